//
// Generated by NVIDIA NVVM Compiler
//
// Compiler Build ID: CL-36424714
// Cuda compilation tools, release 13.0, V13.0.88
// Based on NVVM 20.0.0
//

.version 9.0
.target sm_100
.address_size 64

	// .globl	_Z16candidate_primerPcPiS0_S0_PfS1_S1_iffi

.visible .entry _Z16candidate_primerPcPiS0_S0_PfS1_S1_iffi(
	.param .u64 .ptr .align 1 _Z16candidate_primerPcPiS0_S0_PfS1_S1_iffi_param_0,
	.param .u64 .ptr .align 1 _Z16candidate_primerPcPiS0_S0_PfS1_S1_iffi_param_1,
	.param .u64 .ptr .align 1 _Z16candidate_primerPcPiS0_S0_PfS1_S1_iffi_param_2,
	.param .u64 .ptr .align 1 _Z16candidate_primerPcPiS0_S0_PfS1_S1_iffi_param_3,
	.param .u64 .ptr .align 1 _Z16candidate_primerPcPiS0_S0_PfS1_S1_iffi_param_4,
	.param .u64 .ptr .align 1 _Z16candidate_primerPcPiS0_S0_PfS1_S1_iffi_param_5,
	.param .u64 .ptr .align 1 _Z16candidate_primerPcPiS0_S0_PfS1_S1_iffi_param_6,
	.param .u32 _Z16candidate_primerPcPiS0_S0_PfS1_S1_iffi_param_7,
	.param .f32 _Z16candidate_primerPcPiS0_S0_PfS1_S1_iffi_param_8,
	.param .f32 _Z16candidate_primerPcPiS0_S0_PfS1_S1_iffi_param_9,
	.param .u32 _Z16candidate_primerPcPiS0_S0_PfS1_S1_iffi_param_10
)
{
	.reg .pred 	%p<3185>;
	.reg .b16 	%rs<2189>;
	.reg .b32 	%r<1756>;
	.reg .b32 	%f<739>;
	.reg .b64 	%rd<6306>;
	.reg .b64 	%fd<273>;

	ld.param.u64 	%rd1689, [_Z16candidate_primerPcPiS0_S0_PfS1_S1_iffi_param_0];
	ld.param.u64 	%rd1690, [_Z16candidate_primerPcPiS0_S0_PfS1_S1_iffi_param_1];
	ld.param.u64 	%rd1693, [_Z16candidate_primerPcPiS0_S0_PfS1_S1_iffi_param_4];
	ld.param.u64 	%rd1694, [_Z16candidate_primerPcPiS0_S0_PfS1_S1_iffi_param_5];
	ld.param.u64 	%rd1695, [_Z16candidate_primerPcPiS0_S0_PfS1_S1_iffi_param_6];
	ld.param.u32 	%r848, [_Z16candidate_primerPcPiS0_S0_PfS1_S1_iffi_param_7];
	ld.param.f32 	%f345, [_Z16candidate_primerPcPiS0_S0_PfS1_S1_iffi_param_8];
	ld.param.f32 	%f346, [_Z16candidate_primerPcPiS0_S0_PfS1_S1_iffi_param_9];
	ld.param.u32 	%r849, [_Z16candidate_primerPcPiS0_S0_PfS1_S1_iffi_param_10];
	cvta.to.global.u64 	%rd1, %rd1695;
	cvta.to.global.u64 	%rd2, %rd1694;
	cvta.to.global.u64 	%rd3, %rd1693;
	mov.u32 	%r850, %tid.x;
	mov.u32 	%r851, %ctaid.x;
	mov.u32 	%r1, %ntid.x;
	mad.lo.s32 	%r1415, %r851, %r1, %r850;
	setp.ge.s32 	%p1, %r1415, %r849;
	@%p1 bra 	$L__BB0_4678;
	cvta.to.global.u64 	%rd4, %rd1689;
	mov.u32 	%r852, %nctaid.x;
	mul.lo.s32 	%r3, %r1, %r852;
	cvta.to.global.u64 	%rd5, %rd1690;
$L__BB0_2:
	ld.param.u64 	%rd5465, [_Z16candidate_primerPcPiS0_S0_PfS1_S1_iffi_param_3];
	ld.param.u64 	%rd5464, [_Z16candidate_primerPcPiS0_S0_PfS1_S1_iffi_param_2];
	shl.b32 	%r853, %r1415, 3;
	cvta.to.global.u64 	%rd1696, %rd5464;
	mul.wide.s32 	%rd1697, %r853, 4;
	add.s64 	%rd6, %rd1696, %rd1697;
	mov.b32 	%r854, 0;
	st.global.u32 	[%rd6], %r854;
	cvta.to.global.u64 	%rd1698, %rd5465;
	add.s64 	%rd7, %rd1698, %rd1697;
	st.global.u32 	[%rd7], %r854;
	st.global.u32 	[%rd6+4], %r854;
	st.global.u32 	[%rd7+4], %r854;
	st.global.u32 	[%rd6+8], %r854;
	st.global.u32 	[%rd7+8], %r854;
	st.global.u32 	[%rd6+12], %r854;
	st.global.u32 	[%rd7+12], %r854;
	st.global.u32 	[%rd6+16], %r854;
	st.global.u32 	[%rd7+16], %r854;
	st.global.u32 	[%rd6+20], %r854;
	st.global.u32 	[%rd7+20], %r854;
	st.global.u32 	[%rd6+24], %r854;
	st.global.u32 	[%rd7+24], %r854;
	st.global.u32 	[%rd6+28], %r854;
	st.global.u32 	[%rd7+28], %r854;
	mul.wide.s32 	%rd1699, %r1415, 4;
	add.s64 	%rd1700, %rd5, %rd1699;
	st.global.u32 	[%rd1700], %r854;
	add.s32 	%r855, %r1415, 18;
	setp.gt.s32 	%p2, %r855, %r849;
	@%p2 bra 	$L__BB0_4677;
	mov.b32 	%r1416, 0;
$L__BB0_4:
	cvt.s64.s32 	%rd1702, %r1415;
	add.s32 	%r857, %r1416, %r1415;
	cvt.s64.s32 	%rd1703, %r857;
	add.s64 	%rd1704, %rd4, %rd1703;
	ld.global.u8 	%rs441, [%rd1704];
	add.s64 	%rd8, %rd4, %rd1702;
	add.s16 	%rs442, %rs441, -65;
	setp.gt.u16 	%p3, %rs442, 51;
	cvt.u64.u16 	%rd1701, %rs442;
	@%p3 bra 	$L__BB0_538;
	cvt.u32.u64 	%r858, %rd1701;
	mov.b64 	%rd1705, 1;
	shl.b64 	%rd1706, %rd1705, %r858;
	and.b64  	%rd1707, %rd1706, 2252096166953029;
	setp.ne.s64 	%p4, %rd1707, 0;
	@%p4 bra 	$L__BB0_6;
	bra.uni 	$L__BB0_538;
$L__BB0_6:
	add.s32 	%r1416, %r1416, 1;
	setp.ne.s32 	%p5, %r1416, 18;
	@%p5 bra 	$L__BB0_4;
	ld.global.u8 	%rs1, [%rd8];
	ld.global.u8 	%rs2, [%rd8+1];
	ld.global.u8 	%rs3, [%rd8+2];
	ld.global.u8 	%rs4, [%rd8+3];
	ld.global.u8 	%rs5, [%rd8+4];
	ld.global.u8 	%rs6, [%rd8+5];
	ld.global.u8 	%rs7, [%rd8+6];
	ld.global.u8 	%rs8, [%rd8+7];
	ld.global.u8 	%rs9, [%rd8+8];
	ld.global.u8 	%rs10, [%rd8+9];
	ld.global.u8 	%rs11, [%rd8+10];
	ld.global.u8 	%rs12, [%rd8+11];
	ld.global.u8 	%rs13, [%rd8+12];
	ld.global.u8 	%rs14, [%rd8+13];
	ld.global.u8 	%rs15, [%rd8+14];
	ld.global.u8 	%rs16, [%rd8+15];
	ld.global.u8 	%rs17, [%rd8+16];
	ld.global.u8 	%rs18, [%rd8+17];
	mov.b32 	%r1417, 1;
	add.s16 	%rs443, %rs1, -67;
	setp.gt.u16 	%p6, %rs443, 32;
	cvt.u64.u16 	%rd1708, %rs443;
	@%p6 bra 	$L__BB0_9;
	cvt.u32.u64 	%r860, %rd1708;
	mov.b64 	%rd1709, 1;
	shl.b64 	%rd1710, %rd1709, %r860;
	and.b64  	%rd1711, %rd1710, 4294967313;
	setp.ne.s64 	%p7, %rd1711, 0;
	@%p7 bra 	$L__BB0_10;
$L__BB0_9:
	setp.eq.s16 	%p8, %rs1, 103;
	selp.u32 	%r1417, 1, 0, %p8;
$L__BB0_10:
	mov.b32 	%r1418, 1;
	setp.eq.s16 	%p9, %rs2, 67;
	@%p9 bra 	$L__BB0_15;
	setp.eq.s16 	%p10, %rs2, 71;
	@%p10 bra 	$L__BB0_14;
	setp.eq.s16 	%p11, %rs2, 99;
	@%p11 bra 	$L__BB0_15;
	setp.eq.s16 	%p12, %rs2, 103;
	selp.u32 	%r1418, 1, 0, %p12;
$L__BB0_14:
	add.s32 	%r1419, %r1418, %r1417;
	bra.uni 	$L__BB0_16;
$L__BB0_15:
	add.s32 	%r1419, %r1417, 1;
$L__BB0_16:
	mov.b32 	%r1420, 1;
	setp.eq.s16 	%p13, %rs3, 67;
	@%p13 bra 	$L__BB0_21;
	setp.eq.s16 	%p14, %rs3, 71;
	@%p14 bra 	$L__BB0_20;
	setp.eq.s16 	%p15, %rs3, 99;
	@%p15 bra 	$L__BB0_21;
	setp.eq.s16 	%p16, %rs3, 103;
	selp.u32 	%r1420, 1, 0, %p16;
$L__BB0_20:
	add.s32 	%r1421, %r1420, %r1419;
	bra.uni 	$L__BB0_22;
$L__BB0_21:
	add.s32 	%r1421, %r1419, 1;
$L__BB0_22:
	mov.b32 	%r1422, 1;
	setp.eq.s16 	%p17, %rs4, 67;
	@%p17 bra 	$L__BB0_27;
	setp.eq.s16 	%p18, %rs4, 71;
	@%p18 bra 	$L__BB0_26;
	setp.eq.s16 	%p19, %rs4, 99;
	@%p19 bra 	$L__BB0_27;
	setp.eq.s16 	%p20, %rs4, 103;
	selp.u32 	%r1422, 1, 0, %p20;
$L__BB0_26:
	add.s32 	%r1423, %r1422, %r1421;
	bra.uni 	$L__BB0_28;
$L__BB0_27:
	add.s32 	%r1423, %r1421, 1;
$L__BB0_28:
	mov.b32 	%r1424, 1;
	setp.eq.s16 	%p21, %rs5, 67;
	@%p21 bra 	$L__BB0_33;
	setp.eq.s16 	%p22, %rs5, 71;
	@%p22 bra 	$L__BB0_32;
	setp.eq.s16 	%p23, %rs5, 99;
	@%p23 bra 	$L__BB0_33;
	setp.eq.s16 	%p24, %rs5, 103;
	selp.u32 	%r1424, 1, 0, %p24;
$L__BB0_32:
	add.s32 	%r1425, %r1424, %r1423;
	bra.uni 	$L__BB0_34;
$L__BB0_33:
	add.s32 	%r1425, %r1423, 1;
$L__BB0_34:
	mov.b32 	%r1426, 1;
	setp.eq.s16 	%p25, %rs6, 67;
	@%p25 bra 	$L__BB0_39;
	setp.eq.s16 	%p26, %rs6, 71;
	@%p26 bra 	$L__BB0_38;
	setp.eq.s16 	%p27, %rs6, 99;
	@%p27 bra 	$L__BB0_39;
	setp.eq.s16 	%p28, %rs6, 103;
	selp.u32 	%r1426, 1, 0, %p28;
$L__BB0_38:
	add.s32 	%r1427, %r1426, %r1425;
	bra.uni 	$L__BB0_40;
$L__BB0_39:
	add.s32 	%r1427, %r1425, 1;
$L__BB0_40:
	mov.b32 	%r1428, 1;
	setp.eq.s16 	%p29, %rs7, 67;
	@%p29 bra 	$L__BB0_45;
	setp.eq.s16 	%p30, %rs7, 71;
	@%p30 bra 	$L__BB0_44;
	setp.eq.s16 	%p31, %rs7, 99;
	@%p31 bra 	$L__BB0_45;
	setp.eq.s16 	%p32, %rs7, 103;
	selp.u32 	%r1428, 1, 0, %p32;
$L__BB0_44:
	add.s32 	%r1429, %r1428, %r1427;
	bra.uni 	$L__BB0_46;
$L__BB0_45:
	add.s32 	%r1429, %r1427, 1;
$L__BB0_46:
	mov.b32 	%r1430, 1;
	setp.eq.s16 	%p33, %rs8, 67;
	@%p33 bra 	$L__BB0_51;
	setp.eq.s16 	%p34, %rs8, 71;
	@%p34 bra 	$L__BB0_50;
	setp.eq.s16 	%p35, %rs8, 99;
	@%p35 bra 	$L__BB0_51;
	setp.eq.s16 	%p36, %rs8, 103;
	selp.u32 	%r1430, 1, 0, %p36;
$L__BB0_50:
	add.s32 	%r1431, %r1430, %r1429;
	bra.uni 	$L__BB0_52;
$L__BB0_51:
	add.s32 	%r1431, %r1429, 1;
$L__BB0_52:
	mov.b32 	%r1432, 1;
	setp.eq.s16 	%p37, %rs9, 67;
	@%p37 bra 	$L__BB0_57;
	setp.eq.s16 	%p38, %rs9, 71;
	@%p38 bra 	$L__BB0_56;
	setp.eq.s16 	%p39, %rs9, 99;
	@%p39 bra 	$L__BB0_57;
	setp.eq.s16 	%p40, %rs9, 103;
	selp.u32 	%r1432, 1, 0, %p40;
$L__BB0_56:
	add.s32 	%r1433, %r1432, %r1431;
	bra.uni 	$L__BB0_58;
$L__BB0_57:
	add.s32 	%r1433, %r1431, 1;
$L__BB0_58:
	mov.b32 	%r1434, 1;
	setp.eq.s16 	%p41, %rs10, 67;
	@%p41 bra 	$L__BB0_63;
	setp.eq.s16 	%p42, %rs10, 71;
	@%p42 bra 	$L__BB0_62;
	setp.eq.s16 	%p43, %rs10, 99;
	@%p43 bra 	$L__BB0_63;
	setp.eq.s16 	%p44, %rs10, 103;
	selp.u32 	%r1434, 1, 0, %p44;
$L__BB0_62:
	add.s32 	%r1435, %r1434, %r1433;
	bra.uni 	$L__BB0_64;
$L__BB0_63:
	add.s32 	%r1435, %r1433, 1;
$L__BB0_64:
	mov.b32 	%r1436, 1;
	setp.eq.s16 	%p45, %rs11, 67;
	@%p45 bra 	$L__BB0_69;
	setp.eq.s16 	%p46, %rs11, 71;
	@%p46 bra 	$L__BB0_68;
	setp.eq.s16 	%p47, %rs11, 99;
	@%p47 bra 	$L__BB0_69;
	setp.eq.s16 	%p48, %rs11, 103;
	selp.u32 	%r1436, 1, 0, %p48;
$L__BB0_68:
	add.s32 	%r1437, %r1436, %r1435;
	bra.uni 	$L__BB0_70;
$L__BB0_69:
	add.s32 	%r1437, %r1435, 1;
$L__BB0_70:
	mov.b32 	%r1438, 1;
	setp.eq.s16 	%p49, %rs12, 67;
	@%p49 bra 	$L__BB0_75;
	setp.eq.s16 	%p50, %rs12, 71;
	@%p50 bra 	$L__BB0_74;
	setp.eq.s16 	%p51, %rs12, 99;
	@%p51 bra 	$L__BB0_75;
	setp.eq.s16 	%p52, %rs12, 103;
	selp.u32 	%r1438, 1, 0, %p52;
$L__BB0_74:
	add.s32 	%r1439, %r1438, %r1437;
	bra.uni 	$L__BB0_76;
$L__BB0_75:
	add.s32 	%r1439, %r1437, 1;
$L__BB0_76:
	mov.b32 	%r1440, 1;
	setp.eq.s16 	%p53, %rs13, 67;
	@%p53 bra 	$L__BB0_81;
	setp.eq.s16 	%p54, %rs13, 71;
	@%p54 bra 	$L__BB0_80;
	setp.eq.s16 	%p55, %rs13, 99;
	@%p55 bra 	$L__BB0_81;
	setp.eq.s16 	%p56, %rs13, 103;
	selp.u32 	%r1440, 1, 0, %p56;
$L__BB0_80:
	add.s32 	%r1441, %r1440, %r1439;
	bra.uni 	$L__BB0_82;
$L__BB0_81:
	add.s32 	%r1441, %r1439, 1;
$L__BB0_82:
	mov.b32 	%r1442, 1;
	setp.eq.s16 	%p57, %rs14, 67;
	@%p57 bra 	$L__BB0_87;
	setp.eq.s16 	%p58, %rs14, 71;
	@%p58 bra 	$L__BB0_86;
	setp.eq.s16 	%p59, %rs14, 99;
	@%p59 bra 	$L__BB0_87;
	setp.eq.s16 	%p60, %rs14, 103;
	selp.u32 	%r1442, 1, 0, %p60;
$L__BB0_86:
	add.s32 	%r1443, %r1442, %r1441;
	bra.uni 	$L__BB0_88;
$L__BB0_87:
	add.s32 	%r1443, %r1441, 1;
$L__BB0_88:
	mov.b32 	%r1444, 1;
	setp.eq.s16 	%p61, %rs15, 67;
	@%p61 bra 	$L__BB0_93;
	setp.eq.s16 	%p62, %rs15, 71;
	@%p62 bra 	$L__BB0_92;
	setp.eq.s16 	%p63, %rs15, 99;
	@%p63 bra 	$L__BB0_93;
	setp.eq.s16 	%p64, %rs15, 103;
	selp.u32 	%r1444, 1, 0, %p64;
$L__BB0_92:
	add.s32 	%r1445, %r1444, %r1443;
	bra.uni 	$L__BB0_94;
$L__BB0_93:
	add.s32 	%r1445, %r1443, 1;
$L__BB0_94:
	mov.b32 	%r1446, 1;
	setp.eq.s16 	%p65, %rs16, 67;
	@%p65 bra 	$L__BB0_99;
	setp.eq.s16 	%p66, %rs16, 71;
	@%p66 bra 	$L__BB0_98;
	setp.eq.s16 	%p67, %rs16, 99;
	@%p67 bra 	$L__BB0_99;
	setp.eq.s16 	%p68, %rs16, 103;
	selp.u32 	%r1446, 1, 0, %p68;
$L__BB0_98:
	add.s32 	%r1447, %r1446, %r1445;
	bra.uni 	$L__BB0_100;
$L__BB0_99:
	add.s32 	%r1447, %r1445, 1;
$L__BB0_100:
	mov.b32 	%r1448, 1;
	setp.eq.s16 	%p69, %rs17, 67;
	@%p69 bra 	$L__BB0_105;
	setp.eq.s16 	%p70, %rs17, 71;
	@%p70 bra 	$L__BB0_104;
	setp.eq.s16 	%p71, %rs17, 99;
	@%p71 bra 	$L__BB0_105;
	setp.eq.s16 	%p72, %rs17, 103;
	selp.u32 	%r1448, 1, 0, %p72;
$L__BB0_104:
	add.s32 	%r1449, %r1448, %r1447;
	bra.uni 	$L__BB0_106;
$L__BB0_105:
	add.s32 	%r1449, %r1447, 1;
$L__BB0_106:
	mov.b32 	%r1450, 1;
	setp.eq.s16 	%p73, %rs18, 67;
	@%p73 bra 	$L__BB0_111;
	setp.eq.s16 	%p74, %rs18, 71;
	@%p74 bra 	$L__BB0_110;
	setp.eq.s16 	%p75, %rs18, 99;
	@%p75 bra 	$L__BB0_111;
	setp.eq.s16 	%p76, %rs18, 103;
	selp.u32 	%r1450, 1, 0, %p76;
$L__BB0_110:
	add.s32 	%r1451, %r1450, %r1449;
	bra.uni 	$L__BB0_112;
$L__BB0_111:
	add.s32 	%r1451, %r1449, 1;
$L__BB0_112:
	cvt.rn.f64.u32 	%fd65, %r1451;
	div.rn.f64 	%fd66, %fd65, 0d4032000000000000;
	mul.f64 	%fd67, %fd66, 0d4059000000000000;
	cvt.rn.f32.f64 	%f347, %fd67;
	setp.lt.f32 	%p77, %f347, 0f42200000;
	setp.gt.f32 	%p78, %f347, 0f42700000;
	or.pred  	%p79, %p77, %p78;
	@%p79 bra 	$L__BB0_538;
	and.b16  	%rs19, %rs1, 223;
	mov.b64 	%rd5466, 0;
	setp.eq.s16 	%p80, %rs19, 65;
	@%p80 bra 	$L__BB0_117;
	setp.eq.s16 	%p81, %rs19, 84;
	@%p81 bra 	$L__BB0_116;
	setp.eq.s16 	%p82, %rs19, 67;
	selp.b64 	%rd5466, 8, 12, %p82;
	bra.uni 	$L__BB0_117;
$L__BB0_116:
	mov.b64 	%rd5466, 4;
$L__BB0_117:
	and.b16  	%rs20, %rs2, 223;
	mov.b64 	%rd5467, 0;
	setp.eq.s16 	%p83, %rs20, 65;
	@%p83 bra 	$L__BB0_121;
	setp.eq.s16 	%p84, %rs20, 84;
	@%p84 bra 	$L__BB0_120;
	setp.eq.s16 	%p85, %rs20, 67;
	selp.b64 	%rd5467, 2, 3, %p85;
	bra.uni 	$L__BB0_121;
$L__BB0_120:
	mov.b64 	%rd5467, 1;
$L__BB0_121:
	add.s64 	%rd1717, %rd5467, %rd5466;
	shl.b64 	%rd1718, %rd1717, 2;
	add.s64 	%rd1719, %rd2, %rd1718;
	ld.global.f32 	%f1, [%rd1719];
	add.s64 	%rd1720, %rd1, %rd1718;
	ld.global.f32 	%f2, [%rd1720];
	mov.b64 	%rd5468, 0;
	@%p83 bra 	$L__BB0_125;
	setp.ne.s16 	%p87, %rs20, 84;
	@%p87 bra 	$L__BB0_124;
	mov.b64 	%rd5468, 4;
	bra.uni 	$L__BB0_125;
$L__BB0_124:
	setp.eq.s16 	%p88, %rs20, 67;
	selp.b64 	%rd5468, 8, 12, %p88;
$L__BB0_125:
	and.b16  	%rs21, %rs3, 223;
	mov.b64 	%rd5469, 0;
	setp.eq.s16 	%p89, %rs21, 65;
	@%p89 bra 	$L__BB0_129;
	setp.ne.s16 	%p90, %rs21, 84;
	@%p90 bra 	$L__BB0_128;
	mov.b64 	%rd5469, 1;
	bra.uni 	$L__BB0_129;
$L__BB0_128:
	setp.eq.s16 	%p91, %rs21, 67;
	selp.b64 	%rd5469, 2, 3, %p91;
$L__BB0_129:
	add.s64 	%rd1725, %rd5469, %rd5468;
	shl.b64 	%rd1726, %rd1725, 2;
	add.s64 	%rd1727, %rd2, %rd1726;
	ld.global.f32 	%f348, [%rd1727];
	add.f32 	%f349, %f1, 0f00000000;
	add.f32 	%f3, %f349, %f348;
	add.s64 	%rd1728, %rd1, %rd1726;
	ld.global.f32 	%f350, [%rd1728];
	add.f32 	%f351, %f2, 0f00000000;
	add.f32 	%f4, %f351, %f350;
	mov.b64 	%rd5470, 0;
	@%p89 bra 	$L__BB0_133;
	setp.ne.s16 	%p93, %rs21, 84;
	@%p93 bra 	$L__BB0_132;
	mov.b64 	%rd5470, 4;
	bra.uni 	$L__BB0_133;
$L__BB0_132:
	setp.eq.s16 	%p94, %rs21, 67;
	selp.b64 	%rd5470, 8, 12, %p94;
$L__BB0_133:
	and.b16  	%rs22, %rs4, 223;
	mov.b64 	%rd5471, 0;
	setp.eq.s16 	%p95, %rs22, 65;
	@%p95 bra 	$L__BB0_137;
	setp.ne.s16 	%p96, %rs22, 84;
	@%p96 bra 	$L__BB0_136;
	mov.b64 	%rd5471, 1;
	bra.uni 	$L__BB0_137;
$L__BB0_136:
	setp.eq.s16 	%p97, %rs22, 67;
	selp.b64 	%rd5471, 2, 3, %p97;
$L__BB0_137:
	add.s64 	%rd1733, %rd5471, %rd5470;
	shl.b64 	%rd1734, %rd1733, 2;
	add.s64 	%rd1735, %rd2, %rd1734;
	ld.global.f32 	%f352, [%rd1735];
	add.f32 	%f5, %f3, %f352;
	add.s64 	%rd1736, %rd1, %rd1734;
	ld.global.f32 	%f353, [%rd1736];
	add.f32 	%f6, %f4, %f353;
	mov.b64 	%rd5472, 0;
	@%p95 bra 	$L__BB0_141;
	setp.ne.s16 	%p99, %rs22, 84;
	@%p99 bra 	$L__BB0_140;
	mov.b64 	%rd5472, 4;
	bra.uni 	$L__BB0_141;
$L__BB0_140:
	setp.eq.s16 	%p100, %rs22, 67;
	selp.b64 	%rd5472, 8, 12, %p100;
$L__BB0_141:
	and.b16  	%rs23, %rs5, 223;
	mov.b64 	%rd5473, 0;
	setp.eq.s16 	%p101, %rs23, 65;
	@%p101 bra 	$L__BB0_145;
	setp.ne.s16 	%p102, %rs23, 84;
	@%p102 bra 	$L__BB0_144;
	mov.b64 	%rd5473, 1;
	bra.uni 	$L__BB0_145;
$L__BB0_144:
	setp.eq.s16 	%p103, %rs23, 67;
	selp.b64 	%rd5473, 2, 3, %p103;
$L__BB0_145:
	add.s64 	%rd1741, %rd5473, %rd5472;
	shl.b64 	%rd1742, %rd1741, 2;
	add.s64 	%rd1743, %rd2, %rd1742;
	ld.global.f32 	%f354, [%rd1743];
	add.f32 	%f7, %f5, %f354;
	add.s64 	%rd1744, %rd1, %rd1742;
	ld.global.f32 	%f355, [%rd1744];
	add.f32 	%f8, %f6, %f355;
	mov.b64 	%rd5474, 0;
	@%p101 bra 	$L__BB0_149;
	setp.ne.s16 	%p105, %rs23, 84;
	@%p105 bra 	$L__BB0_148;
	mov.b64 	%rd5474, 4;
	bra.uni 	$L__BB0_149;
$L__BB0_148:
	setp.eq.s16 	%p106, %rs23, 67;
	selp.b64 	%rd5474, 8, 12, %p106;
$L__BB0_149:
	and.b16  	%rs24, %rs6, 223;
	mov.b64 	%rd5475, 0;
	setp.eq.s16 	%p107, %rs24, 65;
	@%p107 bra 	$L__BB0_153;
	setp.ne.s16 	%p108, %rs24, 84;
	@%p108 bra 	$L__BB0_152;
	mov.b64 	%rd5475, 1;
	bra.uni 	$L__BB0_153;
$L__BB0_152:
	setp.eq.s16 	%p109, %rs24, 67;
	selp.b64 	%rd5475, 2, 3, %p109;
$L__BB0_153:
	add.s64 	%rd1749, %rd5475, %rd5474;
	shl.b64 	%rd1750, %rd1749, 2;
	add.s64 	%rd1751, %rd2, %rd1750;
	ld.global.f32 	%f356, [%rd1751];
	add.f32 	%f9, %f7, %f356;
	add.s64 	%rd1752, %rd1, %rd1750;
	ld.global.f32 	%f357, [%rd1752];
	add.f32 	%f10, %f8, %f357;
	mov.b64 	%rd5476, 0;
	@%p107 bra 	$L__BB0_157;
	setp.ne.s16 	%p111, %rs24, 84;
	@%p111 bra 	$L__BB0_156;
	mov.b64 	%rd5476, 4;
	bra.uni 	$L__BB0_157;
$L__BB0_156:
	setp.eq.s16 	%p112, %rs24, 67;
	selp.b64 	%rd5476, 8, 12, %p112;
$L__BB0_157:
	and.b16  	%rs25, %rs7, 223;
	mov.b64 	%rd5477, 0;
	setp.eq.s16 	%p113, %rs25, 65;
	@%p113 bra 	$L__BB0_161;
	setp.ne.s16 	%p114, %rs25, 84;
	@%p114 bra 	$L__BB0_160;
	mov.b64 	%rd5477, 1;
	bra.uni 	$L__BB0_161;
$L__BB0_160:
	setp.eq.s16 	%p115, %rs25, 67;
	selp.b64 	%rd5477, 2, 3, %p115;
$L__BB0_161:
	add.s64 	%rd1757, %rd5477, %rd5476;
	shl.b64 	%rd1758, %rd1757, 2;
	add.s64 	%rd1759, %rd2, %rd1758;
	ld.global.f32 	%f358, [%rd1759];
	add.f32 	%f11, %f9, %f358;
	add.s64 	%rd1760, %rd1, %rd1758;
	ld.global.f32 	%f359, [%rd1760];
	add.f32 	%f12, %f10, %f359;
	mov.b64 	%rd5478, 0;
	@%p113 bra 	$L__BB0_165;
	setp.ne.s16 	%p117, %rs25, 84;
	@%p117 bra 	$L__BB0_164;
	mov.b64 	%rd5478, 4;
	bra.uni 	$L__BB0_165;
$L__BB0_164:
	setp.eq.s16 	%p118, %rs25, 67;
	selp.b64 	%rd5478, 8, 12, %p118;
$L__BB0_165:
	and.b16  	%rs26, %rs8, 223;
	mov.b64 	%rd5479, 0;
	setp.eq.s16 	%p119, %rs26, 65;
	@%p119 bra 	$L__BB0_169;
	setp.ne.s16 	%p120, %rs26, 84;
	@%p120 bra 	$L__BB0_168;
	mov.b64 	%rd5479, 1;
	bra.uni 	$L__BB0_169;
$L__BB0_168:
	setp.eq.s16 	%p121, %rs26, 67;
	selp.b64 	%rd5479, 2, 3, %p121;
$L__BB0_169:
	add.s64 	%rd1765, %rd5479, %rd5478;
	shl.b64 	%rd1766, %rd1765, 2;
	add.s64 	%rd1767, %rd2, %rd1766;
	ld.global.f32 	%f360, [%rd1767];
	add.f32 	%f13, %f11, %f360;
	add.s64 	%rd1768, %rd1, %rd1766;
	ld.global.f32 	%f361, [%rd1768];
	add.f32 	%f14, %f12, %f361;
	mov.b64 	%rd5480, 0;
	@%p119 bra 	$L__BB0_173;
	setp.ne.s16 	%p123, %rs26, 84;
	@%p123 bra 	$L__BB0_172;
	mov.b64 	%rd5480, 4;
	bra.uni 	$L__BB0_173;
$L__BB0_172:
	setp.eq.s16 	%p124, %rs26, 67;
	selp.b64 	%rd5480, 8, 12, %p124;
$L__BB0_173:
	and.b16  	%rs27, %rs9, 223;
	mov.b64 	%rd5481, 0;
	setp.eq.s16 	%p125, %rs27, 65;
	@%p125 bra 	$L__BB0_177;
	setp.ne.s16 	%p126, %rs27, 84;
	@%p126 bra 	$L__BB0_176;
	mov.b64 	%rd5481, 1;
	bra.uni 	$L__BB0_177;
$L__BB0_176:
	setp.eq.s16 	%p127, %rs27, 67;
	selp.b64 	%rd5481, 2, 3, %p127;
$L__BB0_177:
	add.s64 	%rd1773, %rd5481, %rd5480;
	shl.b64 	%rd1774, %rd1773, 2;
	add.s64 	%rd1775, %rd2, %rd1774;
	ld.global.f32 	%f362, [%rd1775];
	add.f32 	%f15, %f13, %f362;
	add.s64 	%rd1776, %rd1, %rd1774;
	ld.global.f32 	%f363, [%rd1776];
	add.f32 	%f16, %f14, %f363;
	mov.b64 	%rd5482, 0;
	@%p125 bra 	$L__BB0_181;
	setp.ne.s16 	%p129, %rs27, 84;
	@%p129 bra 	$L__BB0_180;
	mov.b64 	%rd5482, 4;
	bra.uni 	$L__BB0_181;
$L__BB0_180:
	setp.eq.s16 	%p130, %rs27, 67;
	selp.b64 	%rd5482, 8, 12, %p130;
$L__BB0_181:
	and.b16  	%rs28, %rs10, 223;
	mov.b64 	%rd5483, 0;
	setp.eq.s16 	%p131, %rs28, 65;
	@%p131 bra 	$L__BB0_185;
	setp.ne.s16 	%p132, %rs28, 84;
	@%p132 bra 	$L__BB0_184;
	mov.b64 	%rd5483, 1;
	bra.uni 	$L__BB0_185;
$L__BB0_184:
	setp.eq.s16 	%p133, %rs28, 67;
	selp.b64 	%rd5483, 2, 3, %p133;
$L__BB0_185:
	add.s64 	%rd1781, %rd5483, %rd5482;
	shl.b64 	%rd1782, %rd1781, 2;
	add.s64 	%rd1783, %rd2, %rd1782;
	ld.global.f32 	%f364, [%rd1783];
	add.f32 	%f17, %f15, %f364;
	add.s64 	%rd1784, %rd1, %rd1782;
	ld.global.f32 	%f365, [%rd1784];
	add.f32 	%f18, %f16, %f365;
	mov.b64 	%rd5484, 0;
	@%p131 bra 	$L__BB0_189;
	setp.ne.s16 	%p135, %rs28, 84;
	@%p135 bra 	$L__BB0_188;
	mov.b64 	%rd5484, 4;
	bra.uni 	$L__BB0_189;
$L__BB0_188:
	setp.eq.s16 	%p136, %rs28, 67;
	selp.b64 	%rd5484, 8, 12, %p136;
$L__BB0_189:
	and.b16  	%rs29, %rs11, 223;
	mov.b64 	%rd5485, 0;
	setp.eq.s16 	%p137, %rs29, 65;
	@%p137 bra 	$L__BB0_193;
	setp.ne.s16 	%p138, %rs29, 84;
	@%p138 bra 	$L__BB0_192;
	mov.b64 	%rd5485, 1;
	bra.uni 	$L__BB0_193;
$L__BB0_192:
	setp.eq.s16 	%p139, %rs29, 67;
	selp.b64 	%rd5485, 2, 3, %p139;
$L__BB0_193:
	add.s64 	%rd1789, %rd5485, %rd5484;
	shl.b64 	%rd1790, %rd1789, 2;
	add.s64 	%rd1791, %rd2, %rd1790;
	ld.global.f32 	%f366, [%rd1791];
	add.f32 	%f19, %f17, %f366;
	add.s64 	%rd1792, %rd1, %rd1790;
	ld.global.f32 	%f367, [%rd1792];
	add.f32 	%f20, %f18, %f367;
	mov.b64 	%rd5486, 0;
	@%p137 bra 	$L__BB0_197;
	setp.ne.s16 	%p141, %rs29, 84;
	@%p141 bra 	$L__BB0_196;
	mov.b64 	%rd5486, 4;
	bra.uni 	$L__BB0_197;
$L__BB0_196:
	setp.eq.s16 	%p142, %rs29, 67;
	selp.b64 	%rd5486, 8, 12, %p142;
$L__BB0_197:
	and.b16  	%rs30, %rs12, 223;
	mov.b64 	%rd5487, 0;
	setp.eq.s16 	%p143, %rs30, 65;
	@%p143 bra 	$L__BB0_201;
	setp.ne.s16 	%p144, %rs30, 84;
	@%p144 bra 	$L__BB0_200;
	mov.b64 	%rd5487, 1;
	bra.uni 	$L__BB0_201;
$L__BB0_200:
	setp.eq.s16 	%p145, %rs30, 67;
	selp.b64 	%rd5487, 2, 3, %p145;
$L__BB0_201:
	add.s64 	%rd1797, %rd5487, %rd5486;
	shl.b64 	%rd1798, %rd1797, 2;
	add.s64 	%rd1799, %rd2, %rd1798;
	ld.global.f32 	%f368, [%rd1799];
	add.f32 	%f21, %f19, %f368;
	add.s64 	%rd1800, %rd1, %rd1798;
	ld.global.f32 	%f369, [%rd1800];
	add.f32 	%f22, %f20, %f369;
	mov.b64 	%rd5488, 0;
	@%p143 bra 	$L__BB0_205;
	setp.ne.s16 	%p147, %rs30, 84;
	@%p147 bra 	$L__BB0_204;
	mov.b64 	%rd5488, 4;
	bra.uni 	$L__BB0_205;
$L__BB0_204:
	setp.eq.s16 	%p148, %rs30, 67;
	selp.b64 	%rd5488, 8, 12, %p148;
$L__BB0_205:
	and.b16  	%rs31, %rs13, 223;
	mov.b64 	%rd5489, 0;
	setp.eq.s16 	%p149, %rs31, 65;
	@%p149 bra 	$L__BB0_209;
	setp.ne.s16 	%p150, %rs31, 84;
	@%p150 bra 	$L__BB0_208;
	mov.b64 	%rd5489, 1;
	bra.uni 	$L__BB0_209;
$L__BB0_208:
	setp.eq.s16 	%p151, %rs31, 67;
	selp.b64 	%rd5489, 2, 3, %p151;
$L__BB0_209:
	add.s64 	%rd1805, %rd5489, %rd5488;
	shl.b64 	%rd1806, %rd1805, 2;
	add.s64 	%rd1807, %rd2, %rd1806;
	ld.global.f32 	%f370, [%rd1807];
	add.f32 	%f23, %f21, %f370;
	add.s64 	%rd1808, %rd1, %rd1806;
	ld.global.f32 	%f371, [%rd1808];
	add.f32 	%f24, %f22, %f371;
	mov.b64 	%rd5490, 0;
	@%p149 bra 	$L__BB0_213;
	setp.ne.s16 	%p153, %rs31, 84;
	@%p153 bra 	$L__BB0_212;
	mov.b64 	%rd5490, 4;
	bra.uni 	$L__BB0_213;
$L__BB0_212:
	setp.eq.s16 	%p154, %rs31, 67;
	selp.b64 	%rd5490, 8, 12, %p154;
$L__BB0_213:
	and.b16  	%rs32, %rs14, 223;
	mov.b64 	%rd5491, 0;
	setp.eq.s16 	%p155, %rs32, 65;
	@%p155 bra 	$L__BB0_217;
	setp.ne.s16 	%p156, %rs32, 84;
	@%p156 bra 	$L__BB0_216;
	mov.b64 	%rd5491, 1;
	bra.uni 	$L__BB0_217;
$L__BB0_216:
	setp.eq.s16 	%p157, %rs32, 67;
	selp.b64 	%rd5491, 2, 3, %p157;
$L__BB0_217:
	add.s64 	%rd1813, %rd5491, %rd5490;
	shl.b64 	%rd1814, %rd1813, 2;
	add.s64 	%rd1815, %rd2, %rd1814;
	ld.global.f32 	%f372, [%rd1815];
	add.f32 	%f25, %f23, %f372;
	add.s64 	%rd1816, %rd1, %rd1814;
	ld.global.f32 	%f373, [%rd1816];
	add.f32 	%f26, %f24, %f373;
	mov.b64 	%rd5492, 0;
	@%p155 bra 	$L__BB0_221;
	setp.ne.s16 	%p159, %rs32, 84;
	@%p159 bra 	$L__BB0_220;
	mov.b64 	%rd5492, 4;
	bra.uni 	$L__BB0_221;
$L__BB0_220:
	setp.eq.s16 	%p160, %rs32, 67;
	selp.b64 	%rd5492, 8, 12, %p160;
$L__BB0_221:
	and.b16  	%rs33, %rs15, 223;
	mov.b64 	%rd5493, 0;
	setp.eq.s16 	%p161, %rs33, 65;
	@%p161 bra 	$L__BB0_225;
	setp.ne.s16 	%p162, %rs33, 84;
	@%p162 bra 	$L__BB0_224;
	mov.b64 	%rd5493, 1;
	bra.uni 	$L__BB0_225;
$L__BB0_224:
	setp.eq.s16 	%p163, %rs33, 67;
	selp.b64 	%rd5493, 2, 3, %p163;
$L__BB0_225:
	add.s64 	%rd1821, %rd5493, %rd5492;
	shl.b64 	%rd1822, %rd1821, 2;
	add.s64 	%rd1823, %rd2, %rd1822;
	ld.global.f32 	%f374, [%rd1823];
	add.f32 	%f27, %f25, %f374;
	add.s64 	%rd1824, %rd1, %rd1822;
	ld.global.f32 	%f375, [%rd1824];
	add.f32 	%f28, %f26, %f375;
	mov.b64 	%rd5494, 0;
	@%p161 bra 	$L__BB0_229;
	setp.ne.s16 	%p165, %rs33, 84;
	@%p165 bra 	$L__BB0_228;
	mov.b64 	%rd5494, 4;
	bra.uni 	$L__BB0_229;
$L__BB0_228:
	setp.eq.s16 	%p166, %rs33, 67;
	selp.b64 	%rd5494, 8, 12, %p166;
$L__BB0_229:
	and.b16  	%rs34, %rs16, 223;
	mov.b64 	%rd5495, 0;
	setp.eq.s16 	%p167, %rs34, 65;
	@%p167 bra 	$L__BB0_233;
	setp.ne.s16 	%p168, %rs34, 84;
	@%p168 bra 	$L__BB0_232;
	mov.b64 	%rd5495, 1;
	bra.uni 	$L__BB0_233;
$L__BB0_232:
	setp.eq.s16 	%p169, %rs34, 67;
	selp.b64 	%rd5495, 2, 3, %p169;
$L__BB0_233:
	add.s64 	%rd1829, %rd5495, %rd5494;
	shl.b64 	%rd1830, %rd1829, 2;
	add.s64 	%rd1831, %rd2, %rd1830;
	ld.global.f32 	%f376, [%rd1831];
	add.f32 	%f29, %f27, %f376;
	add.s64 	%rd1832, %rd1, %rd1830;
	ld.global.f32 	%f377, [%rd1832];
	add.f32 	%f30, %f28, %f377;
	mov.b64 	%rd5496, 0;
	@%p167 bra 	$L__BB0_237;
	setp.ne.s16 	%p171, %rs34, 84;
	@%p171 bra 	$L__BB0_236;
	mov.b64 	%rd5496, 4;
	bra.uni 	$L__BB0_237;
$L__BB0_236:
	setp.eq.s16 	%p172, %rs34, 67;
	selp.b64 	%rd5496, 8, 12, %p172;
$L__BB0_237:
	and.b16  	%rs35, %rs17, 223;
	mov.b64 	%rd5497, 0;
	setp.eq.s16 	%p173, %rs35, 65;
	@%p173 bra 	$L__BB0_241;
	setp.ne.s16 	%p174, %rs35, 84;
	@%p174 bra 	$L__BB0_240;
	mov.b64 	%rd5497, 1;
	bra.uni 	$L__BB0_241;
$L__BB0_240:
	setp.eq.s16 	%p175, %rs35, 67;
	selp.b64 	%rd5497, 2, 3, %p175;
$L__BB0_241:
	add.s64 	%rd1837, %rd5497, %rd5496;
	shl.b64 	%rd1838, %rd1837, 2;
	add.s64 	%rd1839, %rd2, %rd1838;
	ld.global.f32 	%f378, [%rd1839];
	add.f32 	%f31, %f29, %f378;
	add.s64 	%rd1840, %rd1, %rd1838;
	ld.global.f32 	%f379, [%rd1840];
	add.f32 	%f32, %f30, %f379;
	mov.b64 	%rd5498, 0;
	@%p173 bra 	$L__BB0_245;
	setp.ne.s16 	%p177, %rs35, 84;
	@%p177 bra 	$L__BB0_244;
	mov.b64 	%rd5498, 4;
	bra.uni 	$L__BB0_245;
$L__BB0_244:
	setp.eq.s16 	%p178, %rs35, 67;
	selp.b64 	%rd5498, 8, 12, %p178;
$L__BB0_245:
	and.b16  	%rs36, %rs18, 223;
	mov.b64 	%rd5499, 0;
	setp.eq.s16 	%p179, %rs36, 65;
	@%p179 bra 	$L__BB0_249;
	setp.ne.s16 	%p180, %rs36, 84;
	@%p180 bra 	$L__BB0_248;
	mov.b64 	%rd5499, 1;
	bra.uni 	$L__BB0_249;
$L__BB0_248:
	setp.eq.s16 	%p181, %rs36, 67;
	selp.b64 	%rd5499, 2, 3, %p181;
$L__BB0_249:
	add.s64 	%rd1845, %rd5499, %rd5498;
	shl.b64 	%rd1846, %rd1845, 2;
	add.s64 	%rd1847, %rd2, %rd1846;
	ld.global.f32 	%f380, [%rd1847];
	add.f32 	%f33, %f31, %f380;
	add.s64 	%rd1848, %rd1, %rd1846;
	ld.global.f32 	%f381, [%rd1848];
	add.f32 	%f34, %f32, %f381;
	mov.f64 	%fd242, 0d4002666666666666;
	mov.f64 	%fd241, 0d4010666666666666;
	add.s16 	%rs512, %rs1, -65;
	setp.gt.u16 	%p182, %rs512, 51;
	cvt.u64.u16 	%rd1844, %rs512;
	@%p182 bra 	$L__BB0_251;
	cvt.u32.u64 	%r878, %rd1844;
	mov.b64 	%rd1849, 1;
	shl.b64 	%rd1850, %rd1849, %r878;
	and.b64  	%rd1851, %rd1850, 2251804109176833;
	setp.ne.s64 	%p183, %rd1851, 0;
	@%p183 bra 	$L__BB0_252;
$L__BB0_251:
	mov.f64 	%fd242, 0d3FB999999999999A;
	mov.f64 	%fd241, 0dC006666666666666;
$L__BB0_252:
	cvt.f64.f32 	%fd72, %f33;
	sub.f64 	%fd73, %fd242, %fd72;
	cvt.f64.f32 	%fd74, %f34;
	sub.f64 	%fd75, %fd241, %fd74;
	cvt.rn.f32.f64 	%f35, %fd75;
	cvt.rn.f32.f64 	%f36, %fd73;
	add.s16 	%rs514, %rs18, -65;
	setp.gt.u16 	%p184, %rs514, 51;
	cvt.u64.u16 	%rd1852, %rs514;
	@%p184 bra 	$L__BB0_255;
	cvt.u32.u64 	%r879, %rd1852;
	mov.b64 	%rd1853, 1;
	shl.b64 	%rd1854, %rd1853, %r879;
	and.b64  	%rd1855, %rd1854, 2251804109176833;
	setp.ne.s64 	%p185, %rd1855, 0;
	@%p185 bra 	$L__BB0_254;
	bra.uni 	$L__BB0_255;
$L__BB0_254:
	cvt.f64.f32 	%fd76, %f36;
	add.f64 	%fd243, %fd76, 0d4002666666666666;
	cvt.f64.f32 	%fd77, %f35;
	add.f64 	%fd244, %fd77, 0d4010666666666666;
	bra.uni 	$L__BB0_256;
$L__BB0_255:
	cvt.f64.f32 	%fd78, %f36;
	add.f64 	%fd243, %fd78, 0d3FB999999999999A;
	cvt.f64.f32 	%fd79, %f35;
	add.f64 	%fd244, %fd79, 0dC006666666666666;
$L__BB0_256:
	cvt.rn.f32.f64 	%f382, %fd244;
	cvt.rn.f32.f64 	%f383, %fd243;
	cvt.f64.f32 	%fd80, %f383;
	mul.f64 	%fd81, %fd80, 0d408F400000000000;
	cvt.f64.f32 	%fd82, %f382;
	add.f64 	%fd83, %fd82, 0dC021ACDC8754F377;
	add.f64 	%fd84, %fd83, 0dC0425A1672324C83;
	div.rn.f64 	%fd85, %fd81, %fd84;
	add.f64 	%fd86, %fd85, 0dC071126666666666;
	cvt.rn.f32.f64 	%f384, %fd86;
	setp.gt.f32 	%p186, %f346, %f384;
	setp.lt.f32 	%p187, %f345, %f384;
	or.pred  	%p188, %p186, %p187;
	@%p188 bra 	$L__BB0_538;
	setp.ne.s32 	%p189, %r848, 0;
	@%p189 bra 	$L__BB0_283;
	mov.b64 	%rd5500, 0;
	setp.eq.s16 	%p208, %rs19, 65;
	@%p208 bra 	$L__BB0_262;
	setp.ne.s16 	%p209, %rs19, 84;
	@%p209 bra 	$L__BB0_261;
	mov.b64 	%rd5500, 4;
	bra.uni 	$L__BB0_262;
$L__BB0_261:
	setp.eq.s16 	%p210, %rs19, 67;
	selp.b64 	%rd5500, 8, 12, %p210;
$L__BB0_262:
	mov.b64 	%rd5501, 0;
	setp.eq.s16 	%p211, %rs20, 65;
	@%p211 bra 	$L__BB0_266;
	setp.ne.s16 	%p212, %rs20, 84;
	@%p212 bra 	$L__BB0_265;
	mov.b64 	%rd5501, 1;
	bra.uni 	$L__BB0_266;
$L__BB0_265:
	setp.eq.s16 	%p213, %rs20, 67;
	selp.b64 	%rd5501, 2, 3, %p213;
$L__BB0_266:
	add.s64 	%rd81, %rd5500, %rd5501;
	mov.b64 	%rd5502, 0;
	setp.eq.s16 	%p214, %rs21, 65;
	@%p214 bra 	$L__BB0_270;
	setp.ne.s16 	%p215, %rs21, 84;
	@%p215 bra 	$L__BB0_269;
	mov.b64 	%rd5502, 4;
	bra.uni 	$L__BB0_270;
$L__BB0_269:
	setp.eq.s16 	%p216, %rs21, 67;
	selp.b64 	%rd5502, 8, 12, %p216;
$L__BB0_270:
	shl.b64 	%rd1877, %rd81, 4;
	or.b64  	%rd84, %rd1877, %rd5502;
	mov.b64 	%rd5503, 0;
	setp.eq.s16 	%p217, %rs22, 65;
	@%p217 bra 	$L__BB0_274;
	setp.ne.s16 	%p218, %rs22, 84;
	@%p218 bra 	$L__BB0_273;
	mov.b64 	%rd5503, 1;
	bra.uni 	$L__BB0_274;
$L__BB0_273:
	setp.eq.s16 	%p219, %rs22, 67;
	selp.b64 	%rd5503, 2, 3, %p219;
$L__BB0_274:
	add.s64 	%rd87, %rd84, %rd5503;
	mov.b64 	%rd5504, 0;
	setp.eq.s16 	%p220, %rs23, 65;
	@%p220 bra 	$L__BB0_278;
	setp.ne.s16 	%p221, %rs23, 84;
	@%p221 bra 	$L__BB0_277;
	mov.b64 	%rd5504, 4;
	bra.uni 	$L__BB0_278;
$L__BB0_277:
	setp.eq.s16 	%p222, %rs23, 67;
	selp.b64 	%rd5504, 8, 12, %p222;
$L__BB0_278:
	shl.b64 	%rd1882, %rd87, 4;
	or.b64  	%rd90, %rd1882, %rd5504;
	mov.b64 	%rd5505, 0;
	setp.eq.s16 	%p223, %rs24, 65;
	@%p223 bra 	$L__BB0_282;
	setp.ne.s16 	%p224, %rs24, 84;
	@%p224 bra 	$L__BB0_281;
	mov.b64 	%rd5505, 1;
	bra.uni 	$L__BB0_282;
$L__BB0_281:
	setp.eq.s16 	%p225, %rs24, 67;
	selp.b64 	%rd5505, 2, 3, %p225;
$L__BB0_282:
	add.s64 	%rd5512, %rd90, %rd5505;
	bra.uni 	$L__BB0_308;
$L__BB0_283:
	mov.b64 	%rd5506, 0;
	@%p149 bra 	$L__BB0_287;
	setp.eq.s16 	%p191, %rs31, 84;
	@%p191 bra 	$L__BB0_286;
	setp.eq.s16 	%p192, %rs31, 67;
	selp.b64 	%rd5506, 8, 12, %p192;
	bra.uni 	$L__BB0_287;
$L__BB0_286:
	mov.b64 	%rd5506, 4;
$L__BB0_287:
	mov.b64 	%rd5507, 0;
	@%p155 bra 	$L__BB0_291;
	setp.ne.s16 	%p194, %rs32, 84;
	@%p194 bra 	$L__BB0_290;
	mov.b64 	%rd5507, 1;
	bra.uni 	$L__BB0_291;
$L__BB0_290:
	setp.eq.s16 	%p195, %rs32, 67;
	selp.b64 	%rd5507, 2, 3, %p195;
$L__BB0_291:
	add.s64 	%rd98, %rd5506, %rd5507;
	mov.b64 	%rd5508, 0;
	@%p161 bra 	$L__BB0_295;
	setp.ne.s16 	%p197, %rs33, 84;
	@%p197 bra 	$L__BB0_294;
	mov.b64 	%rd5508, 4;
	bra.uni 	$L__BB0_295;
$L__BB0_294:
	setp.eq.s16 	%p198, %rs33, 67;
	selp.b64 	%rd5508, 8, 12, %p198;
$L__BB0_295:
	shl.b64 	%rd1863, %rd98, 4;
	or.b64  	%rd101, %rd1863, %rd5508;
	mov.b64 	%rd5509, 0;
	@%p167 bra 	$L__BB0_299;
	setp.ne.s16 	%p200, %rs34, 84;
	@%p200 bra 	$L__BB0_298;
	mov.b64 	%rd5509, 1;
	bra.uni 	$L__BB0_299;
$L__BB0_298:
	setp.eq.s16 	%p201, %rs34, 67;
	selp.b64 	%rd5509, 2, 3, %p201;
$L__BB0_299:
	add.s64 	%rd104, %rd101, %rd5509;
	mov.b64 	%rd5510, 0;
	setp.eq.s16 	%p202, %rs35, 65;
	@%p202 bra 	$L__BB0_303;
	setp.ne.s16 	%p203, %rs35, 84;
	@%p203 bra 	$L__BB0_302;
	mov.b64 	%rd5510, 4;
	bra.uni 	$L__BB0_303;
$L__BB0_302:
	setp.eq.s16 	%p204, %rs35, 67;
	selp.b64 	%rd5510, 8, 12, %p204;
$L__BB0_303:
	shl.b64 	%rd1868, %rd104, 4;
	or.b64  	%rd107, %rd1868, %rd5510;
	mov.b64 	%rd5511, 0;
	setp.eq.s16 	%p205, %rs36, 65;
	@%p205 bra 	$L__BB0_307;
	setp.ne.s16 	%p206, %rs36, 84;
	@%p206 bra 	$L__BB0_306;
	mov.b64 	%rd5511, 1;
	bra.uni 	$L__BB0_307;
$L__BB0_306:
	setp.eq.s16 	%p207, %rs36, 67;
	selp.b64 	%rd5511, 2, 3, %p207;
$L__BB0_307:
	add.s64 	%rd5512, %rd107, %rd5511;
$L__BB0_308:
	shl.b64 	%rd1884, %rd5512, 2;
	add.s64 	%rd1885, %rd3, %rd1884;
	ld.global.f32 	%f385, [%rd1885];
	setp.lt.f32 	%p226, %f385, 0f40800000;
	@%p226 bra 	$L__BB0_362;
	setp.ne.s32 	%p227, %r848, 1;
	@%p227 bra 	$L__BB0_335;
	mov.b64 	%rd5513, 0;
	setp.eq.s16 	%p246, %rs19, 65;
	@%p246 bra 	$L__BB0_314;
	setp.ne.s16 	%p247, %rs19, 84;
	@%p247 bra 	$L__BB0_313;
	mov.b64 	%rd5513, 4;
	bra.uni 	$L__BB0_314;
$L__BB0_313:
	setp.eq.s16 	%p248, %rs19, 67;
	selp.b64 	%rd5513, 8, 12, %p248;
$L__BB0_314:
	mov.b64 	%rd5514, 0;
	setp.eq.s16 	%p249, %rs20, 65;
	@%p249 bra 	$L__BB0_318;
	setp.ne.s16 	%p250, %rs20, 84;
	@%p250 bra 	$L__BB0_317;
	mov.b64 	%rd5514, 1;
	bra.uni 	$L__BB0_318;
$L__BB0_317:
	setp.eq.s16 	%p251, %rs20, 67;
	selp.b64 	%rd5514, 2, 3, %p251;
$L__BB0_318:
	add.s64 	%rd116, %rd5513, %rd5514;
	mov.b64 	%rd5515, 0;
	setp.eq.s16 	%p252, %rs21, 65;
	@%p252 bra 	$L__BB0_322;
	setp.ne.s16 	%p253, %rs21, 84;
	@%p253 bra 	$L__BB0_321;
	mov.b64 	%rd5515, 4;
	bra.uni 	$L__BB0_322;
$L__BB0_321:
	setp.eq.s16 	%p254, %rs21, 67;
	selp.b64 	%rd5515, 8, 12, %p254;
$L__BB0_322:
	shl.b64 	%rd1907, %rd116, 4;
	or.b64  	%rd119, %rd1907, %rd5515;
	mov.b64 	%rd5516, 0;
	setp.eq.s16 	%p255, %rs22, 65;
	@%p255 bra 	$L__BB0_326;
	setp.ne.s16 	%p256, %rs22, 84;
	@%p256 bra 	$L__BB0_325;
	mov.b64 	%rd5516, 1;
	bra.uni 	$L__BB0_326;
$L__BB0_325:
	setp.eq.s16 	%p257, %rs22, 67;
	selp.b64 	%rd5516, 2, 3, %p257;
$L__BB0_326:
	add.s64 	%rd122, %rd119, %rd5516;
	mov.b64 	%rd5517, 0;
	setp.eq.s16 	%p258, %rs23, 65;
	@%p258 bra 	$L__BB0_330;
	setp.ne.s16 	%p259, %rs23, 84;
	@%p259 bra 	$L__BB0_329;
	mov.b64 	%rd5517, 4;
	bra.uni 	$L__BB0_330;
$L__BB0_329:
	setp.eq.s16 	%p260, %rs23, 67;
	selp.b64 	%rd5517, 8, 12, %p260;
$L__BB0_330:
	shl.b64 	%rd1912, %rd122, 4;
	or.b64  	%rd125, %rd1912, %rd5517;
	mov.b64 	%rd5518, 0;
	setp.eq.s16 	%p261, %rs24, 65;
	@%p261 bra 	$L__BB0_334;
	setp.ne.s16 	%p262, %rs24, 84;
	@%p262 bra 	$L__BB0_333;
	mov.b64 	%rd5518, 1;
	bra.uni 	$L__BB0_334;
$L__BB0_333:
	setp.eq.s16 	%p263, %rs24, 67;
	selp.b64 	%rd5518, 2, 3, %p263;
$L__BB0_334:
	add.s64 	%rd5525, %rd125, %rd5518;
	bra.uni 	$L__BB0_360;
$L__BB0_335:
	mov.b64 	%rd5519, 0;
	setp.eq.s16 	%p228, %rs31, 65;
	@%p228 bra 	$L__BB0_339;
	setp.eq.s16 	%p229, %rs31, 84;
	@%p229 bra 	$L__BB0_338;
	setp.eq.s16 	%p230, %rs31, 67;
	selp.b64 	%rd5519, 8, 12, %p230;
	bra.uni 	$L__BB0_339;
$L__BB0_338:
	mov.b64 	%rd5519, 4;
$L__BB0_339:
	mov.b64 	%rd5520, 0;
	setp.eq.s16 	%p231, %rs32, 65;
	@%p231 bra 	$L__BB0_343;
	setp.ne.s16 	%p232, %rs32, 84;
	@%p232 bra 	$L__BB0_342;
	mov.b64 	%rd5520, 1;
	bra.uni 	$L__BB0_343;
$L__BB0_342:
	setp.eq.s16 	%p233, %rs32, 67;
	selp.b64 	%rd5520, 2, 3, %p233;
$L__BB0_343:
	add.s64 	%rd133, %rd5519, %rd5520;
	mov.b64 	%rd5521, 0;
	setp.eq.s16 	%p234, %rs33, 65;
	@%p234 bra 	$L__BB0_347;
	setp.ne.s16 	%p235, %rs33, 84;
	@%p235 bra 	$L__BB0_346;
	mov.b64 	%rd5521, 4;
	bra.uni 	$L__BB0_347;
$L__BB0_346:
	setp.eq.s16 	%p236, %rs33, 67;
	selp.b64 	%rd5521, 8, 12, %p236;
$L__BB0_347:
	shl.b64 	%rd1893, %rd133, 4;
	or.b64  	%rd136, %rd1893, %rd5521;
	mov.b64 	%rd5522, 0;
	setp.eq.s16 	%p237, %rs34, 65;
	@%p237 bra 	$L__BB0_351;
	setp.ne.s16 	%p238, %rs34, 84;
	@%p238 bra 	$L__BB0_350;
	mov.b64 	%rd5522, 1;
	bra.uni 	$L__BB0_351;
$L__BB0_350:
	setp.eq.s16 	%p239, %rs34, 67;
	selp.b64 	%rd5522, 2, 3, %p239;
$L__BB0_351:
	add.s64 	%rd139, %rd136, %rd5522;
	mov.b64 	%rd5523, 0;
	setp.eq.s16 	%p240, %rs35, 65;
	@%p240 bra 	$L__BB0_355;
	setp.ne.s16 	%p241, %rs35, 84;
	@%p241 bra 	$L__BB0_354;
	mov.b64 	%rd5523, 4;
	bra.uni 	$L__BB0_355;
$L__BB0_354:
	setp.eq.s16 	%p242, %rs35, 67;
	selp.b64 	%rd5523, 8, 12, %p242;
$L__BB0_355:
	shl.b64 	%rd1898, %rd139, 4;
	or.b64  	%rd142, %rd1898, %rd5523;
	mov.b64 	%rd5524, 0;
	setp.eq.s16 	%p243, %rs36, 65;
	@%p243 bra 	$L__BB0_359;
	setp.ne.s16 	%p244, %rs36, 84;
	@%p244 bra 	$L__BB0_358;
	mov.b64 	%rd5524, 1;
	bra.uni 	$L__BB0_359;
$L__BB0_358:
	setp.eq.s16 	%p245, %rs36, 67;
	selp.b64 	%rd5524, 2, 3, %p245;
$L__BB0_359:
	add.s64 	%rd5525, %rd142, %rd5524;
$L__BB0_360:
	shl.b64 	%rd1914, %rd5525, 2;
	add.s64 	%rd1915, %rd3, %rd1914;
	ld.global.f32 	%f386, [%rd1915];
	setp.lt.f32 	%p264, %f386, 0f40400000;
	@%p264 bra 	$L__BB0_362;
	mov.b32 	%r880, 1;
	st.global.u32 	[%rd6], %r880;
$L__BB0_362:
	mov.b16 	%rs2093, 84;
	mov.b64 	%rd5526, 12;
	add.s16 	%rs541, %rs18, -65;
	setp.gt.u16 	%p265, %rs541, 51;
	cvt.u64.u16 	%rd1917, %rs541;
	@%p265 bra 	$L__BB0_368;
	cvt.u32.u64 	%r881, %rd1917;
	mov.b64 	%rd1918, 1;
	shl.b64 	%rd1919, %rd1918, %r881;
	and.b64  	%rd1920, %rd1919, 4294967297;
	setp.ne.s64 	%p266, %rd1920, 0;
	@%p266 bra 	$L__BB0_369;
	mov.b64 	%rd1921, 1;
	shl.b64 	%rd1922, %rd1921, %r881;
	and.b64  	%rd1923, %rd1922, 17179869188;
	setp.ne.s64 	%p267, %rd1923, 0;
	@%p267 bra 	$L__BB0_367;
	mov.b64 	%rd1924, 1;
	shl.b64 	%rd1925, %rd1924, %r881;
	and.b64  	%rd1926, %rd1925, 2251799814209536;
	setp.ne.s64 	%p268, %rd1926, 0;
	@%p268 bra 	$L__BB0_366;
	bra.uni 	$L__BB0_368;
$L__BB0_366:
	mov.b16 	%rs2093, 65;
	bra.uni 	$L__BB0_369;
$L__BB0_367:
	mov.b16 	%rs2093, 71;
	bra.uni 	$L__BB0_369;
$L__BB0_368:
	mov.b16 	%rs2093, 67;
	mov.b64 	%rd5526, 8;
$L__BB0_369:
	mov.b16 	%rs2094, 67;
	mov.b64 	%rd5527, 2;
	add.s16 	%rs547, %rs17, -65;
	setp.gt.u16 	%p269, %rs547, 51;
	cvt.u64.u16 	%rd1931, %rs547;
	@%p269 bra 	$L__BB0_375;
	cvt.u32.u64 	%r884, %rd1931;
	mov.b64 	%rd1932, 1;
	shl.b64 	%rd1933, %rd1932, %r884;
	and.b64  	%rd1934, %rd1933, 4294967297;
	setp.ne.s64 	%p270, %rd1934, 0;
	@%p270 bra 	$L__BB0_374;
	mov.b64 	%rd1935, 1;
	shl.b64 	%rd1936, %rd1935, %r884;
	and.b64  	%rd1937, %rd1936, 17179869188;
	setp.ne.s64 	%p271, %rd1937, 0;
	@%p271 bra 	$L__BB0_4679;
	mov.b64 	%rd1938, 1;
	shl.b64 	%rd1939, %rd1938, %r884;
	and.b64  	%rd1940, %rd1939, 2251799814209536;
	setp.ne.s64 	%p272, %rd1940, 0;
	@%p272 bra 	$L__BB0_373;
	bra.uni 	$L__BB0_375;
$L__BB0_373:
	mov.b16 	%rs2094, 65;
	mov.b64 	%rd5527, 3;
	bra.uni 	$L__BB0_375;
$L__BB0_374:
	mov.b16 	%rs2094, 84;
	mov.b64 	%rd5527, 3;
$L__BB0_375:
	mov.b16 	%rs2095, 67;
	mov.b64 	%rd5528, 8;
	add.s16 	%rs553, %rs16, -65;
	setp.gt.u16 	%p273, %rs553, 51;
	cvt.u64.u16 	%rd1945, %rs553;
	@%p273 bra 	$L__BB0_381;
	cvt.u32.u64 	%r887, %rd1945;
	mov.b64 	%rd1946, 1;
	shl.b64 	%rd1947, %rd1946, %r887;
	and.b64  	%rd1948, %rd1947, 4294967297;
	setp.ne.s64 	%p274, %rd1948, 0;
	@%p274 bra 	$L__BB0_380;
	mov.b64 	%rd1949, 1;
	shl.b64 	%rd1950, %rd1949, %r887;
	and.b64  	%rd1951, %rd1950, 17179869188;
	setp.ne.s64 	%p275, %rd1951, 0;
	@%p275 bra 	$L__BB0_4680;
	mov.b64 	%rd1952, 1;
	shl.b64 	%rd1953, %rd1952, %r887;
	and.b64  	%rd1954, %rd1953, 2251799814209536;
	setp.ne.s64 	%p276, %rd1954, 0;
	@%p276 bra 	$L__BB0_379;
	bra.uni 	$L__BB0_381;
$L__BB0_379:
	mov.b16 	%rs2095, 65;
	mov.b64 	%rd5528, 12;
	bra.uni 	$L__BB0_381;
$L__BB0_380:
	mov.b16 	%rs2095, 84;
	mov.b64 	%rd5528, 12;
$L__BB0_381:
	mov.b16 	%rs2096, 67;
	mov.b64 	%rd5529, 2;
	add.s16 	%rs559, %rs15, -65;
	setp.gt.u16 	%p277, %rs559, 51;
	cvt.u64.u16 	%rd1959, %rs559;
	@%p277 bra 	$L__BB0_387;
	cvt.u32.u64 	%r890, %rd1959;
	mov.b64 	%rd1960, 1;
	shl.b64 	%rd1961, %rd1960, %r890;
	and.b64  	%rd1962, %rd1961, 4294967297;
	setp.ne.s64 	%p278, %rd1962, 0;
	@%p278 bra 	$L__BB0_386;
	mov.b64 	%rd1963, 1;
	shl.b64 	%rd1964, %rd1963, %r890;
	and.b64  	%rd1965, %rd1964, 17179869188;
	setp.ne.s64 	%p279, %rd1965, 0;
	@%p279 bra 	$L__BB0_4681;
	mov.b64 	%rd1966, 1;
	shl.b64 	%rd1967, %rd1966, %r890;
	and.b64  	%rd1968, %rd1967, 2251799814209536;
	setp.ne.s64 	%p280, %rd1968, 0;
	@%p280 bra 	$L__BB0_385;
	bra.uni 	$L__BB0_387;
$L__BB0_385:
	mov.b16 	%rs2096, 65;
	mov.b64 	%rd5529, 3;
	bra.uni 	$L__BB0_387;
$L__BB0_386:
	mov.b16 	%rs2096, 84;
	mov.b64 	%rd5529, 3;
$L__BB0_387:
	mov.b16 	%rs2097, 67;
	mov.b64 	%rd5530, 8;
	add.s16 	%rs565, %rs14, -65;
	setp.gt.u16 	%p281, %rs565, 51;
	cvt.u64.u16 	%rd1973, %rs565;
	@%p281 bra 	$L__BB0_393;
	cvt.u32.u64 	%r893, %rd1973;
	mov.b64 	%rd1974, 1;
	shl.b64 	%rd1975, %rd1974, %r893;
	and.b64  	%rd1976, %rd1975, 4294967297;
	setp.ne.s64 	%p282, %rd1976, 0;
	@%p282 bra 	$L__BB0_392;
	mov.b64 	%rd1977, 1;
	shl.b64 	%rd1978, %rd1977, %r893;
	and.b64  	%rd1979, %rd1978, 17179869188;
	setp.ne.s64 	%p283, %rd1979, 0;
	@%p283 bra 	$L__BB0_4682;
	mov.b64 	%rd1980, 1;
	shl.b64 	%rd1981, %rd1980, %r893;
	and.b64  	%rd1982, %rd1981, 2251799814209536;
	setp.ne.s64 	%p284, %rd1982, 0;
	@%p284 bra 	$L__BB0_391;
	bra.uni 	$L__BB0_393;
$L__BB0_391:
	mov.b16 	%rs2097, 65;
	mov.b64 	%rd5530, 12;
	bra.uni 	$L__BB0_393;
$L__BB0_392:
	mov.b16 	%rs2097, 84;
	mov.b64 	%rd5530, 12;
$L__BB0_393:
	mov.b16 	%rs2098, 67;
	mov.b64 	%rd5531, 2;
	add.s16 	%rs571, %rs13, -65;
	setp.gt.u16 	%p285, %rs571, 51;
	cvt.u64.u16 	%rd1987, %rs571;
	@%p285 bra 	$L__BB0_399;
	cvt.u32.u64 	%r896, %rd1987;
	mov.b64 	%rd1988, 1;
	shl.b64 	%rd1989, %rd1988, %r896;
	and.b64  	%rd1990, %rd1989, 4294967297;
	setp.ne.s64 	%p286, %rd1990, 0;
	@%p286 bra 	$L__BB0_398;
	mov.b64 	%rd1991, 1;
	shl.b64 	%rd1992, %rd1991, %r896;
	and.b64  	%rd1993, %rd1992, 17179869188;
	setp.ne.s64 	%p287, %rd1993, 0;
	@%p287 bra 	$L__BB0_4683;
	mov.b64 	%rd1994, 1;
	shl.b64 	%rd1995, %rd1994, %r896;
	and.b64  	%rd1996, %rd1995, 2251799814209536;
	setp.ne.s64 	%p288, %rd1996, 0;
	@%p288 bra 	$L__BB0_397;
	bra.uni 	$L__BB0_399;
$L__BB0_397:
	mov.b16 	%rs2098, 65;
	mov.b64 	%rd5531, 3;
	bra.uni 	$L__BB0_399;
$L__BB0_398:
	mov.b16 	%rs2098, 84;
	mov.b64 	%rd5531, 3;
$L__BB0_399:
	mov.b16 	%rs2099, 67;
	mov.b64 	%rd5532, 8;
	add.s16 	%rs577, %rs6, -65;
	setp.gt.u16 	%p289, %rs577, 51;
	cvt.u64.u16 	%rd2001, %rs577;
	@%p289 bra 	$L__BB0_405;
	cvt.u32.u64 	%r899, %rd2001;
	mov.b64 	%rd2002, 1;
	shl.b64 	%rd2003, %rd2002, %r899;
	and.b64  	%rd2004, %rd2003, 4294967297;
	setp.ne.s64 	%p290, %rd2004, 0;
	@%p290 bra 	$L__BB0_404;
	mov.b64 	%rd2005, 1;
	shl.b64 	%rd2006, %rd2005, %r899;
	and.b64  	%rd2007, %rd2006, 17179869188;
	setp.ne.s64 	%p291, %rd2007, 0;
	@%p291 bra 	$L__BB0_4684;
	mov.b64 	%rd2008, 1;
	shl.b64 	%rd2009, %rd2008, %r899;
	and.b64  	%rd2010, %rd2009, 2251799814209536;
	setp.ne.s64 	%p292, %rd2010, 0;
	@%p292 bra 	$L__BB0_403;
	bra.uni 	$L__BB0_405;
$L__BB0_403:
	mov.b16 	%rs2099, 65;
	mov.b64 	%rd5532, 12;
	bra.uni 	$L__BB0_405;
$L__BB0_404:
	mov.b16 	%rs2099, 84;
	mov.b64 	%rd5532, 12;
$L__BB0_405:
	mov.b16 	%rs2100, 67;
	mov.b64 	%rd5533, 2;
	add.s16 	%rs583, %rs5, -65;
	setp.gt.u16 	%p293, %rs583, 51;
	cvt.u64.u16 	%rd2015, %rs583;
	@%p293 bra 	$L__BB0_411;
	cvt.u32.u64 	%r902, %rd2015;
	mov.b64 	%rd2016, 1;
	shl.b64 	%rd2017, %rd2016, %r902;
	and.b64  	%rd2018, %rd2017, 4294967297;
	setp.ne.s64 	%p294, %rd2018, 0;
	@%p294 bra 	$L__BB0_410;
	mov.b64 	%rd2019, 1;
	shl.b64 	%rd2020, %rd2019, %r902;
	and.b64  	%rd2021, %rd2020, 17179869188;
	setp.ne.s64 	%p295, %rd2021, 0;
	@%p295 bra 	$L__BB0_4685;
	mov.b64 	%rd2022, 1;
	shl.b64 	%rd2023, %rd2022, %r902;
	and.b64  	%rd2024, %rd2023, 2251799814209536;
	setp.ne.s64 	%p296, %rd2024, 0;
	@%p296 bra 	$L__BB0_409;
	bra.uni 	$L__BB0_411;
$L__BB0_409:
	mov.b16 	%rs2100, 65;
	mov.b64 	%rd5533, 3;
	bra.uni 	$L__BB0_411;
$L__BB0_410:
	mov.b16 	%rs2100, 84;
	mov.b64 	%rd5533, 3;
$L__BB0_411:
	mov.b16 	%rs2101, 67;
	mov.b64 	%rd5534, 8;
	add.s16 	%rs589, %rs4, -65;
	setp.gt.u16 	%p297, %rs589, 51;
	cvt.u64.u16 	%rd2029, %rs589;
	@%p297 bra 	$L__BB0_417;
	cvt.u32.u64 	%r905, %rd2029;
	mov.b64 	%rd2030, 1;
	shl.b64 	%rd2031, %rd2030, %r905;
	and.b64  	%rd2032, %rd2031, 4294967297;
	setp.ne.s64 	%p298, %rd2032, 0;
	@%p298 bra 	$L__BB0_416;
	mov.b64 	%rd2033, 1;
	shl.b64 	%rd2034, %rd2033, %r905;
	and.b64  	%rd2035, %rd2034, 17179869188;
	setp.ne.s64 	%p299, %rd2035, 0;
	@%p299 bra 	$L__BB0_4686;
	mov.b64 	%rd2036, 1;
	shl.b64 	%rd2037, %rd2036, %r905;
	and.b64  	%rd2038, %rd2037, 2251799814209536;
	setp.ne.s64 	%p300, %rd2038, 0;
	@%p300 bra 	$L__BB0_415;
	bra.uni 	$L__BB0_417;
$L__BB0_415:
	mov.b16 	%rs2101, 65;
	mov.b64 	%rd5534, 12;
	bra.uni 	$L__BB0_417;
$L__BB0_416:
	mov.b16 	%rs2101, 84;
	mov.b64 	%rd5534, 12;
$L__BB0_417:
	mov.b16 	%rs2102, 67;
	mov.b64 	%rd5535, 2;
	add.s16 	%rs595, %rs3, -65;
	setp.gt.u16 	%p301, %rs595, 51;
	cvt.u64.u16 	%rd2043, %rs595;
	@%p301 bra 	$L__BB0_423;
	cvt.u32.u64 	%r908, %rd2043;
	mov.b64 	%rd2044, 1;
	shl.b64 	%rd2045, %rd2044, %r908;
	and.b64  	%rd2046, %rd2045, 4294967297;
	setp.ne.s64 	%p302, %rd2046, 0;
	@%p302 bra 	$L__BB0_422;
	mov.b64 	%rd2047, 1;
	shl.b64 	%rd2048, %rd2047, %r908;
	and.b64  	%rd2049, %rd2048, 17179869188;
	setp.ne.s64 	%p303, %rd2049, 0;
	@%p303 bra 	$L__BB0_4687;
	mov.b64 	%rd2050, 1;
	shl.b64 	%rd2051, %rd2050, %r908;
	and.b64  	%rd2052, %rd2051, 2251799814209536;
	setp.ne.s64 	%p304, %rd2052, 0;
	@%p304 bra 	$L__BB0_421;
	bra.uni 	$L__BB0_423;
$L__BB0_421:
	mov.b16 	%rs2102, 65;
	mov.b64 	%rd5535, 3;
	bra.uni 	$L__BB0_423;
$L__BB0_422:
	mov.b16 	%rs2102, 84;
	mov.b64 	%rd5535, 3;
$L__BB0_423:
	mov.b16 	%rs2103, 67;
	mov.b64 	%rd5536, 8;
	add.s16 	%rs601, %rs2, -65;
	setp.gt.u16 	%p305, %rs601, 51;
	cvt.u64.u16 	%rd2057, %rs601;
	@%p305 bra 	$L__BB0_429;
	cvt.u32.u64 	%r911, %rd2057;
	mov.b64 	%rd2058, 1;
	shl.b64 	%rd2059, %rd2058, %r911;
	and.b64  	%rd2060, %rd2059, 4294967297;
	setp.ne.s64 	%p306, %rd2060, 0;
	@%p306 bra 	$L__BB0_428;
	mov.b64 	%rd2061, 1;
	shl.b64 	%rd2062, %rd2061, %r911;
	and.b64  	%rd2063, %rd2062, 17179869188;
	setp.ne.s64 	%p307, %rd2063, 0;
	@%p307 bra 	$L__BB0_4688;
	mov.b64 	%rd2064, 1;
	shl.b64 	%rd2065, %rd2064, %r911;
	and.b64  	%rd2066, %rd2065, 2251799814209536;
	setp.ne.s64 	%p308, %rd2066, 0;
	@%p308 bra 	$L__BB0_427;
	bra.uni 	$L__BB0_429;
$L__BB0_427:
	mov.b16 	%rs2103, 65;
	mov.b64 	%rd5536, 12;
	bra.uni 	$L__BB0_429;
$L__BB0_428:
	mov.b16 	%rs2103, 84;
	mov.b64 	%rd5536, 12;
$L__BB0_429:
	mov.b16 	%rs2104, 67;
	mov.b64 	%rd5537, 2;
	add.s16 	%rs606, %rs1, -65;
	setp.gt.u16 	%p309, %rs606, 51;
	cvt.u64.u16 	%rd2071, %rs606;
	@%p309 bra 	$L__BB0_435;
	cvt.u32.u64 	%r914, %rd2071;
	mov.b64 	%rd2072, 1;
	shl.b64 	%rd2073, %rd2072, %r914;
	and.b64  	%rd2074, %rd2073, 4294967297;
	setp.ne.s64 	%p310, %rd2074, 0;
	@%p310 bra 	$L__BB0_434;
	mov.b64 	%rd2075, 1;
	shl.b64 	%rd2076, %rd2075, %r914;
	and.b64  	%rd2077, %rd2076, 17179869188;
	setp.ne.s64 	%p311, %rd2077, 0;
	@%p311 bra 	$L__BB0_4689;
	mov.b64 	%rd2078, 1;
	shl.b64 	%rd2079, %rd2078, %r914;
	and.b64  	%rd2080, %rd2079, 2251799814209536;
	setp.ne.s64 	%p312, %rd2080, 0;
	@%p312 bra 	$L__BB0_433;
	bra.uni 	$L__BB0_435;
$L__BB0_433:
	mov.b16 	%rs2104, 65;
	mov.b64 	%rd5537, 3;
	bra.uni 	$L__BB0_435;
$L__BB0_434:
	mov.b16 	%rs2104, 84;
	mov.b64 	%rd5537, 3;
$L__BB0_435:
	setp.ne.s32 	%p313, %r848, 0;
	@%p313 bra 	$L__BB0_461;
	mov.b64 	%rd5538, 0;
	setp.eq.s16 	%p326, %rs2093, 65;
	@%p326 bra 	$L__BB0_440;
	setp.ne.s16 	%p327, %rs2093, 84;
	@%p327 bra 	$L__BB0_439;
	mov.b64 	%rd5538, 4;
	bra.uni 	$L__BB0_440;
$L__BB0_439:
	mov.u64 	%rd5538, %rd5526;
$L__BB0_440:
	mov.b64 	%rd5539, 0;
	setp.eq.s16 	%p328, %rs2094, 65;
	@%p328 bra 	$L__BB0_444;
	setp.ne.s16 	%p329, %rs2094, 84;
	@%p329 bra 	$L__BB0_443;
	mov.b64 	%rd5539, 1;
	bra.uni 	$L__BB0_444;
$L__BB0_443:
	mov.u64 	%rd5539, %rd5527;
$L__BB0_444:
	add.s64 	%rd161, %rd5538, %rd5539;
	mov.b64 	%rd5540, 0;
	setp.eq.s16 	%p330, %rs2095, 65;
	@%p330 bra 	$L__BB0_448;
	setp.ne.s16 	%p331, %rs2095, 84;
	@%p331 bra 	$L__BB0_447;
	mov.b64 	%rd5540, 4;
	bra.uni 	$L__BB0_448;
$L__BB0_447:
	mov.u64 	%rd5540, %rd5528;
$L__BB0_448:
	shl.b64 	%rd2105, %rd161, 4;
	or.b64  	%rd163, %rd2105, %rd5540;
	mov.b64 	%rd5541, 0;
	setp.eq.s16 	%p332, %rs2096, 65;
	@%p332 bra 	$L__BB0_452;
	setp.ne.s16 	%p333, %rs2096, 84;
	@%p333 bra 	$L__BB0_451;
	mov.b64 	%rd5541, 1;
	bra.uni 	$L__BB0_452;
$L__BB0_451:
	mov.u64 	%rd5541, %rd5529;
$L__BB0_452:
	add.s64 	%rd165, %rd163, %rd5541;
	mov.b64 	%rd5542, 0;
	setp.eq.s16 	%p334, %rs2097, 65;
	@%p334 bra 	$L__BB0_456;
	setp.ne.s16 	%p335, %rs2097, 84;
	@%p335 bra 	$L__BB0_455;
	mov.b64 	%rd5542, 4;
	bra.uni 	$L__BB0_456;
$L__BB0_455:
	mov.u64 	%rd5542, %rd5530;
$L__BB0_456:
	shl.b64 	%rd2110, %rd165, 4;
	or.b64  	%rd167, %rd2110, %rd5542;
	mov.b64 	%rd5543, 0;
	setp.eq.s16 	%p336, %rs2098, 65;
	@%p336 bra 	$L__BB0_460;
	setp.ne.s16 	%p337, %rs2098, 84;
	@%p337 bra 	$L__BB0_459;
	mov.b64 	%rd5543, 1;
	bra.uni 	$L__BB0_460;
$L__BB0_459:
	mov.u64 	%rd5543, %rd5531;
$L__BB0_460:
	add.s64 	%rd5550, %rd167, %rd5543;
	bra.uni 	$L__BB0_485;
$L__BB0_461:
	mov.b64 	%rd5544, 0;
	setp.eq.s16 	%p314, %rs2099, 65;
	@%p314 bra 	$L__BB0_464;
	setp.eq.s16 	%p315, %rs2099, 84;
	mov.u64 	%rd5544, %rd5532;
	@%p315 bra 	$L__BB0_463;
	bra.uni 	$L__BB0_464;
$L__BB0_463:
	mov.b64 	%rd5544, 4;
$L__BB0_464:
	mov.b64 	%rd5545, 0;
	setp.eq.s16 	%p316, %rs2100, 65;
	@%p316 bra 	$L__BB0_468;
	setp.ne.s16 	%p317, %rs2100, 84;
	@%p317 bra 	$L__BB0_467;
	mov.b64 	%rd5545, 1;
	bra.uni 	$L__BB0_468;
$L__BB0_467:
	mov.u64 	%rd5545, %rd5533;
$L__BB0_468:
	add.s64 	%rd172, %rd5544, %rd5545;
	mov.b64 	%rd5546, 0;
	setp.eq.s16 	%p318, %rs2101, 65;
	@%p318 bra 	$L__BB0_472;
	setp.ne.s16 	%p319, %rs2101, 84;
	@%p319 bra 	$L__BB0_471;
	mov.b64 	%rd5546, 4;
	bra.uni 	$L__BB0_472;
$L__BB0_471:
	mov.u64 	%rd5546, %rd5534;
$L__BB0_472:
	shl.b64 	%rd2091, %rd172, 4;
	or.b64  	%rd174, %rd2091, %rd5546;
	mov.b64 	%rd5547, 0;
	setp.eq.s16 	%p320, %rs2102, 65;
	@%p320 bra 	$L__BB0_476;
	setp.ne.s16 	%p321, %rs2102, 84;
	@%p321 bra 	$L__BB0_475;
	mov.b64 	%rd5547, 1;
	bra.uni 	$L__BB0_476;
$L__BB0_475:
	mov.u64 	%rd5547, %rd5535;
$L__BB0_476:
	add.s64 	%rd176, %rd174, %rd5547;
	mov.b64 	%rd5548, 0;
	setp.eq.s16 	%p322, %rs2103, 65;
	@%p322 bra 	$L__BB0_480;
	setp.ne.s16 	%p323, %rs2103, 84;
	@%p323 bra 	$L__BB0_479;
	mov.b64 	%rd5548, 4;
	bra.uni 	$L__BB0_480;
$L__BB0_479:
	mov.u64 	%rd5548, %rd5536;
$L__BB0_480:
	shl.b64 	%rd2096, %rd176, 4;
	or.b64  	%rd178, %rd2096, %rd5548;
	mov.b64 	%rd5549, 0;
	setp.eq.s16 	%p324, %rs2104, 65;
	@%p324 bra 	$L__BB0_484;
	setp.ne.s16 	%p325, %rs2104, 84;
	@%p325 bra 	$L__BB0_483;
	mov.b64 	%rd5549, 1;
	bra.uni 	$L__BB0_484;
$L__BB0_483:
	mov.u64 	%rd5549, %rd5537;
$L__BB0_484:
	add.s64 	%rd5550, %rd178, %rd5549;
$L__BB0_485:
	shl.b64 	%rd2112, %rd5550, 2;
	add.s64 	%rd2113, %rd3, %rd2112;
	ld.global.f32 	%f387, [%rd2113];
	setp.lt.f32 	%p338, %f387, 0f40800000;
	@%p338 bra 	$L__BB0_538;
	setp.ne.s32 	%p339, %r848, 1;
	@%p339 bra 	$L__BB0_512;
	mov.b64 	%rd5551, 0;
	setp.eq.s16 	%p352, %rs2093, 65;
	@%p352 bra 	$L__BB0_491;
	setp.ne.s16 	%p353, %rs2093, 84;
	@%p353 bra 	$L__BB0_490;
	mov.b64 	%rd5551, 4;
	bra.uni 	$L__BB0_491;
$L__BB0_490:
	mov.u64 	%rd5551, %rd5526;
$L__BB0_491:
	mov.b64 	%rd5552, 0;
	setp.eq.s16 	%p354, %rs2094, 65;
	@%p354 bra 	$L__BB0_495;
	setp.ne.s16 	%p355, %rs2094, 84;
	@%p355 bra 	$L__BB0_494;
	mov.b64 	%rd5552, 1;
	bra.uni 	$L__BB0_495;
$L__BB0_494:
	mov.u64 	%rd5552, %rd5527;
$L__BB0_495:
	add.s64 	%rd184, %rd5551, %rd5552;
	mov.b64 	%rd5553, 0;
	setp.eq.s16 	%p356, %rs2095, 65;
	@%p356 bra 	$L__BB0_499;
	setp.ne.s16 	%p357, %rs2095, 84;
	@%p357 bra 	$L__BB0_498;
	mov.b64 	%rd5553, 4;
	bra.uni 	$L__BB0_499;
$L__BB0_498:
	mov.u64 	%rd5553, %rd5528;
$L__BB0_499:
	shl.b64 	%rd2135, %rd184, 4;
	or.b64  	%rd186, %rd2135, %rd5553;
	mov.b64 	%rd5554, 0;
	setp.eq.s16 	%p358, %rs2096, 65;
	@%p358 bra 	$L__BB0_503;
	setp.ne.s16 	%p359, %rs2096, 84;
	@%p359 bra 	$L__BB0_502;
	mov.b64 	%rd5554, 1;
	bra.uni 	$L__BB0_503;
$L__BB0_502:
	mov.u64 	%rd5554, %rd5529;
$L__BB0_503:
	add.s64 	%rd188, %rd186, %rd5554;
	mov.b64 	%rd5555, 0;
	setp.eq.s16 	%p360, %rs2097, 65;
	@%p360 bra 	$L__BB0_507;
	setp.ne.s16 	%p361, %rs2097, 84;
	@%p361 bra 	$L__BB0_506;
	mov.b64 	%rd5555, 4;
	bra.uni 	$L__BB0_507;
$L__BB0_506:
	mov.u64 	%rd5555, %rd5530;
$L__BB0_507:
	shl.b64 	%rd2140, %rd188, 4;
	or.b64  	%rd190, %rd2140, %rd5555;
	mov.b64 	%rd5556, 0;
	setp.eq.s16 	%p362, %rs2098, 65;
	@%p362 bra 	$L__BB0_511;
	setp.ne.s16 	%p363, %rs2098, 84;
	@%p363 bra 	$L__BB0_510;
	mov.b64 	%rd5556, 1;
	bra.uni 	$L__BB0_511;
$L__BB0_510:
	mov.u64 	%rd5556, %rd5531;
$L__BB0_511:
	add.s64 	%rd5563, %rd190, %rd5556;
	bra.uni 	$L__BB0_536;
$L__BB0_512:
	mov.b64 	%rd5557, 0;
	setp.eq.s16 	%p340, %rs2099, 65;
	@%p340 bra 	$L__BB0_515;
	setp.eq.s16 	%p341, %rs2099, 84;
	mov.u64 	%rd5557, %rd5532;
	@%p341 bra 	$L__BB0_514;
	bra.uni 	$L__BB0_515;
$L__BB0_514:
	mov.b64 	%rd5557, 4;
$L__BB0_515:
	mov.b64 	%rd5558, 0;
	setp.eq.s16 	%p342, %rs2100, 65;
	@%p342 bra 	$L__BB0_519;
	setp.ne.s16 	%p343, %rs2100, 84;
	@%p343 bra 	$L__BB0_518;
	mov.b64 	%rd5558, 1;
	bra.uni 	$L__BB0_519;
$L__BB0_518:
	mov.u64 	%rd5558, %rd5533;
$L__BB0_519:
	add.s64 	%rd195, %rd5557, %rd5558;
	mov.b64 	%rd5559, 0;
	setp.eq.s16 	%p344, %rs2101, 65;
	@%p344 bra 	$L__BB0_523;
	setp.ne.s16 	%p345, %rs2101, 84;
	@%p345 bra 	$L__BB0_522;
	mov.b64 	%rd5559, 4;
	bra.uni 	$L__BB0_523;
$L__BB0_522:
	mov.u64 	%rd5559, %rd5534;
$L__BB0_523:
	shl.b64 	%rd2121, %rd195, 4;
	or.b64  	%rd197, %rd2121, %rd5559;
	mov.b64 	%rd5560, 0;
	setp.eq.s16 	%p346, %rs2102, 65;
	@%p346 bra 	$L__BB0_527;
	setp.ne.s16 	%p347, %rs2102, 84;
	@%p347 bra 	$L__BB0_526;
	mov.b64 	%rd5560, 1;
	bra.uni 	$L__BB0_527;
$L__BB0_526:
	mov.u64 	%rd5560, %rd5535;
$L__BB0_527:
	add.s64 	%rd199, %rd197, %rd5560;
	mov.b64 	%rd5561, 0;
	setp.eq.s16 	%p348, %rs2103, 65;
	@%p348 bra 	$L__BB0_531;
	setp.ne.s16 	%p349, %rs2103, 84;
	@%p349 bra 	$L__BB0_530;
	mov.b64 	%rd5561, 4;
	bra.uni 	$L__BB0_531;
$L__BB0_530:
	mov.u64 	%rd5561, %rd5536;
$L__BB0_531:
	shl.b64 	%rd2126, %rd199, 4;
	or.b64  	%rd201, %rd2126, %rd5561;
	mov.b64 	%rd5562, 0;
	setp.eq.s16 	%p350, %rs2104, 65;
	@%p350 bra 	$L__BB0_535;
	setp.ne.s16 	%p351, %rs2104, 84;
	@%p351 bra 	$L__BB0_534;
	mov.b64 	%rd5562, 1;
	bra.uni 	$L__BB0_535;
$L__BB0_534:
	mov.u64 	%rd5562, %rd5537;
$L__BB0_535:
	add.s64 	%rd5563, %rd201, %rd5562;
$L__BB0_536:
	shl.b64 	%rd2142, %rd5563, 2;
	add.s64 	%rd2143, %rd3, %rd2142;
	ld.global.f32 	%f388, [%rd2143];
	setp.lt.f32 	%p364, %f388, 0f40400000;
	@%p364 bra 	$L__BB0_538;
	mov.b32 	%r917, 1;
	st.global.u32 	[%rd7], %r917;
$L__BB0_538:
	add.s32 	%r918, %r1415, 19;
	setp.gt.s32 	%p365, %r918, %r849;
	@%p365 bra 	$L__BB0_4677;
	mov.b32 	%r1452, 0;
$L__BB0_540:
	cvt.s64.s32 	%rd2145, %r1452;
	add.s64 	%rd2146, %rd8, %rd2145;
	ld.global.u8 	%rs634, [%rd2146];
	add.s16 	%rs635, %rs634, -65;
	setp.gt.u16 	%p366, %rs635, 51;
	cvt.u64.u16 	%rd2144, %rs635;
	@%p366 bra 	$L__BB0_1089;
	cvt.u32.u64 	%r920, %rd2144;
	mov.b64 	%rd2147, 1;
	shl.b64 	%rd2148, %rd2147, %r920;
	and.b64  	%rd2149, %rd2148, 2252096166953029;
	setp.ne.s64 	%p367, %rd2149, 0;
	@%p367 bra 	$L__BB0_542;
	bra.uni 	$L__BB0_1089;
$L__BB0_542:
	add.s32 	%r1452, %r1452, 1;
	setp.ne.s32 	%p368, %r1452, 19;
	@%p368 bra 	$L__BB0_540;
	ld.global.u8 	%rs49, [%rd8];
	ld.global.u8 	%rs50, [%rd8+1];
	ld.global.u8 	%rs51, [%rd8+2];
	ld.global.u8 	%rs52, [%rd8+3];
	ld.global.u8 	%rs53, [%rd8+4];
	ld.global.u8 	%rs54, [%rd8+5];
	ld.global.u8 	%rs55, [%rd8+6];
	ld.global.u8 	%rs56, [%rd8+7];
	ld.global.u8 	%rs57, [%rd8+8];
	ld.global.u8 	%rs58, [%rd8+9];
	ld.global.u8 	%rs59, [%rd8+10];
	ld.global.u8 	%rs60, [%rd8+11];
	ld.global.u8 	%rs61, [%rd8+12];
	ld.global.u8 	%rs62, [%rd8+13];
	ld.global.u8 	%rs63, [%rd8+14];
	ld.global.u8 	%rs64, [%rd8+15];
	ld.global.u8 	%rs65, [%rd8+16];
	ld.global.u8 	%rs66, [%rd8+17];
	ld.global.u8 	%rs67, [%rd8+18];
	mov.b32 	%r1453, 1;
	add.s16 	%rs636, %rs49, -67;
	setp.gt.u16 	%p369, %rs636, 32;
	cvt.u64.u16 	%rd2150, %rs636;
	@%p369 bra 	$L__BB0_545;
	cvt.u32.u64 	%r922, %rd2150;
	mov.b64 	%rd2151, 1;
	shl.b64 	%rd2152, %rd2151, %r922;
	and.b64  	%rd2153, %rd2152, 4294967313;
	setp.ne.s64 	%p370, %rd2153, 0;
	@%p370 bra 	$L__BB0_546;
$L__BB0_545:
	setp.eq.s16 	%p371, %rs49, 103;
	selp.u32 	%r1453, 1, 0, %p371;
$L__BB0_546:
	mov.b32 	%r1454, 1;
	setp.eq.s16 	%p372, %rs50, 67;
	@%p372 bra 	$L__BB0_551;
	setp.eq.s16 	%p373, %rs50, 71;
	@%p373 bra 	$L__BB0_550;
	setp.eq.s16 	%p374, %rs50, 99;
	@%p374 bra 	$L__BB0_551;
	setp.eq.s16 	%p375, %rs50, 103;
	selp.u32 	%r1454, 1, 0, %p375;
$L__BB0_550:
	add.s32 	%r1455, %r1454, %r1453;
	bra.uni 	$L__BB0_552;
$L__BB0_551:
	add.s32 	%r1455, %r1453, 1;
$L__BB0_552:
	mov.b32 	%r1456, 1;
	setp.eq.s16 	%p376, %rs51, 67;
	@%p376 bra 	$L__BB0_557;
	setp.eq.s16 	%p377, %rs51, 71;
	@%p377 bra 	$L__BB0_556;
	setp.eq.s16 	%p378, %rs51, 99;
	@%p378 bra 	$L__BB0_557;
	setp.eq.s16 	%p379, %rs51, 103;
	selp.u32 	%r1456, 1, 0, %p379;
$L__BB0_556:
	add.s32 	%r1457, %r1456, %r1455;
	bra.uni 	$L__BB0_558;
$L__BB0_557:
	add.s32 	%r1457, %r1455, 1;
$L__BB0_558:
	mov.b32 	%r1458, 1;
	setp.eq.s16 	%p380, %rs52, 67;
	@%p380 bra 	$L__BB0_563;
	setp.eq.s16 	%p381, %rs52, 71;
	@%p381 bra 	$L__BB0_562;
	setp.eq.s16 	%p382, %rs52, 99;
	@%p382 bra 	$L__BB0_563;
	setp.eq.s16 	%p383, %rs52, 103;
	selp.u32 	%r1458, 1, 0, %p383;
$L__BB0_562:
	add.s32 	%r1459, %r1458, %r1457;
	bra.uni 	$L__BB0_564;
$L__BB0_563:
	add.s32 	%r1459, %r1457, 1;
$L__BB0_564:
	mov.b32 	%r1460, 1;
	setp.eq.s16 	%p384, %rs53, 67;
	@%p384 bra 	$L__BB0_569;
	setp.eq.s16 	%p385, %rs53, 71;
	@%p385 bra 	$L__BB0_568;
	setp.eq.s16 	%p386, %rs53, 99;
	@%p386 bra 	$L__BB0_569;
	setp.eq.s16 	%p387, %rs53, 103;
	selp.u32 	%r1460, 1, 0, %p387;
$L__BB0_568:
	add.s32 	%r1461, %r1460, %r1459;
	bra.uni 	$L__BB0_570;
$L__BB0_569:
	add.s32 	%r1461, %r1459, 1;
$L__BB0_570:
	mov.b32 	%r1462, 1;
	setp.eq.s16 	%p388, %rs54, 67;
	@%p388 bra 	$L__BB0_575;
	setp.eq.s16 	%p389, %rs54, 71;
	@%p389 bra 	$L__BB0_574;
	setp.eq.s16 	%p390, %rs54, 99;
	@%p390 bra 	$L__BB0_575;
	setp.eq.s16 	%p391, %rs54, 103;
	selp.u32 	%r1462, 1, 0, %p391;
$L__BB0_574:
	add.s32 	%r1463, %r1462, %r1461;
	bra.uni 	$L__BB0_576;
$L__BB0_575:
	add.s32 	%r1463, %r1461, 1;
$L__BB0_576:
	mov.b32 	%r1464, 1;
	setp.eq.s16 	%p392, %rs55, 67;
	@%p392 bra 	$L__BB0_581;
	setp.eq.s16 	%p393, %rs55, 71;
	@%p393 bra 	$L__BB0_580;
	setp.eq.s16 	%p394, %rs55, 99;
	@%p394 bra 	$L__BB0_581;
	setp.eq.s16 	%p395, %rs55, 103;
	selp.u32 	%r1464, 1, 0, %p395;
$L__BB0_580:
	add.s32 	%r1465, %r1464, %r1463;
	bra.uni 	$L__BB0_582;
$L__BB0_581:
	add.s32 	%r1465, %r1463, 1;
$L__BB0_582:
	mov.b32 	%r1466, 1;
	setp.eq.s16 	%p396, %rs56, 67;
	@%p396 bra 	$L__BB0_587;
	setp.eq.s16 	%p397, %rs56, 71;
	@%p397 bra 	$L__BB0_586;
	setp.eq.s16 	%p398, %rs56, 99;
	@%p398 bra 	$L__BB0_587;
	setp.eq.s16 	%p399, %rs56, 103;
	selp.u32 	%r1466, 1, 0, %p399;
$L__BB0_586:
	add.s32 	%r1467, %r1466, %r1465;
	bra.uni 	$L__BB0_588;
$L__BB0_587:
	add.s32 	%r1467, %r1465, 1;
$L__BB0_588:
	mov.b32 	%r1468, 1;
	setp.eq.s16 	%p400, %rs57, 67;
	@%p400 bra 	$L__BB0_593;
	setp.eq.s16 	%p401, %rs57, 71;
	@%p401 bra 	$L__BB0_592;
	setp.eq.s16 	%p402, %rs57, 99;
	@%p402 bra 	$L__BB0_593;
	setp.eq.s16 	%p403, %rs57, 103;
	selp.u32 	%r1468, 1, 0, %p403;
$L__BB0_592:
	add.s32 	%r1469, %r1468, %r1467;
	bra.uni 	$L__BB0_594;
$L__BB0_593:
	add.s32 	%r1469, %r1467, 1;
$L__BB0_594:
	mov.b32 	%r1470, 1;
	setp.eq.s16 	%p404, %rs58, 67;
	@%p404 bra 	$L__BB0_599;
	setp.eq.s16 	%p405, %rs58, 71;
	@%p405 bra 	$L__BB0_598;
	setp.eq.s16 	%p406, %rs58, 99;
	@%p406 bra 	$L__BB0_599;
	setp.eq.s16 	%p407, %rs58, 103;
	selp.u32 	%r1470, 1, 0, %p407;
$L__BB0_598:
	add.s32 	%r1471, %r1470, %r1469;
	bra.uni 	$L__BB0_600;
$L__BB0_599:
	add.s32 	%r1471, %r1469, 1;
$L__BB0_600:
	mov.b32 	%r1472, 1;
	setp.eq.s16 	%p408, %rs59, 67;
	@%p408 bra 	$L__BB0_605;
	setp.eq.s16 	%p409, %rs59, 71;
	@%p409 bra 	$L__BB0_604;
	setp.eq.s16 	%p410, %rs59, 99;
	@%p410 bra 	$L__BB0_605;
	setp.eq.s16 	%p411, %rs59, 103;
	selp.u32 	%r1472, 1, 0, %p411;
$L__BB0_604:
	add.s32 	%r1473, %r1472, %r1471;
	bra.uni 	$L__BB0_606;
$L__BB0_605:
	add.s32 	%r1473, %r1471, 1;
$L__BB0_606:
	mov.b32 	%r1474, 1;
	setp.eq.s16 	%p412, %rs60, 67;
	@%p412 bra 	$L__BB0_611;
	setp.eq.s16 	%p413, %rs60, 71;
	@%p413 bra 	$L__BB0_610;
	setp.eq.s16 	%p414, %rs60, 99;
	@%p414 bra 	$L__BB0_611;
	setp.eq.s16 	%p415, %rs60, 103;
	selp.u32 	%r1474, 1, 0, %p415;
$L__BB0_610:
	add.s32 	%r1475, %r1474, %r1473;
	bra.uni 	$L__BB0_612;
$L__BB0_611:
	add.s32 	%r1475, %r1473, 1;
$L__BB0_612:
	mov.b32 	%r1476, 1;
	setp.eq.s16 	%p416, %rs61, 67;
	@%p416 bra 	$L__BB0_617;
	setp.eq.s16 	%p417, %rs61, 71;
	@%p417 bra 	$L__BB0_616;
	setp.eq.s16 	%p418, %rs61, 99;
	@%p418 bra 	$L__BB0_617;
	setp.eq.s16 	%p419, %rs61, 103;
	selp.u32 	%r1476, 1, 0, %p419;
$L__BB0_616:
	add.s32 	%r1477, %r1476, %r1475;
	bra.uni 	$L__BB0_618;
$L__BB0_617:
	add.s32 	%r1477, %r1475, 1;
$L__BB0_618:
	mov.b32 	%r1478, 1;
	setp.eq.s16 	%p420, %rs62, 67;
	@%p420 bra 	$L__BB0_623;
	setp.eq.s16 	%p421, %rs62, 71;
	@%p421 bra 	$L__BB0_622;
	setp.eq.s16 	%p422, %rs62, 99;
	@%p422 bra 	$L__BB0_623;
	setp.eq.s16 	%p423, %rs62, 103;
	selp.u32 	%r1478, 1, 0, %p423;
$L__BB0_622:
	add.s32 	%r1479, %r1478, %r1477;
	bra.uni 	$L__BB0_624;
$L__BB0_623:
	add.s32 	%r1479, %r1477, 1;
$L__BB0_624:
	mov.b32 	%r1480, 1;
	setp.eq.s16 	%p424, %rs63, 67;
	@%p424 bra 	$L__BB0_629;
	setp.eq.s16 	%p425, %rs63, 71;
	@%p425 bra 	$L__BB0_628;
	setp.eq.s16 	%p426, %rs63, 99;
	@%p426 bra 	$L__BB0_629;
	setp.eq.s16 	%p427, %rs63, 103;
	selp.u32 	%r1480, 1, 0, %p427;
$L__BB0_628:
	add.s32 	%r1481, %r1480, %r1479;
	bra.uni 	$L__BB0_630;
$L__BB0_629:
	add.s32 	%r1481, %r1479, 1;
$L__BB0_630:
	mov.b32 	%r1482, 1;
	setp.eq.s16 	%p428, %rs64, 67;
	@%p428 bra 	$L__BB0_635;
	setp.eq.s16 	%p429, %rs64, 71;
	@%p429 bra 	$L__BB0_634;
	setp.eq.s16 	%p430, %rs64, 99;
	@%p430 bra 	$L__BB0_635;
	setp.eq.s16 	%p431, %rs64, 103;
	selp.u32 	%r1482, 1, 0, %p431;
$L__BB0_634:
	add.s32 	%r1483, %r1482, %r1481;
	bra.uni 	$L__BB0_636;
$L__BB0_635:
	add.s32 	%r1483, %r1481, 1;
$L__BB0_636:
	mov.b32 	%r1484, 1;
	setp.eq.s16 	%p432, %rs65, 67;
	@%p432 bra 	$L__BB0_641;
	setp.eq.s16 	%p433, %rs65, 71;
	@%p433 bra 	$L__BB0_640;
	setp.eq.s16 	%p434, %rs65, 99;
	@%p434 bra 	$L__BB0_641;
	setp.eq.s16 	%p435, %rs65, 103;
	selp.u32 	%r1484, 1, 0, %p435;
$L__BB0_640:
	add.s32 	%r1485, %r1484, %r1483;
	bra.uni 	$L__BB0_642;
$L__BB0_641:
	add.s32 	%r1485, %r1483, 1;
$L__BB0_642:
	mov.b32 	%r1486, 1;
	setp.eq.s16 	%p436, %rs66, 67;
	@%p436 bra 	$L__BB0_647;
	setp.eq.s16 	%p437, %rs66, 71;
	@%p437 bra 	$L__BB0_646;
	setp.eq.s16 	%p438, %rs66, 99;
	@%p438 bra 	$L__BB0_647;
	setp.eq.s16 	%p439, %rs66, 103;
	selp.u32 	%r1486, 1, 0, %p439;
$L__BB0_646:
	add.s32 	%r1487, %r1486, %r1485;
	bra.uni 	$L__BB0_648;
$L__BB0_647:
	add.s32 	%r1487, %r1485, 1;
$L__BB0_648:
	mov.b32 	%r1488, 1;
	setp.eq.s16 	%p440, %rs67, 67;
	@%p440 bra 	$L__BB0_653;
	setp.eq.s16 	%p441, %rs67, 71;
	@%p441 bra 	$L__BB0_652;
	setp.eq.s16 	%p442, %rs67, 99;
	@%p442 bra 	$L__BB0_653;
	setp.eq.s16 	%p443, %rs67, 103;
	selp.u32 	%r1488, 1, 0, %p443;
$L__BB0_652:
	add.s32 	%r1489, %r1488, %r1487;
	bra.uni 	$L__BB0_654;
$L__BB0_653:
	add.s32 	%r1489, %r1487, 1;
$L__BB0_654:
	cvt.rn.f64.u32 	%fd87, %r1489;
	div.rn.f64 	%fd88, %fd87, 0d4033000000000000;
	mul.f64 	%fd89, %fd88, 0d4059000000000000;
	cvt.rn.f32.f64 	%f389, %fd89;
	setp.lt.f32 	%p444, %f389, 0f42200000;
	setp.gt.f32 	%p445, %f389, 0f42700000;
	or.pred  	%p446, %p444, %p445;
	@%p446 bra 	$L__BB0_1089;
	and.b16  	%rs68, %rs49, 223;
	mov.b64 	%rd5564, 0;
	setp.eq.s16 	%p447, %rs68, 65;
	@%p447 bra 	$L__BB0_659;
	setp.ne.s16 	%p448, %rs68, 84;
	@%p448 bra 	$L__BB0_658;
	mov.b64 	%rd5564, 4;
	bra.uni 	$L__BB0_659;
$L__BB0_658:
	setp.eq.s16 	%p449, %rs68, 67;
	selp.b64 	%rd5564, 8, 12, %p449;
$L__BB0_659:
	and.b16  	%rs69, %rs50, 223;
	mov.b64 	%rd5565, 0;
	setp.eq.s16 	%p450, %rs69, 65;
	@%p450 bra 	$L__BB0_663;
	setp.ne.s16 	%p451, %rs69, 84;
	@%p451 bra 	$L__BB0_662;
	mov.b64 	%rd5565, 1;
	bra.uni 	$L__BB0_663;
$L__BB0_662:
	setp.eq.s16 	%p452, %rs69, 67;
	selp.b64 	%rd5565, 2, 3, %p452;
$L__BB0_663:
	add.s64 	%rd2159, %rd5565, %rd5564;
	shl.b64 	%rd2160, %rd2159, 2;
	add.s64 	%rd2161, %rd2, %rd2160;
	ld.global.f32 	%f37, [%rd2161];
	add.s64 	%rd2162, %rd1, %rd2160;
	ld.global.f32 	%f38, [%rd2162];
	mov.b64 	%rd5566, 0;
	@%p450 bra 	$L__BB0_667;
	setp.ne.s16 	%p454, %rs69, 84;
	@%p454 bra 	$L__BB0_666;
	mov.b64 	%rd5566, 4;
	bra.uni 	$L__BB0_667;
$L__BB0_666:
	setp.eq.s16 	%p455, %rs69, 67;
	selp.b64 	%rd5566, 8, 12, %p455;
$L__BB0_667:
	and.b16  	%rs70, %rs51, 223;
	mov.b64 	%rd5567, 0;
	setp.eq.s16 	%p456, %rs70, 65;
	@%p456 bra 	$L__BB0_671;
	setp.ne.s16 	%p457, %rs70, 84;
	@%p457 bra 	$L__BB0_670;
	mov.b64 	%rd5567, 1;
	bra.uni 	$L__BB0_671;
$L__BB0_670:
	setp.eq.s16 	%p458, %rs70, 67;
	selp.b64 	%rd5567, 2, 3, %p458;
$L__BB0_671:
	add.s64 	%rd2167, %rd5567, %rd5566;
	shl.b64 	%rd2168, %rd2167, 2;
	add.s64 	%rd2169, %rd2, %rd2168;
	ld.global.f32 	%f390, [%rd2169];
	add.f32 	%f391, %f37, 0f00000000;
	add.f32 	%f39, %f391, %f390;
	add.s64 	%rd2170, %rd1, %rd2168;
	ld.global.f32 	%f392, [%rd2170];
	add.f32 	%f393, %f38, 0f00000000;
	add.f32 	%f40, %f393, %f392;
	mov.b64 	%rd5568, 0;
	@%p456 bra 	$L__BB0_675;
	setp.ne.s16 	%p460, %rs70, 84;
	@%p460 bra 	$L__BB0_674;
	mov.b64 	%rd5568, 4;
	bra.uni 	$L__BB0_675;
$L__BB0_674:
	setp.eq.s16 	%p461, %rs70, 67;
	selp.b64 	%rd5568, 8, 12, %p461;
$L__BB0_675:
	and.b16  	%rs71, %rs52, 223;
	mov.b64 	%rd5569, 0;
	setp.eq.s16 	%p462, %rs71, 65;
	@%p462 bra 	$L__BB0_679;
	setp.ne.s16 	%p463, %rs71, 84;
	@%p463 bra 	$L__BB0_678;
	mov.b64 	%rd5569, 1;
	bra.uni 	$L__BB0_679;
$L__BB0_678:
	setp.eq.s16 	%p464, %rs71, 67;
	selp.b64 	%rd5569, 2, 3, %p464;
$L__BB0_679:
	add.s64 	%rd2175, %rd5569, %rd5568;
	shl.b64 	%rd2176, %rd2175, 2;
	add.s64 	%rd2177, %rd2, %rd2176;
	ld.global.f32 	%f394, [%rd2177];
	add.f32 	%f41, %f39, %f394;
	add.s64 	%rd2178, %rd1, %rd2176;
	ld.global.f32 	%f395, [%rd2178];
	add.f32 	%f42, %f40, %f395;
	mov.b64 	%rd5570, 0;
	@%p462 bra 	$L__BB0_683;
	setp.ne.s16 	%p466, %rs71, 84;
	@%p466 bra 	$L__BB0_682;
	mov.b64 	%rd5570, 4;
	bra.uni 	$L__BB0_683;
$L__BB0_682:
	setp.eq.s16 	%p467, %rs71, 67;
	selp.b64 	%rd5570, 8, 12, %p467;
$L__BB0_683:
	and.b16  	%rs72, %rs53, 223;
	mov.b64 	%rd5571, 0;
	setp.eq.s16 	%p468, %rs72, 65;
	@%p468 bra 	$L__BB0_687;
	setp.ne.s16 	%p469, %rs72, 84;
	@%p469 bra 	$L__BB0_686;
	mov.b64 	%rd5571, 1;
	bra.uni 	$L__BB0_687;
$L__BB0_686:
	setp.eq.s16 	%p470, %rs72, 67;
	selp.b64 	%rd5571, 2, 3, %p470;
$L__BB0_687:
	add.s64 	%rd2183, %rd5571, %rd5570;
	shl.b64 	%rd2184, %rd2183, 2;
	add.s64 	%rd2185, %rd2, %rd2184;
	ld.global.f32 	%f396, [%rd2185];
	add.f32 	%f43, %f41, %f396;
	add.s64 	%rd2186, %rd1, %rd2184;
	ld.global.f32 	%f397, [%rd2186];
	add.f32 	%f44, %f42, %f397;
	mov.b64 	%rd5572, 0;
	@%p468 bra 	$L__BB0_691;
	setp.ne.s16 	%p472, %rs72, 84;
	@%p472 bra 	$L__BB0_690;
	mov.b64 	%rd5572, 4;
	bra.uni 	$L__BB0_691;
$L__BB0_690:
	setp.eq.s16 	%p473, %rs72, 67;
	selp.b64 	%rd5572, 8, 12, %p473;
$L__BB0_691:
	and.b16  	%rs73, %rs54, 223;
	mov.b64 	%rd5573, 0;
	setp.eq.s16 	%p474, %rs73, 65;
	@%p474 bra 	$L__BB0_695;
	setp.ne.s16 	%p475, %rs73, 84;
	@%p475 bra 	$L__BB0_694;
	mov.b64 	%rd5573, 1;
	bra.uni 	$L__BB0_695;
$L__BB0_694:
	setp.eq.s16 	%p476, %rs73, 67;
	selp.b64 	%rd5573, 2, 3, %p476;
$L__BB0_695:
	add.s64 	%rd2191, %rd5573, %rd5572;
	shl.b64 	%rd2192, %rd2191, 2;
	add.s64 	%rd2193, %rd2, %rd2192;
	ld.global.f32 	%f398, [%rd2193];
	add.f32 	%f45, %f43, %f398;
	add.s64 	%rd2194, %rd1, %rd2192;
	ld.global.f32 	%f399, [%rd2194];
	add.f32 	%f46, %f44, %f399;
	mov.b64 	%rd5574, 0;
	@%p474 bra 	$L__BB0_699;
	setp.ne.s16 	%p478, %rs73, 84;
	@%p478 bra 	$L__BB0_698;
	mov.b64 	%rd5574, 4;
	bra.uni 	$L__BB0_699;
$L__BB0_698:
	setp.eq.s16 	%p479, %rs73, 67;
	selp.b64 	%rd5574, 8, 12, %p479;
$L__BB0_699:
	and.b16  	%rs74, %rs55, 223;
	mov.b64 	%rd5575, 0;
	setp.eq.s16 	%p480, %rs74, 65;
	@%p480 bra 	$L__BB0_703;
	setp.ne.s16 	%p481, %rs74, 84;
	@%p481 bra 	$L__BB0_702;
	mov.b64 	%rd5575, 1;
	bra.uni 	$L__BB0_703;
$L__BB0_702:
	setp.eq.s16 	%p482, %rs74, 67;
	selp.b64 	%rd5575, 2, 3, %p482;
$L__BB0_703:
	add.s64 	%rd2199, %rd5575, %rd5574;
	shl.b64 	%rd2200, %rd2199, 2;
	add.s64 	%rd2201, %rd2, %rd2200;
	ld.global.f32 	%f400, [%rd2201];
	add.f32 	%f47, %f45, %f400;
	add.s64 	%rd2202, %rd1, %rd2200;
	ld.global.f32 	%f401, [%rd2202];
	add.f32 	%f48, %f46, %f401;
	mov.b64 	%rd5576, 0;
	@%p480 bra 	$L__BB0_707;
	setp.ne.s16 	%p484, %rs74, 84;
	@%p484 bra 	$L__BB0_706;
	mov.b64 	%rd5576, 4;
	bra.uni 	$L__BB0_707;
$L__BB0_706:
	setp.eq.s16 	%p485, %rs74, 67;
	selp.b64 	%rd5576, 8, 12, %p485;
$L__BB0_707:
	and.b16  	%rs75, %rs56, 223;
	mov.b64 	%rd5577, 0;
	setp.eq.s16 	%p486, %rs75, 65;
	@%p486 bra 	$L__BB0_711;
	setp.ne.s16 	%p487, %rs75, 84;
	@%p487 bra 	$L__BB0_710;
	mov.b64 	%rd5577, 1;
	bra.uni 	$L__BB0_711;
$L__BB0_710:
	setp.eq.s16 	%p488, %rs75, 67;
	selp.b64 	%rd5577, 2, 3, %p488;
$L__BB0_711:
	add.s64 	%rd2207, %rd5577, %rd5576;
	shl.b64 	%rd2208, %rd2207, 2;
	add.s64 	%rd2209, %rd2, %rd2208;
	ld.global.f32 	%f402, [%rd2209];
	add.f32 	%f49, %f47, %f402;
	add.s64 	%rd2210, %rd1, %rd2208;
	ld.global.f32 	%f403, [%rd2210];
	add.f32 	%f50, %f48, %f403;
	mov.b64 	%rd5578, 0;
	@%p486 bra 	$L__BB0_715;
	setp.ne.s16 	%p490, %rs75, 84;
	@%p490 bra 	$L__BB0_714;
	mov.b64 	%rd5578, 4;
	bra.uni 	$L__BB0_715;
$L__BB0_714:
	setp.eq.s16 	%p491, %rs75, 67;
	selp.b64 	%rd5578, 8, 12, %p491;
$L__BB0_715:
	and.b16  	%rs76, %rs57, 223;
	mov.b64 	%rd5579, 0;
	setp.eq.s16 	%p492, %rs76, 65;
	@%p492 bra 	$L__BB0_719;
	setp.ne.s16 	%p493, %rs76, 84;
	@%p493 bra 	$L__BB0_718;
	mov.b64 	%rd5579, 1;
	bra.uni 	$L__BB0_719;
$L__BB0_718:
	setp.eq.s16 	%p494, %rs76, 67;
	selp.b64 	%rd5579, 2, 3, %p494;
$L__BB0_719:
	add.s64 	%rd2215, %rd5579, %rd5578;
	shl.b64 	%rd2216, %rd2215, 2;
	add.s64 	%rd2217, %rd2, %rd2216;
	ld.global.f32 	%f404, [%rd2217];
	add.f32 	%f51, %f49, %f404;
	add.s64 	%rd2218, %rd1, %rd2216;
	ld.global.f32 	%f405, [%rd2218];
	add.f32 	%f52, %f50, %f405;
	mov.b64 	%rd5580, 0;
	@%p492 bra 	$L__BB0_723;
	setp.ne.s16 	%p496, %rs76, 84;
	@%p496 bra 	$L__BB0_722;
	mov.b64 	%rd5580, 4;
	bra.uni 	$L__BB0_723;
$L__BB0_722:
	setp.eq.s16 	%p497, %rs76, 67;
	selp.b64 	%rd5580, 8, 12, %p497;
$L__BB0_723:
	and.b16  	%rs77, %rs58, 223;
	mov.b64 	%rd5581, 0;
	setp.eq.s16 	%p498, %rs77, 65;
	@%p498 bra 	$L__BB0_727;
	setp.ne.s16 	%p499, %rs77, 84;
	@%p499 bra 	$L__BB0_726;
	mov.b64 	%rd5581, 1;
	bra.uni 	$L__BB0_727;
$L__BB0_726:
	setp.eq.s16 	%p500, %rs77, 67;
	selp.b64 	%rd5581, 2, 3, %p500;
$L__BB0_727:
	add.s64 	%rd2223, %rd5581, %rd5580;
	shl.b64 	%rd2224, %rd2223, 2;
	add.s64 	%rd2225, %rd2, %rd2224;
	ld.global.f32 	%f406, [%rd2225];
	add.f32 	%f53, %f51, %f406;
	add.s64 	%rd2226, %rd1, %rd2224;
	ld.global.f32 	%f407, [%rd2226];
	add.f32 	%f54, %f52, %f407;
	mov.b64 	%rd5582, 0;
	@%p498 bra 	$L__BB0_731;
	setp.ne.s16 	%p502, %rs77, 84;
	@%p502 bra 	$L__BB0_730;
	mov.b64 	%rd5582, 4;
	bra.uni 	$L__BB0_731;
$L__BB0_730:
	setp.eq.s16 	%p503, %rs77, 67;
	selp.b64 	%rd5582, 8, 12, %p503;
$L__BB0_731:
	and.b16  	%rs78, %rs59, 223;
	mov.b64 	%rd5583, 0;
	setp.eq.s16 	%p504, %rs78, 65;
	@%p504 bra 	$L__BB0_735;
	setp.ne.s16 	%p505, %rs78, 84;
	@%p505 bra 	$L__BB0_734;
	mov.b64 	%rd5583, 1;
	bra.uni 	$L__BB0_735;
$L__BB0_734:
	setp.eq.s16 	%p506, %rs78, 67;
	selp.b64 	%rd5583, 2, 3, %p506;
$L__BB0_735:
	add.s64 	%rd2231, %rd5583, %rd5582;
	shl.b64 	%rd2232, %rd2231, 2;
	add.s64 	%rd2233, %rd2, %rd2232;
	ld.global.f32 	%f408, [%rd2233];
	add.f32 	%f55, %f53, %f408;
	add.s64 	%rd2234, %rd1, %rd2232;
	ld.global.f32 	%f409, [%rd2234];
	add.f32 	%f56, %f54, %f409;
	mov.b64 	%rd5584, 0;
	@%p504 bra 	$L__BB0_739;
	setp.ne.s16 	%p508, %rs78, 84;
	@%p508 bra 	$L__BB0_738;
	mov.b64 	%rd5584, 4;
	bra.uni 	$L__BB0_739;
$L__BB0_738:
	setp.eq.s16 	%p509, %rs78, 67;
	selp.b64 	%rd5584, 8, 12, %p509;
$L__BB0_739:
	and.b16  	%rs79, %rs60, 223;
	mov.b64 	%rd5585, 0;
	setp.eq.s16 	%p510, %rs79, 65;
	@%p510 bra 	$L__BB0_743;
	setp.ne.s16 	%p511, %rs79, 84;
	@%p511 bra 	$L__BB0_742;
	mov.b64 	%rd5585, 1;
	bra.uni 	$L__BB0_743;
$L__BB0_742:
	setp.eq.s16 	%p512, %rs79, 67;
	selp.b64 	%rd5585, 2, 3, %p512;
$L__BB0_743:
	add.s64 	%rd2239, %rd5585, %rd5584;
	shl.b64 	%rd2240, %rd2239, 2;
	add.s64 	%rd2241, %rd2, %rd2240;
	ld.global.f32 	%f410, [%rd2241];
	add.f32 	%f57, %f55, %f410;
	add.s64 	%rd2242, %rd1, %rd2240;
	ld.global.f32 	%f411, [%rd2242];
	add.f32 	%f58, %f56, %f411;
	mov.b64 	%rd5586, 0;
	@%p510 bra 	$L__BB0_747;
	setp.ne.s16 	%p514, %rs79, 84;
	@%p514 bra 	$L__BB0_746;
	mov.b64 	%rd5586, 4;
	bra.uni 	$L__BB0_747;
$L__BB0_746:
	setp.eq.s16 	%p515, %rs79, 67;
	selp.b64 	%rd5586, 8, 12, %p515;
$L__BB0_747:
	and.b16  	%rs80, %rs61, 223;
	mov.b64 	%rd5587, 0;
	setp.eq.s16 	%p516, %rs80, 65;
	@%p516 bra 	$L__BB0_751;
	setp.ne.s16 	%p517, %rs80, 84;
	@%p517 bra 	$L__BB0_750;
	mov.b64 	%rd5587, 1;
	bra.uni 	$L__BB0_751;
$L__BB0_750:
	setp.eq.s16 	%p518, %rs80, 67;
	selp.b64 	%rd5587, 2, 3, %p518;
$L__BB0_751:
	add.s64 	%rd2247, %rd5587, %rd5586;
	shl.b64 	%rd2248, %rd2247, 2;
	add.s64 	%rd2249, %rd2, %rd2248;
	ld.global.f32 	%f412, [%rd2249];
	add.f32 	%f59, %f57, %f412;
	add.s64 	%rd2250, %rd1, %rd2248;
	ld.global.f32 	%f413, [%rd2250];
	add.f32 	%f60, %f58, %f413;
	mov.b64 	%rd5588, 0;
	@%p516 bra 	$L__BB0_755;
	setp.ne.s16 	%p520, %rs80, 84;
	@%p520 bra 	$L__BB0_754;
	mov.b64 	%rd5588, 4;
	bra.uni 	$L__BB0_755;
$L__BB0_754:
	setp.eq.s16 	%p521, %rs80, 67;
	selp.b64 	%rd5588, 8, 12, %p521;
$L__BB0_755:
	and.b16  	%rs81, %rs62, 223;
	mov.b64 	%rd5589, 0;
	setp.eq.s16 	%p522, %rs81, 65;
	@%p522 bra 	$L__BB0_759;
	setp.ne.s16 	%p523, %rs81, 84;
	@%p523 bra 	$L__BB0_758;
	mov.b64 	%rd5589, 1;
	bra.uni 	$L__BB0_759;
$L__BB0_758:
	setp.eq.s16 	%p524, %rs81, 67;
	selp.b64 	%rd5589, 2, 3, %p524;
$L__BB0_759:
	add.s64 	%rd2255, %rd5589, %rd5588;
	shl.b64 	%rd2256, %rd2255, 2;
	add.s64 	%rd2257, %rd2, %rd2256;
	ld.global.f32 	%f414, [%rd2257];
	add.f32 	%f61, %f59, %f414;
	add.s64 	%rd2258, %rd1, %rd2256;
	ld.global.f32 	%f415, [%rd2258];
	add.f32 	%f62, %f60, %f415;
	mov.b64 	%rd5590, 0;
	@%p522 bra 	$L__BB0_763;
	setp.ne.s16 	%p526, %rs81, 84;
	@%p526 bra 	$L__BB0_762;
	mov.b64 	%rd5590, 4;
	bra.uni 	$L__BB0_763;
$L__BB0_762:
	setp.eq.s16 	%p527, %rs81, 67;
	selp.b64 	%rd5590, 8, 12, %p527;
$L__BB0_763:
	and.b16  	%rs82, %rs63, 223;
	mov.b64 	%rd5591, 0;
	setp.eq.s16 	%p528, %rs82, 65;
	@%p528 bra 	$L__BB0_767;
	setp.ne.s16 	%p529, %rs82, 84;
	@%p529 bra 	$L__BB0_766;
	mov.b64 	%rd5591, 1;
	bra.uni 	$L__BB0_767;
$L__BB0_766:
	setp.eq.s16 	%p530, %rs82, 67;
	selp.b64 	%rd5591, 2, 3, %p530;
$L__BB0_767:
	add.s64 	%rd2263, %rd5591, %rd5590;
	shl.b64 	%rd2264, %rd2263, 2;
	add.s64 	%rd2265, %rd2, %rd2264;
	ld.global.f32 	%f416, [%rd2265];
	add.f32 	%f63, %f61, %f416;
	add.s64 	%rd2266, %rd1, %rd2264;
	ld.global.f32 	%f417, [%rd2266];
	add.f32 	%f64, %f62, %f417;
	mov.b64 	%rd5592, 0;
	@%p528 bra 	$L__BB0_771;
	setp.ne.s16 	%p532, %rs82, 84;
	@%p532 bra 	$L__BB0_770;
	mov.b64 	%rd5592, 4;
	bra.uni 	$L__BB0_771;
$L__BB0_770:
	setp.eq.s16 	%p533, %rs82, 67;
	selp.b64 	%rd5592, 8, 12, %p533;
$L__BB0_771:
	and.b16  	%rs83, %rs64, 223;
	mov.b64 	%rd5593, 0;
	setp.eq.s16 	%p534, %rs83, 65;
	@%p534 bra 	$L__BB0_775;
	setp.ne.s16 	%p535, %rs83, 84;
	@%p535 bra 	$L__BB0_774;
	mov.b64 	%rd5593, 1;
	bra.uni 	$L__BB0_775;
$L__BB0_774:
	setp.eq.s16 	%p536, %rs83, 67;
	selp.b64 	%rd5593, 2, 3, %p536;
$L__BB0_775:
	add.s64 	%rd2271, %rd5593, %rd5592;
	shl.b64 	%rd2272, %rd2271, 2;
	add.s64 	%rd2273, %rd2, %rd2272;
	ld.global.f32 	%f418, [%rd2273];
	add.f32 	%f65, %f63, %f418;
	add.s64 	%rd2274, %rd1, %rd2272;
	ld.global.f32 	%f419, [%rd2274];
	add.f32 	%f66, %f64, %f419;
	mov.b64 	%rd5594, 0;
	@%p534 bra 	$L__BB0_779;
	setp.ne.s16 	%p538, %rs83, 84;
	@%p538 bra 	$L__BB0_778;
	mov.b64 	%rd5594, 4;
	bra.uni 	$L__BB0_779;
$L__BB0_778:
	setp.eq.s16 	%p539, %rs83, 67;
	selp.b64 	%rd5594, 8, 12, %p539;
$L__BB0_779:
	and.b16  	%rs84, %rs65, 223;
	mov.b64 	%rd5595, 0;
	setp.eq.s16 	%p540, %rs84, 65;
	@%p540 bra 	$L__BB0_783;
	setp.ne.s16 	%p541, %rs84, 84;
	@%p541 bra 	$L__BB0_782;
	mov.b64 	%rd5595, 1;
	bra.uni 	$L__BB0_783;
$L__BB0_782:
	setp.eq.s16 	%p542, %rs84, 67;
	selp.b64 	%rd5595, 2, 3, %p542;
$L__BB0_783:
	add.s64 	%rd2279, %rd5595, %rd5594;
	shl.b64 	%rd2280, %rd2279, 2;
	add.s64 	%rd2281, %rd2, %rd2280;
	ld.global.f32 	%f420, [%rd2281];
	add.f32 	%f67, %f65, %f420;
	add.s64 	%rd2282, %rd1, %rd2280;
	ld.global.f32 	%f421, [%rd2282];
	add.f32 	%f68, %f66, %f421;
	mov.b64 	%rd5596, 0;
	@%p540 bra 	$L__BB0_787;
	setp.ne.s16 	%p544, %rs84, 84;
	@%p544 bra 	$L__BB0_786;
	mov.b64 	%rd5596, 4;
	bra.uni 	$L__BB0_787;
$L__BB0_786:
	setp.eq.s16 	%p545, %rs84, 67;
	selp.b64 	%rd5596, 8, 12, %p545;
$L__BB0_787:
	and.b16  	%rs85, %rs66, 223;
	mov.b64 	%rd5597, 0;
	setp.eq.s16 	%p546, %rs85, 65;
	@%p546 bra 	$L__BB0_791;
	setp.ne.s16 	%p547, %rs85, 84;
	@%p547 bra 	$L__BB0_790;
	mov.b64 	%rd5597, 1;
	bra.uni 	$L__BB0_791;
$L__BB0_790:
	setp.eq.s16 	%p548, %rs85, 67;
	selp.b64 	%rd5597, 2, 3, %p548;
$L__BB0_791:
	add.s64 	%rd2287, %rd5597, %rd5596;
	shl.b64 	%rd2288, %rd2287, 2;
	add.s64 	%rd2289, %rd2, %rd2288;
	ld.global.f32 	%f422, [%rd2289];
	add.f32 	%f69, %f67, %f422;
	add.s64 	%rd2290, %rd1, %rd2288;
	ld.global.f32 	%f423, [%rd2290];
	add.f32 	%f70, %f68, %f423;
	mov.b64 	%rd5598, 0;
	@%p546 bra 	$L__BB0_795;
	setp.ne.s16 	%p550, %rs85, 84;
	@%p550 bra 	$L__BB0_794;
	mov.b64 	%rd5598, 4;
	bra.uni 	$L__BB0_795;
$L__BB0_794:
	setp.eq.s16 	%p551, %rs85, 67;
	selp.b64 	%rd5598, 8, 12, %p551;
$L__BB0_795:
	and.b16  	%rs86, %rs67, 223;
	mov.b64 	%rd5599, 0;
	setp.eq.s16 	%p552, %rs86, 65;
	@%p552 bra 	$L__BB0_799;
	setp.ne.s16 	%p553, %rs86, 84;
	@%p553 bra 	$L__BB0_798;
	mov.b64 	%rd5599, 1;
	bra.uni 	$L__BB0_799;
$L__BB0_798:
	setp.eq.s16 	%p554, %rs86, 67;
	selp.b64 	%rd5599, 2, 3, %p554;
$L__BB0_799:
	add.s64 	%rd2295, %rd5599, %rd5598;
	shl.b64 	%rd2296, %rd2295, 2;
	add.s64 	%rd2297, %rd2, %rd2296;
	ld.global.f32 	%f424, [%rd2297];
	add.f32 	%f71, %f69, %f424;
	add.s64 	%rd2298, %rd1, %rd2296;
	ld.global.f32 	%f425, [%rd2298];
	add.f32 	%f72, %f70, %f425;
	mov.f64 	%fd246, 0d4002666666666666;
	mov.f64 	%fd245, 0d4010666666666666;
	add.s16 	%rs709, %rs49, -65;
	setp.gt.u16 	%p555, %rs709, 51;
	cvt.u64.u16 	%rd2294, %rs709;
	@%p555 bra 	$L__BB0_801;
	cvt.u32.u64 	%r941, %rd2294;
	mov.b64 	%rd2299, 1;
	shl.b64 	%rd2300, %rd2299, %r941;
	and.b64  	%rd2301, %rd2300, 2251804109176833;
	setp.ne.s64 	%p556, %rd2301, 0;
	@%p556 bra 	$L__BB0_802;
$L__BB0_801:
	mov.f64 	%fd246, 0d3FB999999999999A;
	mov.f64 	%fd245, 0dC006666666666666;
$L__BB0_802:
	cvt.f64.f32 	%fd94, %f71;
	sub.f64 	%fd95, %fd246, %fd94;
	cvt.f64.f32 	%fd96, %f72;
	sub.f64 	%fd97, %fd245, %fd96;
	cvt.rn.f32.f64 	%f73, %fd97;
	cvt.rn.f32.f64 	%f74, %fd95;
	add.s16 	%rs711, %rs67, -65;
	setp.gt.u16 	%p557, %rs711, 51;
	cvt.u64.u16 	%rd2302, %rs711;
	@%p557 bra 	$L__BB0_804;
	cvt.u32.u64 	%r942, %rd2302;
	mov.b64 	%rd2303, 1;
	shl.b64 	%rd2304, %rd2303, %r942;
	and.b64  	%rd2305, %rd2304, 2251804109176833;
	setp.ne.s64 	%p558, %rd2305, 0;
	@%p558 bra 	$L__BB0_805;
$L__BB0_804:
	cvt.f64.f32 	%fd100, %f74;
	add.f64 	%fd247, %fd100, 0d3FB999999999999A;
	cvt.f64.f32 	%fd101, %f73;
	add.f64 	%fd248, %fd101, 0dC006666666666666;
	bra.uni 	$L__BB0_806;
$L__BB0_805:
	cvt.f64.f32 	%fd98, %f74;
	add.f64 	%fd247, %fd98, 0d4002666666666666;
	cvt.f64.f32 	%fd99, %f73;
	add.f64 	%fd248, %fd99, 0d4010666666666666;
$L__BB0_806:
	cvt.rn.f32.f64 	%f426, %fd248;
	cvt.rn.f32.f64 	%f427, %fd247;
	cvt.f64.f32 	%fd102, %f427;
	mul.f64 	%fd103, %fd102, 0d408F400000000000;
	cvt.f64.f32 	%fd104, %f426;
	add.f64 	%fd105, %fd104, 0dC022B7079E59F2BA;
	add.f64 	%fd106, %fd105, 0dC0425A1672324C83;
	div.rn.f64 	%fd107, %fd103, %fd106;
	add.f64 	%fd108, %fd107, 0dC071126666666666;
	cvt.rn.f32.f64 	%f428, %fd108;
	setp.gt.f32 	%p559, %f346, %f428;
	setp.lt.f32 	%p560, %f345, %f428;
	or.pred  	%p561, %p559, %p560;
	@%p561 bra 	$L__BB0_1089;
	setp.eq.s32 	%p562, %r848, 0;
	@%p562 bra 	$L__BB0_833;
	mov.b64 	%rd5600, 0;
	@%p522 bra 	$L__BB0_812;
	setp.ne.s16 	%p564, %rs81, 84;
	@%p564 bra 	$L__BB0_811;
	mov.b64 	%rd5600, 4;
	bra.uni 	$L__BB0_812;
$L__BB0_811:
	setp.eq.s16 	%p565, %rs81, 67;
	selp.b64 	%rd5600, 8, 12, %p565;
$L__BB0_812:
	mov.b64 	%rd5601, 0;
	@%p528 bra 	$L__BB0_816;
	setp.ne.s16 	%p567, %rs82, 84;
	@%p567 bra 	$L__BB0_815;
	mov.b64 	%rd5601, 1;
	bra.uni 	$L__BB0_816;
$L__BB0_815:
	setp.eq.s16 	%p568, %rs82, 67;
	selp.b64 	%rd5601, 2, 3, %p568;
$L__BB0_816:
	add.s64 	%rd281, %rd5600, %rd5601;
	mov.b64 	%rd5602, 0;
	@%p534 bra 	$L__BB0_820;
	setp.ne.s16 	%p570, %rs83, 84;
	@%p570 bra 	$L__BB0_819;
	mov.b64 	%rd5602, 4;
	bra.uni 	$L__BB0_820;
$L__BB0_819:
	setp.eq.s16 	%p571, %rs83, 67;
	selp.b64 	%rd5602, 8, 12, %p571;
$L__BB0_820:
	shl.b64 	%rd2313, %rd281, 4;
	or.b64  	%rd284, %rd2313, %rd5602;
	mov.b64 	%rd5603, 0;
	@%p540 bra 	$L__BB0_824;
	setp.ne.s16 	%p573, %rs84, 84;
	@%p573 bra 	$L__BB0_823;
	mov.b64 	%rd5603, 1;
	bra.uni 	$L__BB0_824;
$L__BB0_823:
	setp.eq.s16 	%p574, %rs84, 67;
	selp.b64 	%rd5603, 2, 3, %p574;
$L__BB0_824:
	add.s64 	%rd287, %rd284, %rd5603;
	mov.b64 	%rd5604, 0;
	setp.eq.s16 	%p575, %rs85, 65;
	@%p575 bra 	$L__BB0_828;
	setp.ne.s16 	%p576, %rs85, 84;
	@%p576 bra 	$L__BB0_827;
	mov.b64 	%rd5604, 4;
	bra.uni 	$L__BB0_828;
$L__BB0_827:
	setp.eq.s16 	%p577, %rs85, 67;
	selp.b64 	%rd5604, 8, 12, %p577;
$L__BB0_828:
	shl.b64 	%rd2318, %rd287, 4;
	or.b64  	%rd290, %rd2318, %rd5604;
	mov.b64 	%rd5605, 0;
	setp.eq.s16 	%p578, %rs86, 65;
	@%p578 bra 	$L__BB0_832;
	setp.ne.s16 	%p579, %rs86, 84;
	@%p579 bra 	$L__BB0_831;
	mov.b64 	%rd5605, 1;
	bra.uni 	$L__BB0_832;
$L__BB0_831:
	setp.eq.s16 	%p580, %rs86, 67;
	selp.b64 	%rd5605, 2, 3, %p580;
$L__BB0_832:
	add.s64 	%rd5612, %rd290, %rd5605;
	bra.uni 	$L__BB0_858;
$L__BB0_833:
	mov.b64 	%rd5606, 0;
	setp.eq.s16 	%p581, %rs68, 65;
	@%p581 bra 	$L__BB0_837;
	setp.ne.s16 	%p582, %rs68, 84;
	@%p582 bra 	$L__BB0_836;
	mov.b64 	%rd5606, 4;
	bra.uni 	$L__BB0_837;
$L__BB0_836:
	setp.eq.s16 	%p583, %rs68, 67;
	selp.b64 	%rd5606, 8, 12, %p583;
$L__BB0_837:
	mov.b64 	%rd5607, 0;
	setp.eq.s16 	%p584, %rs69, 65;
	@%p584 bra 	$L__BB0_841;
	setp.ne.s16 	%p585, %rs69, 84;
	@%p585 bra 	$L__BB0_840;
	mov.b64 	%rd5607, 1;
	bra.uni 	$L__BB0_841;
$L__BB0_840:
	setp.eq.s16 	%p586, %rs69, 67;
	selp.b64 	%rd5607, 2, 3, %p586;
$L__BB0_841:
	add.s64 	%rd298, %rd5606, %rd5607;
	mov.b64 	%rd5608, 0;
	setp.eq.s16 	%p587, %rs70, 65;
	@%p587 bra 	$L__BB0_845;
	setp.ne.s16 	%p588, %rs70, 84;
	@%p588 bra 	$L__BB0_844;
	mov.b64 	%rd5608, 4;
	bra.uni 	$L__BB0_845;
$L__BB0_844:
	setp.eq.s16 	%p589, %rs70, 67;
	selp.b64 	%rd5608, 8, 12, %p589;
$L__BB0_845:
	shl.b64 	%rd2327, %rd298, 4;
	or.b64  	%rd301, %rd2327, %rd5608;
	mov.b64 	%rd5609, 0;
	setp.eq.s16 	%p590, %rs71, 65;
	@%p590 bra 	$L__BB0_849;
	setp.ne.s16 	%p591, %rs71, 84;
	@%p591 bra 	$L__BB0_848;
	mov.b64 	%rd5609, 1;
	bra.uni 	$L__BB0_849;
$L__BB0_848:
	setp.eq.s16 	%p592, %rs71, 67;
	selp.b64 	%rd5609, 2, 3, %p592;
$L__BB0_849:
	add.s64 	%rd304, %rd301, %rd5609;
	mov.b64 	%rd5610, 0;
	setp.eq.s16 	%p593, %rs72, 65;
	@%p593 bra 	$L__BB0_853;
	setp.ne.s16 	%p594, %rs72, 84;
	@%p594 bra 	$L__BB0_852;
	mov.b64 	%rd5610, 4;
	bra.uni 	$L__BB0_853;
$L__BB0_852:
	setp.eq.s16 	%p595, %rs72, 67;
	selp.b64 	%rd5610, 8, 12, %p595;
$L__BB0_853:
	shl.b64 	%rd2332, %rd304, 4;
	or.b64  	%rd307, %rd2332, %rd5610;
	mov.b64 	%rd5611, 0;
	setp.eq.s16 	%p596, %rs73, 65;
	@%p596 bra 	$L__BB0_857;
	setp.ne.s16 	%p597, %rs73, 84;
	@%p597 bra 	$L__BB0_856;
	mov.b64 	%rd5611, 1;
	bra.uni 	$L__BB0_857;
$L__BB0_856:
	setp.eq.s16 	%p598, %rs73, 67;
	selp.b64 	%rd5611, 2, 3, %p598;
$L__BB0_857:
	add.s64 	%rd5612, %rd307, %rd5611;
$L__BB0_858:
	shl.b64 	%rd2334, %rd5612, 2;
	add.s64 	%rd2335, %rd3, %rd2334;
	ld.global.f32 	%f429, [%rd2335];
	setp.lt.f32 	%p599, %f429, 0f40800000;
	@%p599 bra 	$L__BB0_912;
	setp.eq.s32 	%p600, %r848, 1;
	@%p600 bra 	$L__BB0_885;
	mov.b64 	%rd5613, 0;
	setp.eq.s16 	%p601, %rs81, 65;
	@%p601 bra 	$L__BB0_864;
	setp.ne.s16 	%p602, %rs81, 84;
	@%p602 bra 	$L__BB0_863;
	mov.b64 	%rd5613, 4;
	bra.uni 	$L__BB0_864;
$L__BB0_863:
	setp.eq.s16 	%p603, %rs81, 67;
	selp.b64 	%rd5613, 8, 12, %p603;
$L__BB0_864:
	mov.b64 	%rd5614, 0;
	setp.eq.s16 	%p604, %rs82, 65;
	@%p604 bra 	$L__BB0_868;
	setp.ne.s16 	%p605, %rs82, 84;
	@%p605 bra 	$L__BB0_867;
	mov.b64 	%rd5614, 1;
	bra.uni 	$L__BB0_868;
$L__BB0_867:
	setp.eq.s16 	%p606, %rs82, 67;
	selp.b64 	%rd5614, 2, 3, %p606;
$L__BB0_868:
	add.s64 	%rd316, %rd5613, %rd5614;
	mov.b64 	%rd5615, 0;
	setp.eq.s16 	%p607, %rs83, 65;
	@%p607 bra 	$L__BB0_872;
	setp.ne.s16 	%p608, %rs83, 84;
	@%p608 bra 	$L__BB0_871;
	mov.b64 	%rd5615, 4;
	bra.uni 	$L__BB0_872;
$L__BB0_871:
	setp.eq.s16 	%p609, %rs83, 67;
	selp.b64 	%rd5615, 8, 12, %p609;
$L__BB0_872:
	shl.b64 	%rd2343, %rd316, 4;
	or.b64  	%rd319, %rd2343, %rd5615;
	mov.b64 	%rd5616, 0;
	setp.eq.s16 	%p610, %rs84, 65;
	@%p610 bra 	$L__BB0_876;
	setp.ne.s16 	%p611, %rs84, 84;
	@%p611 bra 	$L__BB0_875;
	mov.b64 	%rd5616, 1;
	bra.uni 	$L__BB0_876;
$L__BB0_875:
	setp.eq.s16 	%p612, %rs84, 67;
	selp.b64 	%rd5616, 2, 3, %p612;
$L__BB0_876:
	add.s64 	%rd322, %rd319, %rd5616;
	mov.b64 	%rd5617, 0;
	setp.eq.s16 	%p613, %rs85, 65;
	@%p613 bra 	$L__BB0_880;
	setp.ne.s16 	%p614, %rs85, 84;
	@%p614 bra 	$L__BB0_879;
	mov.b64 	%rd5617, 4;
	bra.uni 	$L__BB0_880;
$L__BB0_879:
	setp.eq.s16 	%p615, %rs85, 67;
	selp.b64 	%rd5617, 8, 12, %p615;
$L__BB0_880:
	shl.b64 	%rd2348, %rd322, 4;
	or.b64  	%rd325, %rd2348, %rd5617;
	mov.b64 	%rd5618, 0;
	setp.eq.s16 	%p616, %rs86, 65;
	@%p616 bra 	$L__BB0_884;
	setp.ne.s16 	%p617, %rs86, 84;
	@%p617 bra 	$L__BB0_883;
	mov.b64 	%rd5618, 1;
	bra.uni 	$L__BB0_884;
$L__BB0_883:
	setp.eq.s16 	%p618, %rs86, 67;
	selp.b64 	%rd5618, 2, 3, %p618;
$L__BB0_884:
	add.s64 	%rd5625, %rd325, %rd5618;
	bra.uni 	$L__BB0_910;
$L__BB0_885:
	mov.b64 	%rd5619, 0;
	setp.eq.s16 	%p619, %rs68, 65;
	@%p619 bra 	$L__BB0_889;
	setp.ne.s16 	%p620, %rs68, 84;
	@%p620 bra 	$L__BB0_888;
	mov.b64 	%rd5619, 4;
	bra.uni 	$L__BB0_889;
$L__BB0_888:
	setp.eq.s16 	%p621, %rs68, 67;
	selp.b64 	%rd5619, 8, 12, %p621;
$L__BB0_889:
	mov.b64 	%rd5620, 0;
	setp.eq.s16 	%p622, %rs69, 65;
	@%p622 bra 	$L__BB0_893;
	setp.ne.s16 	%p623, %rs69, 84;
	@%p623 bra 	$L__BB0_892;
	mov.b64 	%rd5620, 1;
	bra.uni 	$L__BB0_893;
$L__BB0_892:
	setp.eq.s16 	%p624, %rs69, 67;
	selp.b64 	%rd5620, 2, 3, %p624;
$L__BB0_893:
	add.s64 	%rd333, %rd5619, %rd5620;
	mov.b64 	%rd5621, 0;
	setp.eq.s16 	%p625, %rs70, 65;
	@%p625 bra 	$L__BB0_897;
	setp.ne.s16 	%p626, %rs70, 84;
	@%p626 bra 	$L__BB0_896;
	mov.b64 	%rd5621, 4;
	bra.uni 	$L__BB0_897;
$L__BB0_896:
	setp.eq.s16 	%p627, %rs70, 67;
	selp.b64 	%rd5621, 8, 12, %p627;
$L__BB0_897:
	shl.b64 	%rd2357, %rd333, 4;
	or.b64  	%rd336, %rd2357, %rd5621;
	mov.b64 	%rd5622, 0;
	setp.eq.s16 	%p628, %rs71, 65;
	@%p628 bra 	$L__BB0_901;
	setp.ne.s16 	%p629, %rs71, 84;
	@%p629 bra 	$L__BB0_900;
	mov.b64 	%rd5622, 1;
	bra.uni 	$L__BB0_901;
$L__BB0_900:
	setp.eq.s16 	%p630, %rs71, 67;
	selp.b64 	%rd5622, 2, 3, %p630;
$L__BB0_901:
	add.s64 	%rd339, %rd336, %rd5622;
	mov.b64 	%rd5623, 0;
	setp.eq.s16 	%p631, %rs72, 65;
	@%p631 bra 	$L__BB0_905;
	setp.ne.s16 	%p632, %rs72, 84;
	@%p632 bra 	$L__BB0_904;
	mov.b64 	%rd5623, 4;
	bra.uni 	$L__BB0_905;
$L__BB0_904:
	setp.eq.s16 	%p633, %rs72, 67;
	selp.b64 	%rd5623, 8, 12, %p633;
$L__BB0_905:
	shl.b64 	%rd2362, %rd339, 4;
	or.b64  	%rd342, %rd2362, %rd5623;
	mov.b64 	%rd5624, 0;
	setp.eq.s16 	%p634, %rs73, 65;
	@%p634 bra 	$L__BB0_909;
	setp.ne.s16 	%p635, %rs73, 84;
	@%p635 bra 	$L__BB0_908;
	mov.b64 	%rd5624, 1;
	bra.uni 	$L__BB0_909;
$L__BB0_908:
	setp.eq.s16 	%p636, %rs73, 67;
	selp.b64 	%rd5624, 2, 3, %p636;
$L__BB0_909:
	add.s64 	%rd5625, %rd342, %rd5624;
$L__BB0_910:
	shl.b64 	%rd2364, %rd5625, 2;
	add.s64 	%rd2365, %rd3, %rd2364;
	ld.global.f32 	%f430, [%rd2365];
	setp.lt.f32 	%p637, %f430, 0f40400000;
	@%p637 bra 	$L__BB0_912;
	mov.b32 	%r943, 1;
	st.global.u32 	[%rd6+4], %r943;
$L__BB0_912:
	mov.b16 	%rs2105, 67;
	mov.b64 	%rd5626, 8;
	add.s16 	%rs738, %rs67, -65;
	setp.gt.u16 	%p638, %rs738, 51;
	cvt.u64.u16 	%rd2367, %rs738;
	@%p638 bra 	$L__BB0_918;
	cvt.u32.u64 	%r944, %rd2367;
	mov.b64 	%rd2368, 1;
	shl.b64 	%rd2369, %rd2368, %r944;
	and.b64  	%rd2370, %rd2369, 4294967297;
	setp.ne.s64 	%p639, %rd2370, 0;
	@%p639 bra 	$L__BB0_917;
	mov.b64 	%rd2371, 1;
	shl.b64 	%rd2372, %rd2371, %r944;
	and.b64  	%rd2373, %rd2372, 17179869188;
	setp.ne.s64 	%p640, %rd2373, 0;
	@%p640 bra 	$L__BB0_4690;
	mov.b64 	%rd2374, 1;
	shl.b64 	%rd2375, %rd2374, %r944;
	and.b64  	%rd2376, %rd2375, 2251799814209536;
	setp.ne.s64 	%p641, %rd2376, 0;
	@%p641 bra 	$L__BB0_916;
	bra.uni 	$L__BB0_918;
$L__BB0_916:
	mov.b16 	%rs2105, 65;
	mov.b64 	%rd5626, 12;
	bra.uni 	$L__BB0_918;
$L__BB0_917:
	mov.b16 	%rs2105, 84;
	mov.b64 	%rd5626, 12;
$L__BB0_918:
	mov.b16 	%rs2106, 67;
	mov.b64 	%rd5627, 2;
	add.s16 	%rs744, %rs66, -65;
	setp.gt.u16 	%p642, %rs744, 51;
	cvt.u64.u16 	%rd2381, %rs744;
	@%p642 bra 	$L__BB0_924;
	cvt.u32.u64 	%r947, %rd2381;
	mov.b64 	%rd2382, 1;
	shl.b64 	%rd2383, %rd2382, %r947;
	and.b64  	%rd2384, %rd2383, 4294967297;
	setp.ne.s64 	%p643, %rd2384, 0;
	@%p643 bra 	$L__BB0_923;
	mov.b64 	%rd2385, 1;
	shl.b64 	%rd2386, %rd2385, %r947;
	and.b64  	%rd2387, %rd2386, 17179869188;
	setp.ne.s64 	%p644, %rd2387, 0;
	@%p644 bra 	$L__BB0_4691;
	mov.b64 	%rd2388, 1;
	shl.b64 	%rd2389, %rd2388, %r947;
	and.b64  	%rd2390, %rd2389, 2251799814209536;
	setp.ne.s64 	%p645, %rd2390, 0;
	@%p645 bra 	$L__BB0_922;
	bra.uni 	$L__BB0_924;
$L__BB0_922:
	mov.b16 	%rs2106, 65;
	mov.b64 	%rd5627, 3;
	bra.uni 	$L__BB0_924;
$L__BB0_923:
	mov.b16 	%rs2106, 84;
	mov.b64 	%rd5627, 3;
$L__BB0_924:
	mov.b16 	%rs2107, 67;
	mov.b64 	%rd5628, 8;
	add.s16 	%rs750, %rs65, -65;
	setp.gt.u16 	%p646, %rs750, 51;
	cvt.u64.u16 	%rd2395, %rs750;
	@%p646 bra 	$L__BB0_930;
	cvt.u32.u64 	%r950, %rd2395;
	mov.b64 	%rd2396, 1;
	shl.b64 	%rd2397, %rd2396, %r950;
	and.b64  	%rd2398, %rd2397, 4294967297;
	setp.ne.s64 	%p647, %rd2398, 0;
	@%p647 bra 	$L__BB0_929;
	mov.b64 	%rd2399, 1;
	shl.b64 	%rd2400, %rd2399, %r950;
	and.b64  	%rd2401, %rd2400, 17179869188;
	setp.ne.s64 	%p648, %rd2401, 0;
	@%p648 bra 	$L__BB0_4692;
	mov.b64 	%rd2402, 1;
	shl.b64 	%rd2403, %rd2402, %r950;
	and.b64  	%rd2404, %rd2403, 2251799814209536;
	setp.ne.s64 	%p649, %rd2404, 0;
	@%p649 bra 	$L__BB0_928;
	bra.uni 	$L__BB0_930;
$L__BB0_928:
	mov.b16 	%rs2107, 65;
	mov.b64 	%rd5628, 12;
	bra.uni 	$L__BB0_930;
$L__BB0_929:
	mov.b16 	%rs2107, 84;
	mov.b64 	%rd5628, 12;
$L__BB0_930:
	mov.b16 	%rs2108, 67;
	mov.b64 	%rd5629, 2;
	add.s16 	%rs756, %rs64, -65;
	setp.gt.u16 	%p650, %rs756, 51;
	cvt.u64.u16 	%rd2409, %rs756;
	@%p650 bra 	$L__BB0_936;
	cvt.u32.u64 	%r953, %rd2409;
	mov.b64 	%rd2410, 1;
	shl.b64 	%rd2411, %rd2410, %r953;
	and.b64  	%rd2412, %rd2411, 4294967297;
	setp.ne.s64 	%p651, %rd2412, 0;
	@%p651 bra 	$L__BB0_935;
	mov.b64 	%rd2413, 1;
	shl.b64 	%rd2414, %rd2413, %r953;
	and.b64  	%rd2415, %rd2414, 17179869188;
	setp.ne.s64 	%p652, %rd2415, 0;
	@%p652 bra 	$L__BB0_4693;
	mov.b64 	%rd2416, 1;
	shl.b64 	%rd2417, %rd2416, %r953;
	and.b64  	%rd2418, %rd2417, 2251799814209536;
	setp.ne.s64 	%p653, %rd2418, 0;
	@%p653 bra 	$L__BB0_934;
	bra.uni 	$L__BB0_936;
$L__BB0_934:
	mov.b16 	%rs2108, 65;
	mov.b64 	%rd5629, 3;
	bra.uni 	$L__BB0_936;
$L__BB0_935:
	mov.b16 	%rs2108, 84;
	mov.b64 	%rd5629, 3;
$L__BB0_936:
	mov.b16 	%rs2109, 67;
	mov.b64 	%rd5630, 8;
	add.s16 	%rs762, %rs63, -65;
	setp.gt.u16 	%p654, %rs762, 51;
	cvt.u64.u16 	%rd2423, %rs762;
	@%p654 bra 	$L__BB0_942;
	cvt.u32.u64 	%r956, %rd2423;
	mov.b64 	%rd2424, 1;
	shl.b64 	%rd2425, %rd2424, %r956;
	and.b64  	%rd2426, %rd2425, 4294967297;
	setp.ne.s64 	%p655, %rd2426, 0;
	@%p655 bra 	$L__BB0_941;
	mov.b64 	%rd2427, 1;
	shl.b64 	%rd2428, %rd2427, %r956;
	and.b64  	%rd2429, %rd2428, 17179869188;
	setp.ne.s64 	%p656, %rd2429, 0;
	@%p656 bra 	$L__BB0_4694;
	mov.b64 	%rd2430, 1;
	shl.b64 	%rd2431, %rd2430, %r956;
	and.b64  	%rd2432, %rd2431, 2251799814209536;
	setp.ne.s64 	%p657, %rd2432, 0;
	@%p657 bra 	$L__BB0_940;
	bra.uni 	$L__BB0_942;
$L__BB0_940:
	mov.b16 	%rs2109, 65;
	mov.b64 	%rd5630, 12;
	bra.uni 	$L__BB0_942;
$L__BB0_941:
	mov.b16 	%rs2109, 84;
	mov.b64 	%rd5630, 12;
$L__BB0_942:
	mov.b16 	%rs2110, 67;
	mov.b64 	%rd5631, 2;
	add.s16 	%rs768, %rs62, -65;
	setp.gt.u16 	%p658, %rs768, 51;
	cvt.u64.u16 	%rd2437, %rs768;
	@%p658 bra 	$L__BB0_948;
	cvt.u32.u64 	%r959, %rd2437;
	mov.b64 	%rd2438, 1;
	shl.b64 	%rd2439, %rd2438, %r959;
	and.b64  	%rd2440, %rd2439, 4294967297;
	setp.ne.s64 	%p659, %rd2440, 0;
	@%p659 bra 	$L__BB0_947;
	mov.b64 	%rd2441, 1;
	shl.b64 	%rd2442, %rd2441, %r959;
	and.b64  	%rd2443, %rd2442, 17179869188;
	setp.ne.s64 	%p660, %rd2443, 0;
	@%p660 bra 	$L__BB0_4695;
	mov.b64 	%rd2444, 1;
	shl.b64 	%rd2445, %rd2444, %r959;
	and.b64  	%rd2446, %rd2445, 2251799814209536;
	setp.ne.s64 	%p661, %rd2446, 0;
	@%p661 bra 	$L__BB0_946;
	bra.uni 	$L__BB0_948;
$L__BB0_946:
	mov.b16 	%rs2110, 65;
	mov.b64 	%rd5631, 3;
	bra.uni 	$L__BB0_948;
$L__BB0_947:
	mov.b16 	%rs2110, 84;
	mov.b64 	%rd5631, 3;
$L__BB0_948:
	mov.b16 	%rs2111, 67;
	mov.b64 	%rd5632, 8;
	add.s16 	%rs774, %rs54, -65;
	setp.gt.u16 	%p662, %rs774, 51;
	cvt.u64.u16 	%rd2451, %rs774;
	@%p662 bra 	$L__BB0_954;
	cvt.u32.u64 	%r962, %rd2451;
	mov.b64 	%rd2452, 1;
	shl.b64 	%rd2453, %rd2452, %r962;
	and.b64  	%rd2454, %rd2453, 4294967297;
	setp.ne.s64 	%p663, %rd2454, 0;
	@%p663 bra 	$L__BB0_953;
	mov.b64 	%rd2455, 1;
	shl.b64 	%rd2456, %rd2455, %r962;
	and.b64  	%rd2457, %rd2456, 17179869188;
	setp.ne.s64 	%p664, %rd2457, 0;
	@%p664 bra 	$L__BB0_4696;
	mov.b64 	%rd2458, 1;
	shl.b64 	%rd2459, %rd2458, %r962;
	and.b64  	%rd2460, %rd2459, 2251799814209536;
	setp.ne.s64 	%p665, %rd2460, 0;
	@%p665 bra 	$L__BB0_952;
	bra.uni 	$L__BB0_954;
$L__BB0_952:
	mov.b16 	%rs2111, 65;
	mov.b64 	%rd5632, 12;
	bra.uni 	$L__BB0_954;
$L__BB0_953:
	mov.b16 	%rs2111, 84;
	mov.b64 	%rd5632, 12;
$L__BB0_954:
	mov.b16 	%rs2112, 67;
	mov.b64 	%rd5633, 2;
	add.s16 	%rs780, %rs53, -65;
	setp.gt.u16 	%p666, %rs780, 51;
	cvt.u64.u16 	%rd2465, %rs780;
	@%p666 bra 	$L__BB0_960;
	cvt.u32.u64 	%r965, %rd2465;
	mov.b64 	%rd2466, 1;
	shl.b64 	%rd2467, %rd2466, %r965;
	and.b64  	%rd2468, %rd2467, 4294967297;
	setp.ne.s64 	%p667, %rd2468, 0;
	@%p667 bra 	$L__BB0_959;
	mov.b64 	%rd2469, 1;
	shl.b64 	%rd2470, %rd2469, %r965;
	and.b64  	%rd2471, %rd2470, 17179869188;
	setp.ne.s64 	%p668, %rd2471, 0;
	@%p668 bra 	$L__BB0_4697;
	mov.b64 	%rd2472, 1;
	shl.b64 	%rd2473, %rd2472, %r965;
	and.b64  	%rd2474, %rd2473, 2251799814209536;
	setp.ne.s64 	%p669, %rd2474, 0;
	@%p669 bra 	$L__BB0_958;
	bra.uni 	$L__BB0_960;
$L__BB0_958:
	mov.b16 	%rs2112, 65;
	mov.b64 	%rd5633, 3;
	bra.uni 	$L__BB0_960;
$L__BB0_959:
	mov.b16 	%rs2112, 84;
	mov.b64 	%rd5633, 3;
$L__BB0_960:
	mov.b16 	%rs2113, 67;
	mov.b64 	%rd5634, 8;
	add.s16 	%rs786, %rs52, -65;
	setp.gt.u16 	%p670, %rs786, 51;
	cvt.u64.u16 	%rd2479, %rs786;
	@%p670 bra 	$L__BB0_966;
	cvt.u32.u64 	%r968, %rd2479;
	mov.b64 	%rd2480, 1;
	shl.b64 	%rd2481, %rd2480, %r968;
	and.b64  	%rd2482, %rd2481, 4294967297;
	setp.ne.s64 	%p671, %rd2482, 0;
	@%p671 bra 	$L__BB0_965;
	mov.b64 	%rd2483, 1;
	shl.b64 	%rd2484, %rd2483, %r968;
	and.b64  	%rd2485, %rd2484, 17179869188;
	setp.ne.s64 	%p672, %rd2485, 0;
	@%p672 bra 	$L__BB0_4698;
	mov.b64 	%rd2486, 1;
	shl.b64 	%rd2487, %rd2486, %r968;
	and.b64  	%rd2488, %rd2487, 2251799814209536;
	setp.ne.s64 	%p673, %rd2488, 0;
	@%p673 bra 	$L__BB0_964;
	bra.uni 	$L__BB0_966;
$L__BB0_964:
	mov.b16 	%rs2113, 65;
	mov.b64 	%rd5634, 12;
	bra.uni 	$L__BB0_966;
$L__BB0_965:
	mov.b16 	%rs2113, 84;
	mov.b64 	%rd5634, 12;
$L__BB0_966:
	mov.b16 	%rs2114, 67;
	mov.b64 	%rd5635, 2;
	add.s16 	%rs792, %rs51, -65;
	setp.gt.u16 	%p674, %rs792, 51;
	cvt.u64.u16 	%rd2493, %rs792;
	@%p674 bra 	$L__BB0_972;
	cvt.u32.u64 	%r971, %rd2493;
	mov.b64 	%rd2494, 1;
	shl.b64 	%rd2495, %rd2494, %r971;
	and.b64  	%rd2496, %rd2495, 4294967297;
	setp.ne.s64 	%p675, %rd2496, 0;
	@%p675 bra 	$L__BB0_971;
	mov.b64 	%rd2497, 1;
	shl.b64 	%rd2498, %rd2497, %r971;
	and.b64  	%rd2499, %rd2498, 17179869188;
	setp.ne.s64 	%p676, %rd2499, 0;
	@%p676 bra 	$L__BB0_4699;
	mov.b64 	%rd2500, 1;
	shl.b64 	%rd2501, %rd2500, %r971;
	and.b64  	%rd2502, %rd2501, 2251799814209536;
	setp.ne.s64 	%p677, %rd2502, 0;
	@%p677 bra 	$L__BB0_970;
	bra.uni 	$L__BB0_972;
$L__BB0_970:
	mov.b16 	%rs2114, 65;
	mov.b64 	%rd5635, 3;
	bra.uni 	$L__BB0_972;
$L__BB0_971:
	mov.b16 	%rs2114, 84;
	mov.b64 	%rd5635, 3;
$L__BB0_972:
	mov.b16 	%rs2115, 67;
	mov.b64 	%rd5636, 8;
	add.s16 	%rs798, %rs50, -65;
	setp.gt.u16 	%p678, %rs798, 51;
	cvt.u64.u16 	%rd2507, %rs798;
	@%p678 bra 	$L__BB0_978;
	cvt.u32.u64 	%r974, %rd2507;
	mov.b64 	%rd2508, 1;
	shl.b64 	%rd2509, %rd2508, %r974;
	and.b64  	%rd2510, %rd2509, 4294967297;
	setp.ne.s64 	%p679, %rd2510, 0;
	@%p679 bra 	$L__BB0_977;
	mov.b64 	%rd2511, 1;
	shl.b64 	%rd2512, %rd2511, %r974;
	and.b64  	%rd2513, %rd2512, 17179869188;
	setp.ne.s64 	%p680, %rd2513, 0;
	@%p680 bra 	$L__BB0_4700;
	mov.b64 	%rd2514, 1;
	shl.b64 	%rd2515, %rd2514, %r974;
	and.b64  	%rd2516, %rd2515, 2251799814209536;
	setp.ne.s64 	%p681, %rd2516, 0;
	@%p681 bra 	$L__BB0_976;
	bra.uni 	$L__BB0_978;
$L__BB0_976:
	mov.b16 	%rs2115, 65;
	mov.b64 	%rd5636, 12;
	bra.uni 	$L__BB0_978;
$L__BB0_977:
	mov.b16 	%rs2115, 84;
	mov.b64 	%rd5636, 12;
$L__BB0_978:
	mov.b16 	%rs2116, 67;
	mov.b64 	%rd5637, 2;
	add.s16 	%rs803, %rs49, -65;
	setp.gt.u16 	%p682, %rs803, 51;
	cvt.u64.u16 	%rd2521, %rs803;
	@%p682 bra 	$L__BB0_984;
	cvt.u32.u64 	%r977, %rd2521;
	mov.b64 	%rd2522, 1;
	shl.b64 	%rd2523, %rd2522, %r977;
	and.b64  	%rd2524, %rd2523, 4294967297;
	setp.ne.s64 	%p683, %rd2524, 0;
	@%p683 bra 	$L__BB0_983;
	mov.b64 	%rd2525, 1;
	shl.b64 	%rd2526, %rd2525, %r977;
	and.b64  	%rd2527, %rd2526, 17179869188;
	setp.ne.s64 	%p684, %rd2527, 0;
	@%p684 bra 	$L__BB0_4701;
	mov.b64 	%rd2528, 1;
	shl.b64 	%rd2529, %rd2528, %r977;
	and.b64  	%rd2530, %rd2529, 2251799814209536;
	setp.ne.s64 	%p685, %rd2530, 0;
	@%p685 bra 	$L__BB0_982;
	bra.uni 	$L__BB0_984;
$L__BB0_982:
	mov.b16 	%rs2116, 65;
	mov.b64 	%rd5637, 3;
	bra.uni 	$L__BB0_984;
$L__BB0_983:
	mov.b16 	%rs2116, 84;
	mov.b64 	%rd5637, 3;
$L__BB0_984:
	setp.eq.s32 	%p686, %r848, 0;
	@%p686 bra 	$L__BB0_1010;
	mov.b64 	%rd5638, 0;
	setp.eq.s16 	%p687, %rs2111, 65;
	@%p687 bra 	$L__BB0_989;
	setp.ne.s16 	%p688, %rs2111, 84;
	@%p688 bra 	$L__BB0_988;
	mov.b64 	%rd5638, 4;
	bra.uni 	$L__BB0_989;
$L__BB0_988:
	mov.u64 	%rd5638, %rd5632;
$L__BB0_989:
	mov.b64 	%rd5639, 0;
	setp.eq.s16 	%p689, %rs2112, 65;
	@%p689 bra 	$L__BB0_993;
	setp.ne.s16 	%p690, %rs2112, 84;
	@%p690 bra 	$L__BB0_992;
	mov.b64 	%rd5639, 1;
	bra.uni 	$L__BB0_993;
$L__BB0_992:
	mov.u64 	%rd5639, %rd5633;
$L__BB0_993:
	add.s64 	%rd361, %rd5638, %rd5639;
	mov.b64 	%rd5640, 0;
	setp.eq.s16 	%p691, %rs2113, 65;
	@%p691 bra 	$L__BB0_997;
	setp.ne.s16 	%p692, %rs2113, 84;
	@%p692 bra 	$L__BB0_996;
	mov.b64 	%rd5640, 4;
	bra.uni 	$L__BB0_997;
$L__BB0_996:
	mov.u64 	%rd5640, %rd5634;
$L__BB0_997:
	shl.b64 	%rd2541, %rd361, 4;
	or.b64  	%rd363, %rd2541, %rd5640;
	mov.b64 	%rd5641, 0;
	setp.eq.s16 	%p693, %rs2114, 65;
	@%p693 bra 	$L__BB0_1001;
	setp.ne.s16 	%p694, %rs2114, 84;
	@%p694 bra 	$L__BB0_1000;
	mov.b64 	%rd5641, 1;
	bra.uni 	$L__BB0_1001;
$L__BB0_1000:
	mov.u64 	%rd5641, %rd5635;
$L__BB0_1001:
	add.s64 	%rd365, %rd363, %rd5641;
	mov.b64 	%rd5642, 0;
	setp.eq.s16 	%p695, %rs2115, 65;
	@%p695 bra 	$L__BB0_1005;
	setp.ne.s16 	%p696, %rs2115, 84;
	@%p696 bra 	$L__BB0_1004;
	mov.b64 	%rd5642, 4;
	bra.uni 	$L__BB0_1005;
$L__BB0_1004:
	mov.u64 	%rd5642, %rd5636;
$L__BB0_1005:
	shl.b64 	%rd2546, %rd365, 4;
	or.b64  	%rd367, %rd2546, %rd5642;
	mov.b64 	%rd5643, 0;
	setp.eq.s16 	%p697, %rs2116, 65;
	@%p697 bra 	$L__BB0_1009;
	setp.ne.s16 	%p698, %rs2116, 84;
	@%p698 bra 	$L__BB0_1008;
	mov.b64 	%rd5643, 1;
	bra.uni 	$L__BB0_1009;
$L__BB0_1008:
	mov.u64 	%rd5643, %rd5637;
$L__BB0_1009:
	add.s64 	%rd5650, %rd367, %rd5643;
	bra.uni 	$L__BB0_1035;
$L__BB0_1010:
	mov.b64 	%rd5644, 0;
	setp.eq.s16 	%p699, %rs2105, 65;
	@%p699 bra 	$L__BB0_1014;
	setp.ne.s16 	%p700, %rs2105, 84;
	@%p700 bra 	$L__BB0_1013;
	mov.b64 	%rd5644, 4;
	bra.uni 	$L__BB0_1014;
$L__BB0_1013:
	mov.u64 	%rd5644, %rd5626;
$L__BB0_1014:
	mov.b64 	%rd5645, 0;
	setp.eq.s16 	%p701, %rs2106, 65;
	@%p701 bra 	$L__BB0_1018;
	setp.ne.s16 	%p702, %rs2106, 84;
	@%p702 bra 	$L__BB0_1017;
	mov.b64 	%rd5645, 1;
	bra.uni 	$L__BB0_1018;
$L__BB0_1017:
	mov.u64 	%rd5645, %rd5627;
$L__BB0_1018:
	add.s64 	%rd372, %rd5644, %rd5645;
	mov.b64 	%rd5646, 0;
	setp.eq.s16 	%p703, %rs2107, 65;
	@%p703 bra 	$L__BB0_1022;
	setp.ne.s16 	%p704, %rs2107, 84;
	@%p704 bra 	$L__BB0_1021;
	mov.b64 	%rd5646, 4;
	bra.uni 	$L__BB0_1022;
$L__BB0_1021:
	mov.u64 	%rd5646, %rd5628;
$L__BB0_1022:
	shl.b64 	%rd2555, %rd372, 4;
	or.b64  	%rd374, %rd2555, %rd5646;
	mov.b64 	%rd5647, 0;
	setp.eq.s16 	%p705, %rs2108, 65;
	@%p705 bra 	$L__BB0_1026;
	setp.ne.s16 	%p706, %rs2108, 84;
	@%p706 bra 	$L__BB0_1025;
	mov.b64 	%rd5647, 1;
	bra.uni 	$L__BB0_1026;
$L__BB0_1025:
	mov.u64 	%rd5647, %rd5629;
$L__BB0_1026:
	add.s64 	%rd376, %rd374, %rd5647;
	mov.b64 	%rd5648, 0;
	setp.eq.s16 	%p707, %rs2109, 65;
	@%p707 bra 	$L__BB0_1030;
	setp.ne.s16 	%p708, %rs2109, 84;
	@%p708 bra 	$L__BB0_1029;
	mov.b64 	%rd5648, 4;
	bra.uni 	$L__BB0_1030;
$L__BB0_1029:
	mov.u64 	%rd5648, %rd5630;
$L__BB0_1030:
	shl.b64 	%rd2560, %rd376, 4;
	or.b64  	%rd378, %rd2560, %rd5648;
	mov.b64 	%rd5649, 0;
	setp.eq.s16 	%p709, %rs2110, 65;
	@%p709 bra 	$L__BB0_1034;
	setp.ne.s16 	%p710, %rs2110, 84;
	@%p710 bra 	$L__BB0_1033;
	mov.b64 	%rd5649, 1;
	bra.uni 	$L__BB0_1034;
$L__BB0_1033:
	mov.u64 	%rd5649, %rd5631;
$L__BB0_1034:
	add.s64 	%rd5650, %rd378, %rd5649;
$L__BB0_1035:
	shl.b64 	%rd2562, %rd5650, 2;
	add.s64 	%rd2563, %rd3, %rd2562;
	ld.global.f32 	%f431, [%rd2563];
	setp.lt.f32 	%p711, %f431, 0f40800000;
	@%p711 bra 	$L__BB0_1089;
	setp.eq.s32 	%p712, %r848, 1;
	@%p712 bra 	$L__BB0_1062;
	mov.b64 	%rd5651, 0;
	setp.eq.s16 	%p713, %rs2111, 65;
	@%p713 bra 	$L__BB0_1041;
	setp.ne.s16 	%p714, %rs2111, 84;
	@%p714 bra 	$L__BB0_1040;
	mov.b64 	%rd5651, 4;
	bra.uni 	$L__BB0_1041;
$L__BB0_1040:
	mov.u64 	%rd5651, %rd5632;
$L__BB0_1041:
	mov.b64 	%rd5652, 0;
	setp.eq.s16 	%p715, %rs2112, 65;
	@%p715 bra 	$L__BB0_1045;
	setp.ne.s16 	%p716, %rs2112, 84;
	@%p716 bra 	$L__BB0_1044;
	mov.b64 	%rd5652, 1;
	bra.uni 	$L__BB0_1045;
$L__BB0_1044:
	mov.u64 	%rd5652, %rd5633;
$L__BB0_1045:
	add.s64 	%rd384, %rd5651, %rd5652;
	mov.b64 	%rd5653, 0;
	setp.eq.s16 	%p717, %rs2113, 65;
	@%p717 bra 	$L__BB0_1049;
	setp.ne.s16 	%p718, %rs2113, 84;
	@%p718 bra 	$L__BB0_1048;
	mov.b64 	%rd5653, 4;
	bra.uni 	$L__BB0_1049;
$L__BB0_1048:
	mov.u64 	%rd5653, %rd5634;
$L__BB0_1049:
	shl.b64 	%rd2571, %rd384, 4;
	or.b64  	%rd386, %rd2571, %rd5653;
	mov.b64 	%rd5654, 0;
	setp.eq.s16 	%p719, %rs2114, 65;
	@%p719 bra 	$L__BB0_1053;
	setp.ne.s16 	%p720, %rs2114, 84;
	@%p720 bra 	$L__BB0_1052;
	mov.b64 	%rd5654, 1;
	bra.uni 	$L__BB0_1053;
$L__BB0_1052:
	mov.u64 	%rd5654, %rd5635;
$L__BB0_1053:
	add.s64 	%rd388, %rd386, %rd5654;
	mov.b64 	%rd5655, 0;
	setp.eq.s16 	%p721, %rs2115, 65;
	@%p721 bra 	$L__BB0_1057;
	setp.ne.s16 	%p722, %rs2115, 84;
	@%p722 bra 	$L__BB0_1056;
	mov.b64 	%rd5655, 4;
	bra.uni 	$L__BB0_1057;
$L__BB0_1056:
	mov.u64 	%rd5655, %rd5636;
$L__BB0_1057:
	shl.b64 	%rd2576, %rd388, 4;
	or.b64  	%rd390, %rd2576, %rd5655;
	mov.b64 	%rd5656, 0;
	setp.eq.s16 	%p723, %rs2116, 65;
	@%p723 bra 	$L__BB0_1061;
	setp.ne.s16 	%p724, %rs2116, 84;
	@%p724 bra 	$L__BB0_1060;
	mov.b64 	%rd5656, 1;
	bra.uni 	$L__BB0_1061;
$L__BB0_1060:
	mov.u64 	%rd5656, %rd5637;
$L__BB0_1061:
	add.s64 	%rd5663, %rd390, %rd5656;
	bra.uni 	$L__BB0_1087;
$L__BB0_1062:
	mov.b64 	%rd5657, 0;
	setp.eq.s16 	%p725, %rs2105, 65;
	@%p725 bra 	$L__BB0_1066;
	setp.ne.s16 	%p726, %rs2105, 84;
	@%p726 bra 	$L__BB0_1065;
	mov.b64 	%rd5657, 4;
	bra.uni 	$L__BB0_1066;
$L__BB0_1065:
	mov.u64 	%rd5657, %rd5626;
$L__BB0_1066:
	mov.b64 	%rd5658, 0;
	setp.eq.s16 	%p727, %rs2106, 65;
	@%p727 bra 	$L__BB0_1070;
	setp.ne.s16 	%p728, %rs2106, 84;
	@%p728 bra 	$L__BB0_1069;
	mov.b64 	%rd5658, 1;
	bra.uni 	$L__BB0_1070;
$L__BB0_1069:
	mov.u64 	%rd5658, %rd5627;
$L__BB0_1070:
	add.s64 	%rd395, %rd5657, %rd5658;
	mov.b64 	%rd5659, 0;
	setp.eq.s16 	%p729, %rs2107, 65;
	@%p729 bra 	$L__BB0_1074;
	setp.ne.s16 	%p730, %rs2107, 84;
	@%p730 bra 	$L__BB0_1073;
	mov.b64 	%rd5659, 4;
	bra.uni 	$L__BB0_1074;
$L__BB0_1073:
	mov.u64 	%rd5659, %rd5628;
$L__BB0_1074:
	shl.b64 	%rd2585, %rd395, 4;
	or.b64  	%rd397, %rd2585, %rd5659;
	mov.b64 	%rd5660, 0;
	setp.eq.s16 	%p731, %rs2108, 65;
	@%p731 bra 	$L__BB0_1078;
	setp.ne.s16 	%p732, %rs2108, 84;
	@%p732 bra 	$L__BB0_1077;
	mov.b64 	%rd5660, 1;
	bra.uni 	$L__BB0_1078;
$L__BB0_1077:
	mov.u64 	%rd5660, %rd5629;
$L__BB0_1078:
	add.s64 	%rd399, %rd397, %rd5660;
	mov.b64 	%rd5661, 0;
	setp.eq.s16 	%p733, %rs2109, 65;
	@%p733 bra 	$L__BB0_1082;
	setp.ne.s16 	%p734, %rs2109, 84;
	@%p734 bra 	$L__BB0_1081;
	mov.b64 	%rd5661, 4;
	bra.uni 	$L__BB0_1082;
$L__BB0_1081:
	mov.u64 	%rd5661, %rd5630;
$L__BB0_1082:
	shl.b64 	%rd2590, %rd399, 4;
	or.b64  	%rd401, %rd2590, %rd5661;
	mov.b64 	%rd5662, 0;
	setp.eq.s16 	%p735, %rs2110, 65;
	@%p735 bra 	$L__BB0_1086;
	setp.ne.s16 	%p736, %rs2110, 84;
	@%p736 bra 	$L__BB0_1085;
	mov.b64 	%rd5662, 1;
	bra.uni 	$L__BB0_1086;
$L__BB0_1085:
	mov.u64 	%rd5662, %rd5631;
$L__BB0_1086:
	add.s64 	%rd5663, %rd401, %rd5662;
$L__BB0_1087:
	shl.b64 	%rd2592, %rd5663, 2;
	add.s64 	%rd2593, %rd3, %rd2592;
	ld.global.f32 	%f432, [%rd2593];
	setp.lt.f32 	%p737, %f432, 0f40400000;
	@%p737 bra 	$L__BB0_1089;
	mov.b32 	%r980, 1;
	st.global.u32 	[%rd7+4], %r980;
$L__BB0_1089:
	add.s32 	%r981, %r1415, 20;
	setp.gt.s32 	%p738, %r981, %r849;
	@%p738 bra 	$L__BB0_4677;
	mov.b32 	%r1490, 0;
$L__BB0_1091:
	cvt.s64.s32 	%rd2595, %r1490;
	add.s64 	%rd2596, %rd8, %rd2595;
	ld.global.u8 	%rs831, [%rd2596];
	add.s16 	%rs832, %rs831, -65;
	setp.gt.u16 	%p739, %rs832, 51;
	cvt.u64.u16 	%rd2594, %rs832;
	@%p739 bra 	$L__BB0_1654;
	cvt.u32.u64 	%r983, %rd2594;
	mov.b64 	%rd2597, 1;
	shl.b64 	%rd2598, %rd2597, %r983;
	and.b64  	%rd2599, %rd2598, 2252096166953029;
	setp.ne.s64 	%p740, %rd2599, 0;
	@%p740 bra 	$L__BB0_1093;
	bra.uni 	$L__BB0_1654;
$L__BB0_1093:
	add.s32 	%r1490, %r1490, 1;
	setp.ne.s32 	%p741, %r1490, 20;
	@%p741 bra 	$L__BB0_1091;
	ld.global.u8 	%rs99, [%rd8];
	ld.global.u8 	%rs100, [%rd8+1];
	ld.global.u8 	%rs101, [%rd8+2];
	ld.global.u8 	%rs102, [%rd8+3];
	ld.global.u8 	%rs103, [%rd8+4];
	ld.global.u8 	%rs104, [%rd8+5];
	ld.global.u8 	%rs105, [%rd8+6];
	ld.global.u8 	%rs106, [%rd8+7];
	ld.global.u8 	%rs107, [%rd8+8];
	ld.global.u8 	%rs108, [%rd8+9];
	ld.global.u8 	%rs109, [%rd8+10];
	ld.global.u8 	%rs110, [%rd8+11];
	ld.global.u8 	%rs111, [%rd8+12];
	ld.global.u8 	%rs112, [%rd8+13];
	ld.global.u8 	%rs113, [%rd8+14];
	ld.global.u8 	%rs114, [%rd8+15];
	ld.global.u8 	%rs115, [%rd8+16];
	ld.global.u8 	%rs116, [%rd8+17];
	ld.global.u8 	%rs117, [%rd8+18];
	ld.global.u8 	%rs118, [%rd8+19];
	mov.b32 	%r1491, 1;
	add.s16 	%rs833, %rs99, -67;
	setp.gt.u16 	%p742, %rs833, 32;
	cvt.u64.u16 	%rd2600, %rs833;
	@%p742 bra 	$L__BB0_1096;
	cvt.u32.u64 	%r985, %rd2600;
	mov.b64 	%rd2601, 1;
	shl.b64 	%rd2602, %rd2601, %r985;
	and.b64  	%rd2603, %rd2602, 4294967313;
	setp.ne.s64 	%p743, %rd2603, 0;
	@%p743 bra 	$L__BB0_1097;
$L__BB0_1096:
	setp.eq.s16 	%p744, %rs99, 103;
	selp.u32 	%r1491, 1, 0, %p744;
$L__BB0_1097:
	mov.b32 	%r1492, 1;
	setp.eq.s16 	%p745, %rs100, 67;
	@%p745 bra 	$L__BB0_1102;
	setp.eq.s16 	%p746, %rs100, 71;
	@%p746 bra 	$L__BB0_1101;
	setp.eq.s16 	%p747, %rs100, 99;
	@%p747 bra 	$L__BB0_1102;
	setp.eq.s16 	%p748, %rs100, 103;
	selp.u32 	%r1492, 1, 0, %p748;
$L__BB0_1101:
	add.s32 	%r1493, %r1492, %r1491;
	bra.uni 	$L__BB0_1103;
$L__BB0_1102:
	add.s32 	%r1493, %r1491, 1;
$L__BB0_1103:
	mov.b32 	%r1494, 1;
	setp.eq.s16 	%p749, %rs101, 67;
	@%p749 bra 	$L__BB0_1108;
	setp.eq.s16 	%p750, %rs101, 71;
	@%p750 bra 	$L__BB0_1107;
	setp.eq.s16 	%p751, %rs101, 99;
	@%p751 bra 	$L__BB0_1108;
	setp.eq.s16 	%p752, %rs101, 103;
	selp.u32 	%r1494, 1, 0, %p752;
$L__BB0_1107:
	add.s32 	%r1495, %r1494, %r1493;
	bra.uni 	$L__BB0_1109;
$L__BB0_1108:
	add.s32 	%r1495, %r1493, 1;
$L__BB0_1109:
	mov.b32 	%r1496, 1;
	setp.eq.s16 	%p753, %rs102, 67;
	@%p753 bra 	$L__BB0_1114;
	setp.eq.s16 	%p754, %rs102, 71;
	@%p754 bra 	$L__BB0_1113;
	setp.eq.s16 	%p755, %rs102, 99;
	@%p755 bra 	$L__BB0_1114;
	setp.eq.s16 	%p756, %rs102, 103;
	selp.u32 	%r1496, 1, 0, %p756;
$L__BB0_1113:
	add.s32 	%r1497, %r1496, %r1495;
	bra.uni 	$L__BB0_1115;
$L__BB0_1114:
	add.s32 	%r1497, %r1495, 1;
$L__BB0_1115:
	mov.b32 	%r1498, 1;
	setp.eq.s16 	%p757, %rs103, 67;
	@%p757 bra 	$L__BB0_1120;
	setp.eq.s16 	%p758, %rs103, 71;
	@%p758 bra 	$L__BB0_1119;
	setp.eq.s16 	%p759, %rs103, 99;
	@%p759 bra 	$L__BB0_1120;
	setp.eq.s16 	%p760, %rs103, 103;
	selp.u32 	%r1498, 1, 0, %p760;
$L__BB0_1119:
	add.s32 	%r1499, %r1498, %r1497;
	bra.uni 	$L__BB0_1121;
$L__BB0_1120:
	add.s32 	%r1499, %r1497, 1;
$L__BB0_1121:
	mov.b32 	%r1500, 1;
	setp.eq.s16 	%p761, %rs104, 67;
	@%p761 bra 	$L__BB0_1126;
	setp.eq.s16 	%p762, %rs104, 71;
	@%p762 bra 	$L__BB0_1125;
	setp.eq.s16 	%p763, %rs104, 99;
	@%p763 bra 	$L__BB0_1126;
	setp.eq.s16 	%p764, %rs104, 103;
	selp.u32 	%r1500, 1, 0, %p764;
$L__BB0_1125:
	add.s32 	%r1501, %r1500, %r1499;
	bra.uni 	$L__BB0_1127;
$L__BB0_1126:
	add.s32 	%r1501, %r1499, 1;
$L__BB0_1127:
	mov.b32 	%r1502, 1;
	setp.eq.s16 	%p765, %rs105, 67;
	@%p765 bra 	$L__BB0_1132;
	setp.eq.s16 	%p766, %rs105, 71;
	@%p766 bra 	$L__BB0_1131;
	setp.eq.s16 	%p767, %rs105, 99;
	@%p767 bra 	$L__BB0_1132;
	setp.eq.s16 	%p768, %rs105, 103;
	selp.u32 	%r1502, 1, 0, %p768;
$L__BB0_1131:
	add.s32 	%r1503, %r1502, %r1501;
	bra.uni 	$L__BB0_1133;
$L__BB0_1132:
	add.s32 	%r1503, %r1501, 1;
$L__BB0_1133:
	mov.b32 	%r1504, 1;
	setp.eq.s16 	%p769, %rs106, 67;
	@%p769 bra 	$L__BB0_1138;
	setp.eq.s16 	%p770, %rs106, 71;
	@%p770 bra 	$L__BB0_1137;
	setp.eq.s16 	%p771, %rs106, 99;
	@%p771 bra 	$L__BB0_1138;
	setp.eq.s16 	%p772, %rs106, 103;
	selp.u32 	%r1504, 1, 0, %p772;
$L__BB0_1137:
	add.s32 	%r1505, %r1504, %r1503;
	bra.uni 	$L__BB0_1139;
$L__BB0_1138:
	add.s32 	%r1505, %r1503, 1;
$L__BB0_1139:
	mov.b32 	%r1506, 1;
	setp.eq.s16 	%p773, %rs107, 67;
	@%p773 bra 	$L__BB0_1144;
	setp.eq.s16 	%p774, %rs107, 71;
	@%p774 bra 	$L__BB0_1143;
	setp.eq.s16 	%p775, %rs107, 99;
	@%p775 bra 	$L__BB0_1144;
	setp.eq.s16 	%p776, %rs107, 103;
	selp.u32 	%r1506, 1, 0, %p776;
$L__BB0_1143:
	add.s32 	%r1507, %r1506, %r1505;
	bra.uni 	$L__BB0_1145;
$L__BB0_1144:
	add.s32 	%r1507, %r1505, 1;
$L__BB0_1145:
	mov.b32 	%r1508, 1;
	setp.eq.s16 	%p777, %rs108, 67;
	@%p777 bra 	$L__BB0_1150;
	setp.eq.s16 	%p778, %rs108, 71;
	@%p778 bra 	$L__BB0_1149;
	setp.eq.s16 	%p779, %rs108, 99;
	@%p779 bra 	$L__BB0_1150;
	setp.eq.s16 	%p780, %rs108, 103;
	selp.u32 	%r1508, 1, 0, %p780;
$L__BB0_1149:
	add.s32 	%r1509, %r1508, %r1507;
	bra.uni 	$L__BB0_1151;
$L__BB0_1150:
	add.s32 	%r1509, %r1507, 1;
$L__BB0_1151:
	mov.b32 	%r1510, 1;
	setp.eq.s16 	%p781, %rs109, 67;
	@%p781 bra 	$L__BB0_1156;
	setp.eq.s16 	%p782, %rs109, 71;
	@%p782 bra 	$L__BB0_1155;
	setp.eq.s16 	%p783, %rs109, 99;
	@%p783 bra 	$L__BB0_1156;
	setp.eq.s16 	%p784, %rs109, 103;
	selp.u32 	%r1510, 1, 0, %p784;
$L__BB0_1155:
	add.s32 	%r1511, %r1510, %r1509;
	bra.uni 	$L__BB0_1157;
$L__BB0_1156:
	add.s32 	%r1511, %r1509, 1;
$L__BB0_1157:
	mov.b32 	%r1512, 1;
	setp.eq.s16 	%p785, %rs110, 67;
	@%p785 bra 	$L__BB0_1162;
	setp.eq.s16 	%p786, %rs110, 71;
	@%p786 bra 	$L__BB0_1161;
	setp.eq.s16 	%p787, %rs110, 99;
	@%p787 bra 	$L__BB0_1162;
	setp.eq.s16 	%p788, %rs110, 103;
	selp.u32 	%r1512, 1, 0, %p788;
$L__BB0_1161:
	add.s32 	%r1513, %r1512, %r1511;
	bra.uni 	$L__BB0_1163;
$L__BB0_1162:
	add.s32 	%r1513, %r1511, 1;
$L__BB0_1163:
	mov.b32 	%r1514, 1;
	setp.eq.s16 	%p789, %rs111, 67;
	@%p789 bra 	$L__BB0_1168;
	setp.eq.s16 	%p790, %rs111, 71;
	@%p790 bra 	$L__BB0_1167;
	setp.eq.s16 	%p791, %rs111, 99;
	@%p791 bra 	$L__BB0_1168;
	setp.eq.s16 	%p792, %rs111, 103;
	selp.u32 	%r1514, 1, 0, %p792;
$L__BB0_1167:
	add.s32 	%r1515, %r1514, %r1513;
	bra.uni 	$L__BB0_1169;
$L__BB0_1168:
	add.s32 	%r1515, %r1513, 1;
$L__BB0_1169:
	mov.b32 	%r1516, 1;
	setp.eq.s16 	%p793, %rs112, 67;
	@%p793 bra 	$L__BB0_1174;
	setp.eq.s16 	%p794, %rs112, 71;
	@%p794 bra 	$L__BB0_1173;
	setp.eq.s16 	%p795, %rs112, 99;
	@%p795 bra 	$L__BB0_1174;
	setp.eq.s16 	%p796, %rs112, 103;
	selp.u32 	%r1516, 1, 0, %p796;
$L__BB0_1173:
	add.s32 	%r1517, %r1516, %r1515;
	bra.uni 	$L__BB0_1175;
$L__BB0_1174:
	add.s32 	%r1517, %r1515, 1;
$L__BB0_1175:
	mov.b32 	%r1518, 1;
	setp.eq.s16 	%p797, %rs113, 67;
	@%p797 bra 	$L__BB0_1180;
	setp.eq.s16 	%p798, %rs113, 71;
	@%p798 bra 	$L__BB0_1179;
	setp.eq.s16 	%p799, %rs113, 99;
	@%p799 bra 	$L__BB0_1180;
	setp.eq.s16 	%p800, %rs113, 103;
	selp.u32 	%r1518, 1, 0, %p800;
$L__BB0_1179:
	add.s32 	%r1519, %r1518, %r1517;
	bra.uni 	$L__BB0_1181;
$L__BB0_1180:
	add.s32 	%r1519, %r1517, 1;
$L__BB0_1181:
	mov.b32 	%r1520, 1;
	setp.eq.s16 	%p801, %rs114, 67;
	@%p801 bra 	$L__BB0_1186;
	setp.eq.s16 	%p802, %rs114, 71;
	@%p802 bra 	$L__BB0_1185;
	setp.eq.s16 	%p803, %rs114, 99;
	@%p803 bra 	$L__BB0_1186;
	setp.eq.s16 	%p804, %rs114, 103;
	selp.u32 	%r1520, 1, 0, %p804;
$L__BB0_1185:
	add.s32 	%r1521, %r1520, %r1519;
	bra.uni 	$L__BB0_1187;
$L__BB0_1186:
	add.s32 	%r1521, %r1519, 1;
$L__BB0_1187:
	mov.b32 	%r1522, 1;
	setp.eq.s16 	%p805, %rs115, 67;
	@%p805 bra 	$L__BB0_1192;
	setp.eq.s16 	%p806, %rs115, 71;
	@%p806 bra 	$L__BB0_1191;
	setp.eq.s16 	%p807, %rs115, 99;
	@%p807 bra 	$L__BB0_1192;
	setp.eq.s16 	%p808, %rs115, 103;
	selp.u32 	%r1522, 1, 0, %p808;
$L__BB0_1191:
	add.s32 	%r1523, %r1522, %r1521;
	bra.uni 	$L__BB0_1193;
$L__BB0_1192:
	add.s32 	%r1523, %r1521, 1;
$L__BB0_1193:
	mov.b32 	%r1524, 1;
	setp.eq.s16 	%p809, %rs116, 67;
	@%p809 bra 	$L__BB0_1198;
	setp.eq.s16 	%p810, %rs116, 71;
	@%p810 bra 	$L__BB0_1197;
	setp.eq.s16 	%p811, %rs116, 99;
	@%p811 bra 	$L__BB0_1198;
	setp.eq.s16 	%p812, %rs116, 103;
	selp.u32 	%r1524, 1, 0, %p812;
$L__BB0_1197:
	add.s32 	%r1525, %r1524, %r1523;
	bra.uni 	$L__BB0_1199;
$L__BB0_1198:
	add.s32 	%r1525, %r1523, 1;
$L__BB0_1199:
	mov.b32 	%r1526, 1;
	setp.eq.s16 	%p813, %rs117, 67;
	@%p813 bra 	$L__BB0_1204;
	setp.eq.s16 	%p814, %rs117, 71;
	@%p814 bra 	$L__BB0_1203;
	setp.eq.s16 	%p815, %rs117, 99;
	@%p815 bra 	$L__BB0_1204;
	setp.eq.s16 	%p816, %rs117, 103;
	selp.u32 	%r1526, 1, 0, %p816;
$L__BB0_1203:
	add.s32 	%r1527, %r1526, %r1525;
	bra.uni 	$L__BB0_1205;
$L__BB0_1204:
	add.s32 	%r1527, %r1525, 1;
$L__BB0_1205:
	mov.b32 	%r1528, 1;
	setp.eq.s16 	%p817, %rs118, 67;
	@%p817 bra 	$L__BB0_1210;
	setp.eq.s16 	%p818, %rs118, 71;
	@%p818 bra 	$L__BB0_1209;
	setp.eq.s16 	%p819, %rs118, 99;
	@%p819 bra 	$L__BB0_1210;
	setp.eq.s16 	%p820, %rs118, 103;
	selp.u32 	%r1528, 1, 0, %p820;
$L__BB0_1209:
	add.s32 	%r1529, %r1528, %r1527;
	bra.uni 	$L__BB0_1211;
$L__BB0_1210:
	add.s32 	%r1529, %r1527, 1;
$L__BB0_1211:
	cvt.rn.f64.u32 	%fd109, %r1529;
	div.rn.f64 	%fd110, %fd109, 0d4034000000000000;
	mul.f64 	%fd111, %fd110, 0d4059000000000000;
	cvt.rn.f32.f64 	%f433, %fd111;
	setp.lt.f32 	%p821, %f433, 0f42200000;
	setp.gt.f32 	%p822, %f433, 0f42700000;
	or.pred  	%p823, %p821, %p822;
	@%p823 bra 	$L__BB0_1654;
	and.b16  	%rs119, %rs99, 223;
	mov.b64 	%rd5664, 0;
	setp.eq.s16 	%p824, %rs119, 65;
	@%p824 bra 	$L__BB0_1216;
	setp.ne.s16 	%p825, %rs119, 84;
	@%p825 bra 	$L__BB0_1215;
	mov.b64 	%rd5664, 4;
	bra.uni 	$L__BB0_1216;
$L__BB0_1215:
	setp.eq.s16 	%p826, %rs119, 67;
	selp.b64 	%rd5664, 8, 12, %p826;
$L__BB0_1216:
	and.b16  	%rs120, %rs100, 223;
	mov.b64 	%rd5665, 0;
	setp.eq.s16 	%p827, %rs120, 65;
	@%p827 bra 	$L__BB0_1220;
	setp.ne.s16 	%p828, %rs120, 84;
	@%p828 bra 	$L__BB0_1219;
	mov.b64 	%rd5665, 1;
	bra.uni 	$L__BB0_1220;
$L__BB0_1219:
	setp.eq.s16 	%p829, %rs120, 67;
	selp.b64 	%rd5665, 2, 3, %p829;
$L__BB0_1220:
	add.s64 	%rd2609, %rd5665, %rd5664;
	shl.b64 	%rd2610, %rd2609, 2;
	add.s64 	%rd2611, %rd2, %rd2610;
	ld.global.f32 	%f75, [%rd2611];
	add.s64 	%rd2612, %rd1, %rd2610;
	ld.global.f32 	%f76, [%rd2612];
	mov.b64 	%rd5666, 0;
	@%p827 bra 	$L__BB0_1224;
	setp.ne.s16 	%p831, %rs120, 84;
	@%p831 bra 	$L__BB0_1223;
	mov.b64 	%rd5666, 4;
	bra.uni 	$L__BB0_1224;
$L__BB0_1223:
	setp.eq.s16 	%p832, %rs120, 67;
	selp.b64 	%rd5666, 8, 12, %p832;
$L__BB0_1224:
	and.b16  	%rs121, %rs101, 223;
	mov.b64 	%rd5667, 0;
	setp.eq.s16 	%p833, %rs121, 65;
	@%p833 bra 	$L__BB0_1228;
	setp.ne.s16 	%p834, %rs121, 84;
	@%p834 bra 	$L__BB0_1227;
	mov.b64 	%rd5667, 1;
	bra.uni 	$L__BB0_1228;
$L__BB0_1227:
	setp.eq.s16 	%p835, %rs121, 67;
	selp.b64 	%rd5667, 2, 3, %p835;
$L__BB0_1228:
	add.s64 	%rd2617, %rd5667, %rd5666;
	shl.b64 	%rd2618, %rd2617, 2;
	add.s64 	%rd2619, %rd2, %rd2618;
	ld.global.f32 	%f434, [%rd2619];
	add.f32 	%f435, %f75, 0f00000000;
	add.f32 	%f77, %f435, %f434;
	add.s64 	%rd2620, %rd1, %rd2618;
	ld.global.f32 	%f436, [%rd2620];
	add.f32 	%f437, %f76, 0f00000000;
	add.f32 	%f78, %f437, %f436;
	mov.b64 	%rd5668, 0;
	@%p833 bra 	$L__BB0_1232;
	setp.ne.s16 	%p837, %rs121, 84;
	@%p837 bra 	$L__BB0_1231;
	mov.b64 	%rd5668, 4;
	bra.uni 	$L__BB0_1232;
$L__BB0_1231:
	setp.eq.s16 	%p838, %rs121, 67;
	selp.b64 	%rd5668, 8, 12, %p838;
$L__BB0_1232:
	and.b16  	%rs122, %rs102, 223;
	mov.b64 	%rd5669, 0;
	setp.eq.s16 	%p839, %rs122, 65;
	@%p839 bra 	$L__BB0_1236;
	setp.ne.s16 	%p840, %rs122, 84;
	@%p840 bra 	$L__BB0_1235;
	mov.b64 	%rd5669, 1;
	bra.uni 	$L__BB0_1236;
$L__BB0_1235:
	setp.eq.s16 	%p841, %rs122, 67;
	selp.b64 	%rd5669, 2, 3, %p841;
$L__BB0_1236:
	add.s64 	%rd2625, %rd5669, %rd5668;
	shl.b64 	%rd2626, %rd2625, 2;
	add.s64 	%rd2627, %rd2, %rd2626;
	ld.global.f32 	%f438, [%rd2627];
	add.f32 	%f79, %f77, %f438;
	add.s64 	%rd2628, %rd1, %rd2626;
	ld.global.f32 	%f439, [%rd2628];
	add.f32 	%f80, %f78, %f439;
	mov.b64 	%rd5670, 0;
	@%p839 bra 	$L__BB0_1240;
	setp.ne.s16 	%p843, %rs122, 84;
	@%p843 bra 	$L__BB0_1239;
	mov.b64 	%rd5670, 4;
	bra.uni 	$L__BB0_1240;
$L__BB0_1239:
	setp.eq.s16 	%p844, %rs122, 67;
	selp.b64 	%rd5670, 8, 12, %p844;
$L__BB0_1240:
	and.b16  	%rs123, %rs103, 223;
	mov.b64 	%rd5671, 0;
	setp.eq.s16 	%p845, %rs123, 65;
	@%p845 bra 	$L__BB0_1244;
	setp.ne.s16 	%p846, %rs123, 84;
	@%p846 bra 	$L__BB0_1243;
	mov.b64 	%rd5671, 1;
	bra.uni 	$L__BB0_1244;
$L__BB0_1243:
	setp.eq.s16 	%p847, %rs123, 67;
	selp.b64 	%rd5671, 2, 3, %p847;
$L__BB0_1244:
	add.s64 	%rd2633, %rd5671, %rd5670;
	shl.b64 	%rd2634, %rd2633, 2;
	add.s64 	%rd2635, %rd2, %rd2634;
	ld.global.f32 	%f440, [%rd2635];
	add.f32 	%f81, %f79, %f440;
	add.s64 	%rd2636, %rd1, %rd2634;
	ld.global.f32 	%f441, [%rd2636];
	add.f32 	%f82, %f80, %f441;
	mov.b64 	%rd5672, 0;
	@%p845 bra 	$L__BB0_1248;
	setp.ne.s16 	%p849, %rs123, 84;
	@%p849 bra 	$L__BB0_1247;
	mov.b64 	%rd5672, 4;
	bra.uni 	$L__BB0_1248;
$L__BB0_1247:
	setp.eq.s16 	%p850, %rs123, 67;
	selp.b64 	%rd5672, 8, 12, %p850;
$L__BB0_1248:
	and.b16  	%rs124, %rs104, 223;
	mov.b64 	%rd5673, 0;
	setp.eq.s16 	%p851, %rs124, 65;
	@%p851 bra 	$L__BB0_1252;
	setp.ne.s16 	%p852, %rs124, 84;
	@%p852 bra 	$L__BB0_1251;
	mov.b64 	%rd5673, 1;
	bra.uni 	$L__BB0_1252;
$L__BB0_1251:
	setp.eq.s16 	%p853, %rs124, 67;
	selp.b64 	%rd5673, 2, 3, %p853;
$L__BB0_1252:
	add.s64 	%rd2641, %rd5673, %rd5672;
	shl.b64 	%rd2642, %rd2641, 2;
	add.s64 	%rd2643, %rd2, %rd2642;
	ld.global.f32 	%f442, [%rd2643];
	add.f32 	%f83, %f81, %f442;
	add.s64 	%rd2644, %rd1, %rd2642;
	ld.global.f32 	%f443, [%rd2644];
	add.f32 	%f84, %f82, %f443;
	mov.b64 	%rd5674, 0;
	@%p851 bra 	$L__BB0_1256;
	setp.ne.s16 	%p855, %rs124, 84;
	@%p855 bra 	$L__BB0_1255;
	mov.b64 	%rd5674, 4;
	bra.uni 	$L__BB0_1256;
$L__BB0_1255:
	setp.eq.s16 	%p856, %rs124, 67;
	selp.b64 	%rd5674, 8, 12, %p856;
$L__BB0_1256:
	and.b16  	%rs125, %rs105, 223;
	mov.b64 	%rd5675, 0;
	setp.eq.s16 	%p857, %rs125, 65;
	@%p857 bra 	$L__BB0_1260;
	setp.ne.s16 	%p858, %rs125, 84;
	@%p858 bra 	$L__BB0_1259;
	mov.b64 	%rd5675, 1;
	bra.uni 	$L__BB0_1260;
$L__BB0_1259:
	setp.eq.s16 	%p859, %rs125, 67;
	selp.b64 	%rd5675, 2, 3, %p859;
$L__BB0_1260:
	add.s64 	%rd2649, %rd5675, %rd5674;
	shl.b64 	%rd2650, %rd2649, 2;
	add.s64 	%rd2651, %rd2, %rd2650;
	ld.global.f32 	%f444, [%rd2651];
	add.f32 	%f85, %f83, %f444;
	add.s64 	%rd2652, %rd1, %rd2650;
	ld.global.f32 	%f445, [%rd2652];
	add.f32 	%f86, %f84, %f445;
	mov.b64 	%rd5676, 0;
	@%p857 bra 	$L__BB0_1264;
	setp.ne.s16 	%p861, %rs125, 84;
	@%p861 bra 	$L__BB0_1263;
	mov.b64 	%rd5676, 4;
	bra.uni 	$L__BB0_1264;
$L__BB0_1263:
	setp.eq.s16 	%p862, %rs125, 67;
	selp.b64 	%rd5676, 8, 12, %p862;
$L__BB0_1264:
	and.b16  	%rs126, %rs106, 223;
	mov.b64 	%rd5677, 0;
	setp.eq.s16 	%p863, %rs126, 65;
	@%p863 bra 	$L__BB0_1268;
	setp.ne.s16 	%p864, %rs126, 84;
	@%p864 bra 	$L__BB0_1267;
	mov.b64 	%rd5677, 1;
	bra.uni 	$L__BB0_1268;
$L__BB0_1267:
	setp.eq.s16 	%p865, %rs126, 67;
	selp.b64 	%rd5677, 2, 3, %p865;
$L__BB0_1268:
	add.s64 	%rd2657, %rd5677, %rd5676;
	shl.b64 	%rd2658, %rd2657, 2;
	add.s64 	%rd2659, %rd2, %rd2658;
	ld.global.f32 	%f446, [%rd2659];
	add.f32 	%f87, %f85, %f446;
	add.s64 	%rd2660, %rd1, %rd2658;
	ld.global.f32 	%f447, [%rd2660];
	add.f32 	%f88, %f86, %f447;
	mov.b64 	%rd5678, 0;
	@%p863 bra 	$L__BB0_1272;
	setp.ne.s16 	%p867, %rs126, 84;
	@%p867 bra 	$L__BB0_1271;
	mov.b64 	%rd5678, 4;
	bra.uni 	$L__BB0_1272;
$L__BB0_1271:
	setp.eq.s16 	%p868, %rs126, 67;
	selp.b64 	%rd5678, 8, 12, %p868;
$L__BB0_1272:
	and.b16  	%rs127, %rs107, 223;
	mov.b64 	%rd5679, 0;
	setp.eq.s16 	%p869, %rs127, 65;
	@%p869 bra 	$L__BB0_1276;
	setp.ne.s16 	%p870, %rs127, 84;
	@%p870 bra 	$L__BB0_1275;
	mov.b64 	%rd5679, 1;
	bra.uni 	$L__BB0_1276;
$L__BB0_1275:
	setp.eq.s16 	%p871, %rs127, 67;
	selp.b64 	%rd5679, 2, 3, %p871;
$L__BB0_1276:
	add.s64 	%rd2665, %rd5679, %rd5678;
	shl.b64 	%rd2666, %rd2665, 2;
	add.s64 	%rd2667, %rd2, %rd2666;
	ld.global.f32 	%f448, [%rd2667];
	add.f32 	%f89, %f87, %f448;
	add.s64 	%rd2668, %rd1, %rd2666;
	ld.global.f32 	%f449, [%rd2668];
	add.f32 	%f90, %f88, %f449;
	mov.b64 	%rd5680, 0;
	@%p869 bra 	$L__BB0_1280;
	setp.ne.s16 	%p873, %rs127, 84;
	@%p873 bra 	$L__BB0_1279;
	mov.b64 	%rd5680, 4;
	bra.uni 	$L__BB0_1280;
$L__BB0_1279:
	setp.eq.s16 	%p874, %rs127, 67;
	selp.b64 	%rd5680, 8, 12, %p874;
$L__BB0_1280:
	and.b16  	%rs128, %rs108, 223;
	mov.b64 	%rd5681, 0;
	setp.eq.s16 	%p875, %rs128, 65;
	@%p875 bra 	$L__BB0_1284;
	setp.ne.s16 	%p876, %rs128, 84;
	@%p876 bra 	$L__BB0_1283;
	mov.b64 	%rd5681, 1;
	bra.uni 	$L__BB0_1284;
$L__BB0_1283:
	setp.eq.s16 	%p877, %rs128, 67;
	selp.b64 	%rd5681, 2, 3, %p877;
$L__BB0_1284:
	add.s64 	%rd2673, %rd5681, %rd5680;
	shl.b64 	%rd2674, %rd2673, 2;
	add.s64 	%rd2675, %rd2, %rd2674;
	ld.global.f32 	%f450, [%rd2675];
	add.f32 	%f91, %f89, %f450;
	add.s64 	%rd2676, %rd1, %rd2674;
	ld.global.f32 	%f451, [%rd2676];
	add.f32 	%f92, %f90, %f451;
	mov.b64 	%rd5682, 0;
	@%p875 bra 	$L__BB0_1288;
	setp.ne.s16 	%p879, %rs128, 84;
	@%p879 bra 	$L__BB0_1287;
	mov.b64 	%rd5682, 4;
	bra.uni 	$L__BB0_1288;
$L__BB0_1287:
	setp.eq.s16 	%p880, %rs128, 67;
	selp.b64 	%rd5682, 8, 12, %p880;
$L__BB0_1288:
	and.b16  	%rs129, %rs109, 223;
	mov.b64 	%rd5683, 0;
	setp.eq.s16 	%p881, %rs129, 65;
	@%p881 bra 	$L__BB0_1292;
	setp.ne.s16 	%p882, %rs129, 84;
	@%p882 bra 	$L__BB0_1291;
	mov.b64 	%rd5683, 1;
	bra.uni 	$L__BB0_1292;
$L__BB0_1291:
	setp.eq.s16 	%p883, %rs129, 67;
	selp.b64 	%rd5683, 2, 3, %p883;
$L__BB0_1292:
	add.s64 	%rd2681, %rd5683, %rd5682;
	shl.b64 	%rd2682, %rd2681, 2;
	add.s64 	%rd2683, %rd2, %rd2682;
	ld.global.f32 	%f452, [%rd2683];
	add.f32 	%f93, %f91, %f452;
	add.s64 	%rd2684, %rd1, %rd2682;
	ld.global.f32 	%f453, [%rd2684];
	add.f32 	%f94, %f92, %f453;
	mov.b64 	%rd5684, 0;
	@%p881 bra 	$L__BB0_1296;
	setp.ne.s16 	%p885, %rs129, 84;
	@%p885 bra 	$L__BB0_1295;
	mov.b64 	%rd5684, 4;
	bra.uni 	$L__BB0_1296;
$L__BB0_1295:
	setp.eq.s16 	%p886, %rs129, 67;
	selp.b64 	%rd5684, 8, 12, %p886;
$L__BB0_1296:
	and.b16  	%rs130, %rs110, 223;
	mov.b64 	%rd5685, 0;
	setp.eq.s16 	%p887, %rs130, 65;
	@%p887 bra 	$L__BB0_1300;
	setp.ne.s16 	%p888, %rs130, 84;
	@%p888 bra 	$L__BB0_1299;
	mov.b64 	%rd5685, 1;
	bra.uni 	$L__BB0_1300;
$L__BB0_1299:
	setp.eq.s16 	%p889, %rs130, 67;
	selp.b64 	%rd5685, 2, 3, %p889;
$L__BB0_1300:
	add.s64 	%rd2689, %rd5685, %rd5684;
	shl.b64 	%rd2690, %rd2689, 2;
	add.s64 	%rd2691, %rd2, %rd2690;
	ld.global.f32 	%f454, [%rd2691];
	add.f32 	%f95, %f93, %f454;
	add.s64 	%rd2692, %rd1, %rd2690;
	ld.global.f32 	%f455, [%rd2692];
	add.f32 	%f96, %f94, %f455;
	mov.b64 	%rd5686, 0;
	@%p887 bra 	$L__BB0_1304;
	setp.ne.s16 	%p891, %rs130, 84;
	@%p891 bra 	$L__BB0_1303;
	mov.b64 	%rd5686, 4;
	bra.uni 	$L__BB0_1304;
$L__BB0_1303:
	setp.eq.s16 	%p892, %rs130, 67;
	selp.b64 	%rd5686, 8, 12, %p892;
$L__BB0_1304:
	and.b16  	%rs131, %rs111, 223;
	mov.b64 	%rd5687, 0;
	setp.eq.s16 	%p893, %rs131, 65;
	@%p893 bra 	$L__BB0_1308;
	setp.ne.s16 	%p894, %rs131, 84;
	@%p894 bra 	$L__BB0_1307;
	mov.b64 	%rd5687, 1;
	bra.uni 	$L__BB0_1308;
$L__BB0_1307:
	setp.eq.s16 	%p895, %rs131, 67;
	selp.b64 	%rd5687, 2, 3, %p895;
$L__BB0_1308:
	add.s64 	%rd2697, %rd5687, %rd5686;
	shl.b64 	%rd2698, %rd2697, 2;
	add.s64 	%rd2699, %rd2, %rd2698;
	ld.global.f32 	%f456, [%rd2699];
	add.f32 	%f97, %f95, %f456;
	add.s64 	%rd2700, %rd1, %rd2698;
	ld.global.f32 	%f457, [%rd2700];
	add.f32 	%f98, %f96, %f457;
	mov.b64 	%rd5688, 0;
	@%p893 bra 	$L__BB0_1312;
	setp.ne.s16 	%p897, %rs131, 84;
	@%p897 bra 	$L__BB0_1311;
	mov.b64 	%rd5688, 4;
	bra.uni 	$L__BB0_1312;
$L__BB0_1311:
	setp.eq.s16 	%p898, %rs131, 67;
	selp.b64 	%rd5688, 8, 12, %p898;
$L__BB0_1312:
	and.b16  	%rs132, %rs112, 223;
	mov.b64 	%rd5689, 0;
	setp.eq.s16 	%p899, %rs132, 65;
	@%p899 bra 	$L__BB0_1316;
	setp.ne.s16 	%p900, %rs132, 84;
	@%p900 bra 	$L__BB0_1315;
	mov.b64 	%rd5689, 1;
	bra.uni 	$L__BB0_1316;
$L__BB0_1315:
	setp.eq.s16 	%p901, %rs132, 67;
	selp.b64 	%rd5689, 2, 3, %p901;
$L__BB0_1316:
	add.s64 	%rd2705, %rd5689, %rd5688;
	shl.b64 	%rd2706, %rd2705, 2;
	add.s64 	%rd2707, %rd2, %rd2706;
	ld.global.f32 	%f458, [%rd2707];
	add.f32 	%f99, %f97, %f458;
	add.s64 	%rd2708, %rd1, %rd2706;
	ld.global.f32 	%f459, [%rd2708];
	add.f32 	%f100, %f98, %f459;
	mov.b64 	%rd5690, 0;
	@%p899 bra 	$L__BB0_1320;
	setp.ne.s16 	%p903, %rs132, 84;
	@%p903 bra 	$L__BB0_1319;
	mov.b64 	%rd5690, 4;
	bra.uni 	$L__BB0_1320;
$L__BB0_1319:
	setp.eq.s16 	%p904, %rs132, 67;
	selp.b64 	%rd5690, 8, 12, %p904;
$L__BB0_1320:
	and.b16  	%rs133, %rs113, 223;
	mov.b64 	%rd5691, 0;
	setp.eq.s16 	%p905, %rs133, 65;
	@%p905 bra 	$L__BB0_1324;
	setp.ne.s16 	%p906, %rs133, 84;
	@%p906 bra 	$L__BB0_1323;
	mov.b64 	%rd5691, 1;
	bra.uni 	$L__BB0_1324;
$L__BB0_1323:
	setp.eq.s16 	%p907, %rs133, 67;
	selp.b64 	%rd5691, 2, 3, %p907;
$L__BB0_1324:
	add.s64 	%rd2713, %rd5691, %rd5690;
	shl.b64 	%rd2714, %rd2713, 2;
	add.s64 	%rd2715, %rd2, %rd2714;
	ld.global.f32 	%f460, [%rd2715];
	add.f32 	%f101, %f99, %f460;
	add.s64 	%rd2716, %rd1, %rd2714;
	ld.global.f32 	%f461, [%rd2716];
	add.f32 	%f102, %f100, %f461;
	mov.b64 	%rd5692, 0;
	@%p905 bra 	$L__BB0_1328;
	setp.ne.s16 	%p909, %rs133, 84;
	@%p909 bra 	$L__BB0_1327;
	mov.b64 	%rd5692, 4;
	bra.uni 	$L__BB0_1328;
$L__BB0_1327:
	setp.eq.s16 	%p910, %rs133, 67;
	selp.b64 	%rd5692, 8, 12, %p910;
$L__BB0_1328:
	and.b16  	%rs134, %rs114, 223;
	mov.b64 	%rd5693, 0;
	setp.eq.s16 	%p911, %rs134, 65;
	@%p911 bra 	$L__BB0_1332;
	setp.ne.s16 	%p912, %rs134, 84;
	@%p912 bra 	$L__BB0_1331;
	mov.b64 	%rd5693, 1;
	bra.uni 	$L__BB0_1332;
$L__BB0_1331:
	setp.eq.s16 	%p913, %rs134, 67;
	selp.b64 	%rd5693, 2, 3, %p913;
$L__BB0_1332:
	add.s64 	%rd2721, %rd5693, %rd5692;
	shl.b64 	%rd2722, %rd2721, 2;
	add.s64 	%rd2723, %rd2, %rd2722;
	ld.global.f32 	%f462, [%rd2723];
	add.f32 	%f103, %f101, %f462;
	add.s64 	%rd2724, %rd1, %rd2722;
	ld.global.f32 	%f463, [%rd2724];
	add.f32 	%f104, %f102, %f463;
	mov.b64 	%rd5694, 0;
	@%p911 bra 	$L__BB0_1336;
	setp.ne.s16 	%p915, %rs134, 84;
	@%p915 bra 	$L__BB0_1335;
	mov.b64 	%rd5694, 4;
	bra.uni 	$L__BB0_1336;
$L__BB0_1335:
	setp.eq.s16 	%p916, %rs134, 67;
	selp.b64 	%rd5694, 8, 12, %p916;
$L__BB0_1336:
	and.b16  	%rs135, %rs115, 223;
	mov.b64 	%rd5695, 0;
	setp.eq.s16 	%p917, %rs135, 65;
	@%p917 bra 	$L__BB0_1340;
	setp.ne.s16 	%p918, %rs135, 84;
	@%p918 bra 	$L__BB0_1339;
	mov.b64 	%rd5695, 1;
	bra.uni 	$L__BB0_1340;
$L__BB0_1339:
	setp.eq.s16 	%p919, %rs135, 67;
	selp.b64 	%rd5695, 2, 3, %p919;
$L__BB0_1340:
	add.s64 	%rd2729, %rd5695, %rd5694;
	shl.b64 	%rd2730, %rd2729, 2;
	add.s64 	%rd2731, %rd2, %rd2730;
	ld.global.f32 	%f464, [%rd2731];
	add.f32 	%f105, %f103, %f464;
	add.s64 	%rd2732, %rd1, %rd2730;
	ld.global.f32 	%f465, [%rd2732];
	add.f32 	%f106, %f104, %f465;
	mov.b64 	%rd5696, 0;
	@%p917 bra 	$L__BB0_1344;
	setp.ne.s16 	%p921, %rs135, 84;
	@%p921 bra 	$L__BB0_1343;
	mov.b64 	%rd5696, 4;
	bra.uni 	$L__BB0_1344;
$L__BB0_1343:
	setp.eq.s16 	%p922, %rs135, 67;
	selp.b64 	%rd5696, 8, 12, %p922;
$L__BB0_1344:
	and.b16  	%rs136, %rs116, 223;
	mov.b64 	%rd5697, 0;
	setp.eq.s16 	%p923, %rs136, 65;
	@%p923 bra 	$L__BB0_1348;
	setp.ne.s16 	%p924, %rs136, 84;
	@%p924 bra 	$L__BB0_1347;
	mov.b64 	%rd5697, 1;
	bra.uni 	$L__BB0_1348;
$L__BB0_1347:
	setp.eq.s16 	%p925, %rs136, 67;
	selp.b64 	%rd5697, 2, 3, %p925;
$L__BB0_1348:
	add.s64 	%rd2737, %rd5697, %rd5696;
	shl.b64 	%rd2738, %rd2737, 2;
	add.s64 	%rd2739, %rd2, %rd2738;
	ld.global.f32 	%f466, [%rd2739];
	add.f32 	%f107, %f105, %f466;
	add.s64 	%rd2740, %rd1, %rd2738;
	ld.global.f32 	%f467, [%rd2740];
	add.f32 	%f108, %f106, %f467;
	mov.b64 	%rd5698, 0;
	@%p923 bra 	$L__BB0_1352;
	setp.ne.s16 	%p927, %rs136, 84;
	@%p927 bra 	$L__BB0_1351;
	mov.b64 	%rd5698, 4;
	bra.uni 	$L__BB0_1352;
$L__BB0_1351:
	setp.eq.s16 	%p928, %rs136, 67;
	selp.b64 	%rd5698, 8, 12, %p928;
$L__BB0_1352:
	and.b16  	%rs137, %rs117, 223;
	mov.b64 	%rd5699, 0;
	setp.eq.s16 	%p929, %rs137, 65;
	@%p929 bra 	$L__BB0_1356;
	setp.ne.s16 	%p930, %rs137, 84;
	@%p930 bra 	$L__BB0_1355;
	mov.b64 	%rd5699, 1;
	bra.uni 	$L__BB0_1356;
$L__BB0_1355:
	setp.eq.s16 	%p931, %rs137, 67;
	selp.b64 	%rd5699, 2, 3, %p931;
$L__BB0_1356:
	add.s64 	%rd2745, %rd5699, %rd5698;
	shl.b64 	%rd2746, %rd2745, 2;
	add.s64 	%rd2747, %rd2, %rd2746;
	ld.global.f32 	%f468, [%rd2747];
	add.f32 	%f109, %f107, %f468;
	add.s64 	%rd2748, %rd1, %rd2746;
	ld.global.f32 	%f469, [%rd2748];
	add.f32 	%f110, %f108, %f469;
	mov.b64 	%rd5700, 0;
	@%p929 bra 	$L__BB0_1360;
	setp.ne.s16 	%p933, %rs137, 84;
	@%p933 bra 	$L__BB0_1359;
	mov.b64 	%rd5700, 4;
	bra.uni 	$L__BB0_1360;
$L__BB0_1359:
	setp.eq.s16 	%p934, %rs137, 67;
	selp.b64 	%rd5700, 8, 12, %p934;
$L__BB0_1360:
	and.b16  	%rs138, %rs118, 223;
	mov.b64 	%rd5701, 0;
	setp.eq.s16 	%p935, %rs138, 65;
	@%p935 bra 	$L__BB0_1364;
	setp.ne.s16 	%p936, %rs138, 84;
	@%p936 bra 	$L__BB0_1363;
	mov.b64 	%rd5701, 1;
	bra.uni 	$L__BB0_1364;
$L__BB0_1363:
	setp.eq.s16 	%p937, %rs138, 67;
	selp.b64 	%rd5701, 2, 3, %p937;
$L__BB0_1364:
	add.s64 	%rd2753, %rd5701, %rd5700;
	shl.b64 	%rd2754, %rd2753, 2;
	add.s64 	%rd2755, %rd2, %rd2754;
	ld.global.f32 	%f470, [%rd2755];
	add.f32 	%f111, %f109, %f470;
	add.s64 	%rd2756, %rd1, %rd2754;
	ld.global.f32 	%f471, [%rd2756];
	add.f32 	%f112, %f110, %f471;
	mov.f64 	%fd250, 0d4002666666666666;
	mov.f64 	%fd249, 0d4010666666666666;
	add.s16 	%rs910, %rs99, -65;
	setp.gt.u16 	%p938, %rs910, 51;
	cvt.u64.u16 	%rd2752, %rs910;
	@%p938 bra 	$L__BB0_1366;
	cvt.u32.u64 	%r1005, %rd2752;
	mov.b64 	%rd2757, 1;
	shl.b64 	%rd2758, %rd2757, %r1005;
	and.b64  	%rd2759, %rd2758, 2251804109176833;
	setp.ne.s64 	%p939, %rd2759, 0;
	@%p939 bra 	$L__BB0_1367;
$L__BB0_1366:
	mov.f64 	%fd250, 0d3FB999999999999A;
	mov.f64 	%fd249, 0dC006666666666666;
$L__BB0_1367:
	cvt.f64.f32 	%fd116, %f111;
	sub.f64 	%fd117, %fd250, %fd116;
	cvt.f64.f32 	%fd118, %f112;
	sub.f64 	%fd119, %fd249, %fd118;
	cvt.rn.f32.f64 	%f113, %fd119;
	cvt.rn.f32.f64 	%f114, %fd117;
	add.s16 	%rs912, %rs118, -65;
	setp.gt.u16 	%p940, %rs912, 51;
	cvt.u64.u16 	%rd2760, %rs912;
	@%p940 bra 	$L__BB0_1369;
	cvt.u32.u64 	%r1006, %rd2760;
	mov.b64 	%rd2761, 1;
	shl.b64 	%rd2762, %rd2761, %r1006;
	and.b64  	%rd2763, %rd2762, 2251804109176833;
	setp.ne.s64 	%p941, %rd2763, 0;
	@%p941 bra 	$L__BB0_1370;
$L__BB0_1369:
	cvt.f64.f32 	%fd122, %f114;
	add.f64 	%fd251, %fd122, 0d3FB999999999999A;
	cvt.f64.f32 	%fd123, %f113;
	add.f64 	%fd252, %fd123, 0dC006666666666666;
	bra.uni 	$L__BB0_1371;
$L__BB0_1370:
	cvt.f64.f32 	%fd120, %f114;
	add.f64 	%fd251, %fd120, 0d4002666666666666;
	cvt.f64.f32 	%fd121, %f113;
	add.f64 	%fd252, %fd121, 0d4010666666666666;
$L__BB0_1371:
	cvt.rn.f32.f64 	%f472, %fd252;
	cvt.rn.f32.f64 	%f473, %fd251;
	cvt.f64.f32 	%fd124, %f473;
	mul.f64 	%fd125, %fd124, 0d408F400000000000;
	cvt.f64.f32 	%fd126, %f472;
	add.f64 	%fd127, %fd126, 0dC023C132B55EF1FE;
	add.f64 	%fd128, %fd127, 0dC0425A1672324C83;
	div.rn.f64 	%fd129, %fd125, %fd128;
	add.f64 	%fd130, %fd129, 0dC071126666666666;
	cvt.rn.f32.f64 	%f474, %fd130;
	setp.gt.f32 	%p942, %f346, %f474;
	setp.lt.f32 	%p943, %f345, %f474;
	or.pred  	%p944, %p942, %p943;
	@%p944 bra 	$L__BB0_1654;
	setp.eq.s32 	%p945, %r848, 0;
	@%p945 bra 	$L__BB0_1398;
	mov.b64 	%rd5702, 0;
	@%p905 bra 	$L__BB0_1377;
	setp.ne.s16 	%p947, %rs133, 84;
	@%p947 bra 	$L__BB0_1376;
	mov.b64 	%rd5702, 4;
	bra.uni 	$L__BB0_1377;
$L__BB0_1376:
	setp.eq.s16 	%p948, %rs133, 67;
	selp.b64 	%rd5702, 8, 12, %p948;
$L__BB0_1377:
	mov.b64 	%rd5703, 0;
	@%p911 bra 	$L__BB0_1381;
	setp.ne.s16 	%p950, %rs134, 84;
	@%p950 bra 	$L__BB0_1380;
	mov.b64 	%rd5703, 1;
	bra.uni 	$L__BB0_1381;
$L__BB0_1380:
	setp.eq.s16 	%p951, %rs134, 67;
	selp.b64 	%rd5703, 2, 3, %p951;
$L__BB0_1381:
	add.s64 	%rd485, %rd5702, %rd5703;
	mov.b64 	%rd5704, 0;
	@%p917 bra 	$L__BB0_1385;
	setp.ne.s16 	%p953, %rs135, 84;
	@%p953 bra 	$L__BB0_1384;
	mov.b64 	%rd5704, 4;
	bra.uni 	$L__BB0_1385;
$L__BB0_1384:
	setp.eq.s16 	%p954, %rs135, 67;
	selp.b64 	%rd5704, 8, 12, %p954;
$L__BB0_1385:
	shl.b64 	%rd2771, %rd485, 4;
	or.b64  	%rd488, %rd2771, %rd5704;
	mov.b64 	%rd5705, 0;
	@%p923 bra 	$L__BB0_1389;
	setp.ne.s16 	%p956, %rs136, 84;
	@%p956 bra 	$L__BB0_1388;
	mov.b64 	%rd5705, 1;
	bra.uni 	$L__BB0_1389;
$L__BB0_1388:
	setp.eq.s16 	%p957, %rs136, 67;
	selp.b64 	%rd5705, 2, 3, %p957;
$L__BB0_1389:
	add.s64 	%rd491, %rd488, %rd5705;
	mov.b64 	%rd5706, 0;
	setp.eq.s16 	%p958, %rs137, 65;
	@%p958 bra 	$L__BB0_1393;
	setp.ne.s16 	%p959, %rs137, 84;
	@%p959 bra 	$L__BB0_1392;
	mov.b64 	%rd5706, 4;
	bra.uni 	$L__BB0_1393;
$L__BB0_1392:
	setp.eq.s16 	%p960, %rs137, 67;
	selp.b64 	%rd5706, 8, 12, %p960;
$L__BB0_1393:
	shl.b64 	%rd2776, %rd491, 4;
	or.b64  	%rd494, %rd2776, %rd5706;
	mov.b64 	%rd5707, 0;
	setp.eq.s16 	%p961, %rs138, 65;
	@%p961 bra 	$L__BB0_1397;
	setp.ne.s16 	%p962, %rs138, 84;
	@%p962 bra 	$L__BB0_1396;
	mov.b64 	%rd5707, 1;
	bra.uni 	$L__BB0_1397;
$L__BB0_1396:
	setp.eq.s16 	%p963, %rs138, 67;
	selp.b64 	%rd5707, 2, 3, %p963;
$L__BB0_1397:
	add.s64 	%rd5714, %rd494, %rd5707;
	bra.uni 	$L__BB0_1423;
$L__BB0_1398:
	mov.b64 	%rd5708, 0;
	setp.eq.s16 	%p964, %rs119, 65;
	@%p964 bra 	$L__BB0_1402;
	setp.ne.s16 	%p965, %rs119, 84;
	@%p965 bra 	$L__BB0_1401;
	mov.b64 	%rd5708, 4;
	bra.uni 	$L__BB0_1402;
$L__BB0_1401:
	setp.eq.s16 	%p966, %rs119, 67;
	selp.b64 	%rd5708, 8, 12, %p966;
$L__BB0_1402:
	mov.b64 	%rd5709, 0;
	setp.eq.s16 	%p967, %rs120, 65;
	@%p967 bra 	$L__BB0_1406;
	setp.ne.s16 	%p968, %rs120, 84;
	@%p968 bra 	$L__BB0_1405;
	mov.b64 	%rd5709, 1;
	bra.uni 	$L__BB0_1406;
$L__BB0_1405:
	setp.eq.s16 	%p969, %rs120, 67;
	selp.b64 	%rd5709, 2, 3, %p969;
$L__BB0_1406:
	add.s64 	%rd502, %rd5708, %rd5709;
	mov.b64 	%rd5710, 0;
	setp.eq.s16 	%p970, %rs121, 65;
	@%p970 bra 	$L__BB0_1410;
	setp.ne.s16 	%p971, %rs121, 84;
	@%p971 bra 	$L__BB0_1409;
	mov.b64 	%rd5710, 4;
	bra.uni 	$L__BB0_1410;
$L__BB0_1409:
	setp.eq.s16 	%p972, %rs121, 67;
	selp.b64 	%rd5710, 8, 12, %p972;
$L__BB0_1410:
	shl.b64 	%rd2785, %rd502, 4;
	or.b64  	%rd505, %rd2785, %rd5710;
	mov.b64 	%rd5711, 0;
	setp.eq.s16 	%p973, %rs122, 65;
	@%p973 bra 	$L__BB0_1414;
	setp.ne.s16 	%p974, %rs122, 84;
	@%p974 bra 	$L__BB0_1413;
	mov.b64 	%rd5711, 1;
	bra.uni 	$L__BB0_1414;
$L__BB0_1413:
	setp.eq.s16 	%p975, %rs122, 67;
	selp.b64 	%rd5711, 2, 3, %p975;
$L__BB0_1414:
	add.s64 	%rd508, %rd505, %rd5711;
	mov.b64 	%rd5712, 0;
	setp.eq.s16 	%p976, %rs123, 65;
	@%p976 bra 	$L__BB0_1418;
	setp.ne.s16 	%p977, %rs123, 84;
	@%p977 bra 	$L__BB0_1417;
	mov.b64 	%rd5712, 4;
	bra.uni 	$L__BB0_1418;
$L__BB0_1417:
	setp.eq.s16 	%p978, %rs123, 67;
	selp.b64 	%rd5712, 8, 12, %p978;
$L__BB0_1418:
	shl.b64 	%rd2790, %rd508, 4;
	or.b64  	%rd511, %rd2790, %rd5712;
	mov.b64 	%rd5713, 0;
	setp.eq.s16 	%p979, %rs124, 65;
	@%p979 bra 	$L__BB0_1422;
	setp.ne.s16 	%p980, %rs124, 84;
	@%p980 bra 	$L__BB0_1421;
	mov.b64 	%rd5713, 1;
	bra.uni 	$L__BB0_1422;
$L__BB0_1421:
	setp.eq.s16 	%p981, %rs124, 67;
	selp.b64 	%rd5713, 2, 3, %p981;
$L__BB0_1422:
	add.s64 	%rd5714, %rd511, %rd5713;
$L__BB0_1423:
	shl.b64 	%rd2792, %rd5714, 2;
	add.s64 	%rd2793, %rd3, %rd2792;
	ld.global.f32 	%f475, [%rd2793];
	setp.lt.f32 	%p982, %f475, 0f40800000;
	@%p982 bra 	$L__BB0_1477;
	setp.eq.s32 	%p983, %r848, 1;
	@%p983 bra 	$L__BB0_1450;
	mov.b64 	%rd5715, 0;
	setp.eq.s16 	%p984, %rs133, 65;
	@%p984 bra 	$L__BB0_1429;
	setp.ne.s16 	%p985, %rs133, 84;
	@%p985 bra 	$L__BB0_1428;
	mov.b64 	%rd5715, 4;
	bra.uni 	$L__BB0_1429;
$L__BB0_1428:
	setp.eq.s16 	%p986, %rs133, 67;
	selp.b64 	%rd5715, 8, 12, %p986;
$L__BB0_1429:
	mov.b64 	%rd5716, 0;
	setp.eq.s16 	%p987, %rs134, 65;
	@%p987 bra 	$L__BB0_1433;
	setp.ne.s16 	%p988, %rs134, 84;
	@%p988 bra 	$L__BB0_1432;
	mov.b64 	%rd5716, 1;
	bra.uni 	$L__BB0_1433;
$L__BB0_1432:
	setp.eq.s16 	%p989, %rs134, 67;
	selp.b64 	%rd5716, 2, 3, %p989;
$L__BB0_1433:
	add.s64 	%rd520, %rd5715, %rd5716;
	mov.b64 	%rd5717, 0;
	setp.eq.s16 	%p990, %rs135, 65;
	@%p990 bra 	$L__BB0_1437;
	setp.ne.s16 	%p991, %rs135, 84;
	@%p991 bra 	$L__BB0_1436;
	mov.b64 	%rd5717, 4;
	bra.uni 	$L__BB0_1437;
$L__BB0_1436:
	setp.eq.s16 	%p992, %rs135, 67;
	selp.b64 	%rd5717, 8, 12, %p992;
$L__BB0_1437:
	shl.b64 	%rd2801, %rd520, 4;
	or.b64  	%rd523, %rd2801, %rd5717;
	mov.b64 	%rd5718, 0;
	setp.eq.s16 	%p993, %rs136, 65;
	@%p993 bra 	$L__BB0_1441;
	setp.ne.s16 	%p994, %rs136, 84;
	@%p994 bra 	$L__BB0_1440;
	mov.b64 	%rd5718, 1;
	bra.uni 	$L__BB0_1441;
$L__BB0_1440:
	setp.eq.s16 	%p995, %rs136, 67;
	selp.b64 	%rd5718, 2, 3, %p995;
$L__BB0_1441:
	add.s64 	%rd526, %rd523, %rd5718;
	mov.b64 	%rd5719, 0;
	setp.eq.s16 	%p996, %rs137, 65;
	@%p996 bra 	$L__BB0_1445;
	setp.ne.s16 	%p997, %rs137, 84;
	@%p997 bra 	$L__BB0_1444;
	mov.b64 	%rd5719, 4;
	bra.uni 	$L__BB0_1445;
$L__BB0_1444:
	setp.eq.s16 	%p998, %rs137, 67;
	selp.b64 	%rd5719, 8, 12, %p998;
$L__BB0_1445:
	shl.b64 	%rd2806, %rd526, 4;
	or.b64  	%rd529, %rd2806, %rd5719;
	mov.b64 	%rd5720, 0;
	setp.eq.s16 	%p999, %rs138, 65;
	@%p999 bra 	$L__BB0_1449;
	setp.ne.s16 	%p1000, %rs138, 84;
	@%p1000 bra 	$L__BB0_1448;
	mov.b64 	%rd5720, 1;
	bra.uni 	$L__BB0_1449;
$L__BB0_1448:
	setp.eq.s16 	%p1001, %rs138, 67;
	selp.b64 	%rd5720, 2, 3, %p1001;
$L__BB0_1449:
	add.s64 	%rd5727, %rd529, %rd5720;
	bra.uni 	$L__BB0_1475;
$L__BB0_1450:
	mov.b64 	%rd5721, 0;
	setp.eq.s16 	%p1002, %rs119, 65;
	@%p1002 bra 	$L__BB0_1454;
	setp.ne.s16 	%p1003, %rs119, 84;
	@%p1003 bra 	$L__BB0_1453;
	mov.b64 	%rd5721, 4;
	bra.uni 	$L__BB0_1454;
$L__BB0_1453:
	setp.eq.s16 	%p1004, %rs119, 67;
	selp.b64 	%rd5721, 8, 12, %p1004;
$L__BB0_1454:
	mov.b64 	%rd5722, 0;
	setp.eq.s16 	%p1005, %rs120, 65;
	@%p1005 bra 	$L__BB0_1458;
	setp.ne.s16 	%p1006, %rs120, 84;
	@%p1006 bra 	$L__BB0_1457;
	mov.b64 	%rd5722, 1;
	bra.uni 	$L__BB0_1458;
$L__BB0_1457:
	setp.eq.s16 	%p1007, %rs120, 67;
	selp.b64 	%rd5722, 2, 3, %p1007;
$L__BB0_1458:
	add.s64 	%rd537, %rd5721, %rd5722;
	mov.b64 	%rd5723, 0;
	setp.eq.s16 	%p1008, %rs121, 65;
	@%p1008 bra 	$L__BB0_1462;
	setp.ne.s16 	%p1009, %rs121, 84;
	@%p1009 bra 	$L__BB0_1461;
	mov.b64 	%rd5723, 4;
	bra.uni 	$L__BB0_1462;
$L__BB0_1461:
	setp.eq.s16 	%p1010, %rs121, 67;
	selp.b64 	%rd5723, 8, 12, %p1010;
$L__BB0_1462:
	shl.b64 	%rd2815, %rd537, 4;
	or.b64  	%rd540, %rd2815, %rd5723;
	mov.b64 	%rd5724, 0;
	setp.eq.s16 	%p1011, %rs122, 65;
	@%p1011 bra 	$L__BB0_1466;
	setp.ne.s16 	%p1012, %rs122, 84;
	@%p1012 bra 	$L__BB0_1465;
	mov.b64 	%rd5724, 1;
	bra.uni 	$L__BB0_1466;
$L__BB0_1465:
	setp.eq.s16 	%p1013, %rs122, 67;
	selp.b64 	%rd5724, 2, 3, %p1013;
$L__BB0_1466:
	add.s64 	%rd543, %rd540, %rd5724;
	mov.b64 	%rd5725, 0;
	setp.eq.s16 	%p1014, %rs123, 65;
	@%p1014 bra 	$L__BB0_1470;
	setp.ne.s16 	%p1015, %rs123, 84;
	@%p1015 bra 	$L__BB0_1469;
	mov.b64 	%rd5725, 4;
	bra.uni 	$L__BB0_1470;
$L__BB0_1469:
	setp.eq.s16 	%p1016, %rs123, 67;
	selp.b64 	%rd5725, 8, 12, %p1016;
$L__BB0_1470:
	shl.b64 	%rd2820, %rd543, 4;
	or.b64  	%rd546, %rd2820, %rd5725;
	mov.b64 	%rd5726, 0;
	setp.eq.s16 	%p1017, %rs124, 65;
	@%p1017 bra 	$L__BB0_1474;
	setp.ne.s16 	%p1018, %rs124, 84;
	@%p1018 bra 	$L__BB0_1473;
	mov.b64 	%rd5726, 1;
	bra.uni 	$L__BB0_1474;
$L__BB0_1473:
	setp.eq.s16 	%p1019, %rs124, 67;
	selp.b64 	%rd5726, 2, 3, %p1019;
$L__BB0_1474:
	add.s64 	%rd5727, %rd546, %rd5726;
$L__BB0_1475:
	shl.b64 	%rd2822, %rd5727, 2;
	add.s64 	%rd2823, %rd3, %rd2822;
	ld.global.f32 	%f476, [%rd2823];
	setp.lt.f32 	%p1020, %f476, 0f40400000;
	@%p1020 bra 	$L__BB0_1477;
	mov.b32 	%r1007, 1;
	st.global.u32 	[%rd6+8], %r1007;
$L__BB0_1477:
	mov.b16 	%rs2117, 67;
	mov.b64 	%rd5728, 8;
	add.s16 	%rs939, %rs118, -65;
	setp.gt.u16 	%p1021, %rs939, 51;
	cvt.u64.u16 	%rd2825, %rs939;
	@%p1021 bra 	$L__BB0_1483;
	cvt.u32.u64 	%r1008, %rd2825;
	mov.b64 	%rd2826, 1;
	shl.b64 	%rd2827, %rd2826, %r1008;
	and.b64  	%rd2828, %rd2827, 4294967297;
	setp.ne.s64 	%p1022, %rd2828, 0;
	@%p1022 bra 	$L__BB0_1482;
	mov.b64 	%rd2829, 1;
	shl.b64 	%rd2830, %rd2829, %r1008;
	and.b64  	%rd2831, %rd2830, 17179869188;
	setp.ne.s64 	%p1023, %rd2831, 0;
	@%p1023 bra 	$L__BB0_4702;
	mov.b64 	%rd2832, 1;
	shl.b64 	%rd2833, %rd2832, %r1008;
	and.b64  	%rd2834, %rd2833, 2251799814209536;
	setp.ne.s64 	%p1024, %rd2834, 0;
	@%p1024 bra 	$L__BB0_1481;
	bra.uni 	$L__BB0_1483;
$L__BB0_1481:
	mov.b16 	%rs2117, 65;
	mov.b64 	%rd5728, 12;
	bra.uni 	$L__BB0_1483;
$L__BB0_1482:
	mov.b16 	%rs2117, 84;
	mov.b64 	%rd5728, 12;
$L__BB0_1483:
	mov.b16 	%rs2118, 67;
	mov.b64 	%rd5729, 2;
	add.s16 	%rs945, %rs117, -65;
	setp.gt.u16 	%p1025, %rs945, 51;
	cvt.u64.u16 	%rd2839, %rs945;
	@%p1025 bra 	$L__BB0_1489;
	cvt.u32.u64 	%r1011, %rd2839;
	mov.b64 	%rd2840, 1;
	shl.b64 	%rd2841, %rd2840, %r1011;
	and.b64  	%rd2842, %rd2841, 4294967297;
	setp.ne.s64 	%p1026, %rd2842, 0;
	@%p1026 bra 	$L__BB0_1488;
	mov.b64 	%rd2843, 1;
	shl.b64 	%rd2844, %rd2843, %r1011;
	and.b64  	%rd2845, %rd2844, 17179869188;
	setp.ne.s64 	%p1027, %rd2845, 0;
	@%p1027 bra 	$L__BB0_4703;
	mov.b64 	%rd2846, 1;
	shl.b64 	%rd2847, %rd2846, %r1011;
	and.b64  	%rd2848, %rd2847, 2251799814209536;
	setp.ne.s64 	%p1028, %rd2848, 0;
	@%p1028 bra 	$L__BB0_1487;
	bra.uni 	$L__BB0_1489;
$L__BB0_1487:
	mov.b16 	%rs2118, 65;
	mov.b64 	%rd5729, 3;
	bra.uni 	$L__BB0_1489;
$L__BB0_1488:
	mov.b16 	%rs2118, 84;
	mov.b64 	%rd5729, 3;
$L__BB0_1489:
	mov.b16 	%rs2119, 67;
	mov.b64 	%rd5730, 8;
	add.s16 	%rs951, %rs116, -65;
	setp.gt.u16 	%p1029, %rs951, 51;
	cvt.u64.u16 	%rd2853, %rs951;
	@%p1029 bra 	$L__BB0_1495;
	cvt.u32.u64 	%r1014, %rd2853;
	mov.b64 	%rd2854, 1;
	shl.b64 	%rd2855, %rd2854, %r1014;
	and.b64  	%rd2856, %rd2855, 4294967297;
	setp.ne.s64 	%p1030, %rd2856, 0;
	@%p1030 bra 	$L__BB0_1494;
	mov.b64 	%rd2857, 1;
	shl.b64 	%rd2858, %rd2857, %r1014;
	and.b64  	%rd2859, %rd2858, 17179869188;
	setp.ne.s64 	%p1031, %rd2859, 0;
	@%p1031 bra 	$L__BB0_4704;
	mov.b64 	%rd2860, 1;
	shl.b64 	%rd2861, %rd2860, %r1014;
	and.b64  	%rd2862, %rd2861, 2251799814209536;
	setp.ne.s64 	%p1032, %rd2862, 0;
	@%p1032 bra 	$L__BB0_1493;
	bra.uni 	$L__BB0_1495;
$L__BB0_1493:
	mov.b16 	%rs2119, 65;
	mov.b64 	%rd5730, 12;
	bra.uni 	$L__BB0_1495;
$L__BB0_1494:
	mov.b16 	%rs2119, 84;
	mov.b64 	%rd5730, 12;
$L__BB0_1495:
	mov.b16 	%rs2120, 67;
	mov.b64 	%rd5731, 2;
	add.s16 	%rs957, %rs115, -65;
	setp.gt.u16 	%p1033, %rs957, 51;
	cvt.u64.u16 	%rd2867, %rs957;
	@%p1033 bra 	$L__BB0_1501;
	cvt.u32.u64 	%r1017, %rd2867;
	mov.b64 	%rd2868, 1;
	shl.b64 	%rd2869, %rd2868, %r1017;
	and.b64  	%rd2870, %rd2869, 4294967297;
	setp.ne.s64 	%p1034, %rd2870, 0;
	@%p1034 bra 	$L__BB0_1500;
	mov.b64 	%rd2871, 1;
	shl.b64 	%rd2872, %rd2871, %r1017;
	and.b64  	%rd2873, %rd2872, 17179869188;
	setp.ne.s64 	%p1035, %rd2873, 0;
	@%p1035 bra 	$L__BB0_4705;
	mov.b64 	%rd2874, 1;
	shl.b64 	%rd2875, %rd2874, %r1017;
	and.b64  	%rd2876, %rd2875, 2251799814209536;
	setp.ne.s64 	%p1036, %rd2876, 0;
	@%p1036 bra 	$L__BB0_1499;
	bra.uni 	$L__BB0_1501;
$L__BB0_1499:
	mov.b16 	%rs2120, 65;
	mov.b64 	%rd5731, 3;
	bra.uni 	$L__BB0_1501;
$L__BB0_1500:
	mov.b16 	%rs2120, 84;
	mov.b64 	%rd5731, 3;
$L__BB0_1501:
	mov.b16 	%rs2121, 67;
	mov.b64 	%rd5732, 8;
	add.s16 	%rs963, %rs114, -65;
	setp.gt.u16 	%p1037, %rs963, 51;
	cvt.u64.u16 	%rd2881, %rs963;
	@%p1037 bra 	$L__BB0_1507;
	cvt.u32.u64 	%r1020, %rd2881;
	mov.b64 	%rd2882, 1;
	shl.b64 	%rd2883, %rd2882, %r1020;
	and.b64  	%rd2884, %rd2883, 4294967297;
	setp.ne.s64 	%p1038, %rd2884, 0;
	@%p1038 bra 	$L__BB0_1506;
	mov.b64 	%rd2885, 1;
	shl.b64 	%rd2886, %rd2885, %r1020;
	and.b64  	%rd2887, %rd2886, 17179869188;
	setp.ne.s64 	%p1039, %rd2887, 0;
	@%p1039 bra 	$L__BB0_4706;
	mov.b64 	%rd2888, 1;
	shl.b64 	%rd2889, %rd2888, %r1020;
	and.b64  	%rd2890, %rd2889, 2251799814209536;
	setp.ne.s64 	%p1040, %rd2890, 0;
	@%p1040 bra 	$L__BB0_1505;
	bra.uni 	$L__BB0_1507;
$L__BB0_1505:
	mov.b16 	%rs2121, 65;
	mov.b64 	%rd5732, 12;
	bra.uni 	$L__BB0_1507;
$L__BB0_1506:
	mov.b16 	%rs2121, 84;
	mov.b64 	%rd5732, 12;
$L__BB0_1507:
	mov.b16 	%rs2122, 67;
	mov.b64 	%rd5733, 2;
	add.s16 	%rs969, %rs113, -65;
	setp.gt.u16 	%p1041, %rs969, 51;
	cvt.u64.u16 	%rd2895, %rs969;
	@%p1041 bra 	$L__BB0_1513;
	cvt.u32.u64 	%r1023, %rd2895;
	mov.b64 	%rd2896, 1;
	shl.b64 	%rd2897, %rd2896, %r1023;
	and.b64  	%rd2898, %rd2897, 4294967297;
	setp.ne.s64 	%p1042, %rd2898, 0;
	@%p1042 bra 	$L__BB0_1512;
	mov.b64 	%rd2899, 1;
	shl.b64 	%rd2900, %rd2899, %r1023;
	and.b64  	%rd2901, %rd2900, 17179869188;
	setp.ne.s64 	%p1043, %rd2901, 0;
	@%p1043 bra 	$L__BB0_4707;
	mov.b64 	%rd2902, 1;
	shl.b64 	%rd2903, %rd2902, %r1023;
	and.b64  	%rd2904, %rd2903, 2251799814209536;
	setp.ne.s64 	%p1044, %rd2904, 0;
	@%p1044 bra 	$L__BB0_1511;
	bra.uni 	$L__BB0_1513;
$L__BB0_1511:
	mov.b16 	%rs2122, 65;
	mov.b64 	%rd5733, 3;
	bra.uni 	$L__BB0_1513;
$L__BB0_1512:
	mov.b16 	%rs2122, 84;
	mov.b64 	%rd5733, 3;
$L__BB0_1513:
	mov.b16 	%rs2123, 67;
	mov.b64 	%rd5734, 8;
	add.s16 	%rs975, %rs104, -65;
	setp.gt.u16 	%p1045, %rs975, 51;
	cvt.u64.u16 	%rd2909, %rs975;
	@%p1045 bra 	$L__BB0_1519;
	cvt.u32.u64 	%r1026, %rd2909;
	mov.b64 	%rd2910, 1;
	shl.b64 	%rd2911, %rd2910, %r1026;
	and.b64  	%rd2912, %rd2911, 4294967297;
	setp.ne.s64 	%p1046, %rd2912, 0;
	@%p1046 bra 	$L__BB0_1518;
	mov.b64 	%rd2913, 1;
	shl.b64 	%rd2914, %rd2913, %r1026;
	and.b64  	%rd2915, %rd2914, 17179869188;
	setp.ne.s64 	%p1047, %rd2915, 0;
	@%p1047 bra 	$L__BB0_4708;
	mov.b64 	%rd2916, 1;
	shl.b64 	%rd2917, %rd2916, %r1026;
	and.b64  	%rd2918, %rd2917, 2251799814209536;
	setp.ne.s64 	%p1048, %rd2918, 0;
	@%p1048 bra 	$L__BB0_1517;
	bra.uni 	$L__BB0_1519;
$L__BB0_1517:
	mov.b16 	%rs2123, 65;
	mov.b64 	%rd5734, 12;
	bra.uni 	$L__BB0_1519;
$L__BB0_1518:
	mov.b16 	%rs2123, 84;
	mov.b64 	%rd5734, 12;
$L__BB0_1519:
	mov.b16 	%rs2124, 67;
	mov.b64 	%rd5735, 2;
	add.s16 	%rs981, %rs103, -65;
	setp.gt.u16 	%p1049, %rs981, 51;
	cvt.u64.u16 	%rd2923, %rs981;
	@%p1049 bra 	$L__BB0_1525;
	cvt.u32.u64 	%r1029, %rd2923;
	mov.b64 	%rd2924, 1;
	shl.b64 	%rd2925, %rd2924, %r1029;
	and.b64  	%rd2926, %rd2925, 4294967297;
	setp.ne.s64 	%p1050, %rd2926, 0;
	@%p1050 bra 	$L__BB0_1524;
	mov.b64 	%rd2927, 1;
	shl.b64 	%rd2928, %rd2927, %r1029;
	and.b64  	%rd2929, %rd2928, 17179869188;
	setp.ne.s64 	%p1051, %rd2929, 0;
	@%p1051 bra 	$L__BB0_4709;
	mov.b64 	%rd2930, 1;
	shl.b64 	%rd2931, %rd2930, %r1029;
	and.b64  	%rd2932, %rd2931, 2251799814209536;
	setp.ne.s64 	%p1052, %rd2932, 0;
	@%p1052 bra 	$L__BB0_1523;
	bra.uni 	$L__BB0_1525;
$L__BB0_1523:
	mov.b16 	%rs2124, 65;
	mov.b64 	%rd5735, 3;
	bra.uni 	$L__BB0_1525;
$L__BB0_1524:
	mov.b16 	%rs2124, 84;
	mov.b64 	%rd5735, 3;
$L__BB0_1525:
	mov.b16 	%rs2125, 67;
	mov.b64 	%rd5736, 8;
	add.s16 	%rs987, %rs102, -65;
	setp.gt.u16 	%p1053, %rs987, 51;
	cvt.u64.u16 	%rd2937, %rs987;
	@%p1053 bra 	$L__BB0_1531;
	cvt.u32.u64 	%r1032, %rd2937;
	mov.b64 	%rd2938, 1;
	shl.b64 	%rd2939, %rd2938, %r1032;
	and.b64  	%rd2940, %rd2939, 4294967297;
	setp.ne.s64 	%p1054, %rd2940, 0;
	@%p1054 bra 	$L__BB0_1530;
	mov.b64 	%rd2941, 1;
	shl.b64 	%rd2942, %rd2941, %r1032;
	and.b64  	%rd2943, %rd2942, 17179869188;
	setp.ne.s64 	%p1055, %rd2943, 0;
	@%p1055 bra 	$L__BB0_4710;
	mov.b64 	%rd2944, 1;
	shl.b64 	%rd2945, %rd2944, %r1032;
	and.b64  	%rd2946, %rd2945, 2251799814209536;
	setp.ne.s64 	%p1056, %rd2946, 0;
	@%p1056 bra 	$L__BB0_1529;
	bra.uni 	$L__BB0_1531;
$L__BB0_1529:
	mov.b16 	%rs2125, 65;
	mov.b64 	%rd5736, 12;
	bra.uni 	$L__BB0_1531;
$L__BB0_1530:
	mov.b16 	%rs2125, 84;
	mov.b64 	%rd5736, 12;
$L__BB0_1531:
	mov.b16 	%rs2126, 67;
	mov.b64 	%rd5737, 2;
	add.s16 	%rs993, %rs101, -65;
	setp.gt.u16 	%p1057, %rs993, 51;
	cvt.u64.u16 	%rd2951, %rs993;
	@%p1057 bra 	$L__BB0_1537;
	cvt.u32.u64 	%r1035, %rd2951;
	mov.b64 	%rd2952, 1;
	shl.b64 	%rd2953, %rd2952, %r1035;
	and.b64  	%rd2954, %rd2953, 4294967297;
	setp.ne.s64 	%p1058, %rd2954, 0;
	@%p1058 bra 	$L__BB0_1536;
	mov.b64 	%rd2955, 1;
	shl.b64 	%rd2956, %rd2955, %r1035;
	and.b64  	%rd2957, %rd2956, 17179869188;
	setp.ne.s64 	%p1059, %rd2957, 0;
	@%p1059 bra 	$L__BB0_4711;
	mov.b64 	%rd2958, 1;
	shl.b64 	%rd2959, %rd2958, %r1035;
	and.b64  	%rd2960, %rd2959, 2251799814209536;
	setp.ne.s64 	%p1060, %rd2960, 0;
	@%p1060 bra 	$L__BB0_1535;
	bra.uni 	$L__BB0_1537;
$L__BB0_1535:
	mov.b16 	%rs2126, 65;
	mov.b64 	%rd5737, 3;
	bra.uni 	$L__BB0_1537;
$L__BB0_1536:
	mov.b16 	%rs2126, 84;
	mov.b64 	%rd5737, 3;
$L__BB0_1537:
	mov.b16 	%rs2127, 67;
	mov.b64 	%rd5738, 8;
	add.s16 	%rs999, %rs100, -65;
	setp.gt.u16 	%p1061, %rs999, 51;
	cvt.u64.u16 	%rd2965, %rs999;
	@%p1061 bra 	$L__BB0_1543;
	cvt.u32.u64 	%r1038, %rd2965;
	mov.b64 	%rd2966, 1;
	shl.b64 	%rd2967, %rd2966, %r1038;
	and.b64  	%rd2968, %rd2967, 4294967297;
	setp.ne.s64 	%p1062, %rd2968, 0;
	@%p1062 bra 	$L__BB0_1542;
	mov.b64 	%rd2969, 1;
	shl.b64 	%rd2970, %rd2969, %r1038;
	and.b64  	%rd2971, %rd2970, 17179869188;
	setp.ne.s64 	%p1063, %rd2971, 0;
	@%p1063 bra 	$L__BB0_4712;
	mov.b64 	%rd2972, 1;
	shl.b64 	%rd2973, %rd2972, %r1038;
	and.b64  	%rd2974, %rd2973, 2251799814209536;
	setp.ne.s64 	%p1064, %rd2974, 0;
	@%p1064 bra 	$L__BB0_1541;
	bra.uni 	$L__BB0_1543;
$L__BB0_1541:
	mov.b16 	%rs2127, 65;
	mov.b64 	%rd5738, 12;
	bra.uni 	$L__BB0_1543;
$L__BB0_1542:
	mov.b16 	%rs2127, 84;
	mov.b64 	%rd5738, 12;
$L__BB0_1543:
	mov.b16 	%rs2128, 67;
	mov.b64 	%rd5739, 2;
	add.s16 	%rs1004, %rs99, -65;
	setp.gt.u16 	%p1065, %rs1004, 51;
	cvt.u64.u16 	%rd2979, %rs1004;
	@%p1065 bra 	$L__BB0_1549;
	cvt.u32.u64 	%r1041, %rd2979;
	mov.b64 	%rd2980, 1;
	shl.b64 	%rd2981, %rd2980, %r1041;
	and.b64  	%rd2982, %rd2981, 4294967297;
	setp.ne.s64 	%p1066, %rd2982, 0;
	@%p1066 bra 	$L__BB0_1548;
	mov.b64 	%rd2983, 1;
	shl.b64 	%rd2984, %rd2983, %r1041;
	and.b64  	%rd2985, %rd2984, 17179869188;
	setp.ne.s64 	%p1067, %rd2985, 0;
	@%p1067 bra 	$L__BB0_4713;
	mov.b64 	%rd2986, 1;
	shl.b64 	%rd2987, %rd2986, %r1041;
	and.b64  	%rd2988, %rd2987, 2251799814209536;
	setp.ne.s64 	%p1068, %rd2988, 0;
	@%p1068 bra 	$L__BB0_1547;
	bra.uni 	$L__BB0_1549;
$L__BB0_1547:
	mov.b16 	%rs2128, 65;
	mov.b64 	%rd5739, 3;
	bra.uni 	$L__BB0_1549;
$L__BB0_1548:
	mov.b16 	%rs2128, 84;
	mov.b64 	%rd5739, 3;
$L__BB0_1549:
	setp.eq.s32 	%p1069, %r848, 0;
	@%p1069 bra 	$L__BB0_1575;
	mov.b64 	%rd5740, 0;
	setp.eq.s16 	%p1070, %rs2123, 65;
	@%p1070 bra 	$L__BB0_1554;
	setp.ne.s16 	%p1071, %rs2123, 84;
	@%p1071 bra 	$L__BB0_1553;
	mov.b64 	%rd5740, 4;
	bra.uni 	$L__BB0_1554;
$L__BB0_1553:
	mov.u64 	%rd5740, %rd5734;
$L__BB0_1554:
	mov.b64 	%rd5741, 0;
	setp.eq.s16 	%p1072, %rs2124, 65;
	@%p1072 bra 	$L__BB0_1558;
	setp.ne.s16 	%p1073, %rs2124, 84;
	@%p1073 bra 	$L__BB0_1557;
	mov.b64 	%rd5741, 1;
	bra.uni 	$L__BB0_1558;
$L__BB0_1557:
	mov.u64 	%rd5741, %rd5735;
$L__BB0_1558:
	add.s64 	%rd565, %rd5740, %rd5741;
	mov.b64 	%rd5742, 0;
	setp.eq.s16 	%p1074, %rs2125, 65;
	@%p1074 bra 	$L__BB0_1562;
	setp.ne.s16 	%p1075, %rs2125, 84;
	@%p1075 bra 	$L__BB0_1561;
	mov.b64 	%rd5742, 4;
	bra.uni 	$L__BB0_1562;
$L__BB0_1561:
	mov.u64 	%rd5742, %rd5736;
$L__BB0_1562:
	shl.b64 	%rd2999, %rd565, 4;
	or.b64  	%rd567, %rd2999, %rd5742;
	mov.b64 	%rd5743, 0;
	setp.eq.s16 	%p1076, %rs2126, 65;
	@%p1076 bra 	$L__BB0_1566;
	setp.ne.s16 	%p1077, %rs2126, 84;
	@%p1077 bra 	$L__BB0_1565;
	mov.b64 	%rd5743, 1;
	bra.uni 	$L__BB0_1566;
$L__BB0_1565:
	mov.u64 	%rd5743, %rd5737;
$L__BB0_1566:
	add.s64 	%rd569, %rd567, %rd5743;
	mov.b64 	%rd5744, 0;
	setp.eq.s16 	%p1078, %rs2127, 65;
	@%p1078 bra 	$L__BB0_1570;
	setp.ne.s16 	%p1079, %rs2127, 84;
	@%p1079 bra 	$L__BB0_1569;
	mov.b64 	%rd5744, 4;
	bra.uni 	$L__BB0_1570;
$L__BB0_1569:
	mov.u64 	%rd5744, %rd5738;
$L__BB0_1570:
	shl.b64 	%rd3004, %rd569, 4;
	or.b64  	%rd571, %rd3004, %rd5744;
	mov.b64 	%rd5745, 0;
	setp.eq.s16 	%p1080, %rs2128, 65;
	@%p1080 bra 	$L__BB0_1574;
	setp.ne.s16 	%p1081, %rs2128, 84;
	@%p1081 bra 	$L__BB0_1573;
	mov.b64 	%rd5745, 1;
	bra.uni 	$L__BB0_1574;
$L__BB0_1573:
	mov.u64 	%rd5745, %rd5739;
$L__BB0_1574:
	add.s64 	%rd5752, %rd571, %rd5745;
	bra.uni 	$L__BB0_1600;
$L__BB0_1575:
	mov.b64 	%rd5746, 0;
	setp.eq.s16 	%p1082, %rs2117, 65;
	@%p1082 bra 	$L__BB0_1579;
	setp.ne.s16 	%p1083, %rs2117, 84;
	@%p1083 bra 	$L__BB0_1578;
	mov.b64 	%rd5746, 4;
	bra.uni 	$L__BB0_1579;
$L__BB0_1578:
	mov.u64 	%rd5746, %rd5728;
$L__BB0_1579:
	mov.b64 	%rd5747, 0;
	setp.eq.s16 	%p1084, %rs2118, 65;
	@%p1084 bra 	$L__BB0_1583;
	setp.ne.s16 	%p1085, %rs2118, 84;
	@%p1085 bra 	$L__BB0_1582;
	mov.b64 	%rd5747, 1;
	bra.uni 	$L__BB0_1583;
$L__BB0_1582:
	mov.u64 	%rd5747, %rd5729;
$L__BB0_1583:
	add.s64 	%rd576, %rd5746, %rd5747;
	mov.b64 	%rd5748, 0;
	setp.eq.s16 	%p1086, %rs2119, 65;
	@%p1086 bra 	$L__BB0_1587;
	setp.ne.s16 	%p1087, %rs2119, 84;
	@%p1087 bra 	$L__BB0_1586;
	mov.b64 	%rd5748, 4;
	bra.uni 	$L__BB0_1587;
$L__BB0_1586:
	mov.u64 	%rd5748, %rd5730;
$L__BB0_1587:
	shl.b64 	%rd3013, %rd576, 4;
	or.b64  	%rd578, %rd3013, %rd5748;
	mov.b64 	%rd5749, 0;
	setp.eq.s16 	%p1088, %rs2120, 65;
	@%p1088 bra 	$L__BB0_1591;
	setp.ne.s16 	%p1089, %rs2120, 84;
	@%p1089 bra 	$L__BB0_1590;
	mov.b64 	%rd5749, 1;
	bra.uni 	$L__BB0_1591;
$L__BB0_1590:
	mov.u64 	%rd5749, %rd5731;
$L__BB0_1591:
	add.s64 	%rd580, %rd578, %rd5749;
	mov.b64 	%rd5750, 0;
	setp.eq.s16 	%p1090, %rs2121, 65;
	@%p1090 bra 	$L__BB0_1595;
	setp.ne.s16 	%p1091, %rs2121, 84;
	@%p1091 bra 	$L__BB0_1594;
	mov.b64 	%rd5750, 4;
	bra.uni 	$L__BB0_1595;
$L__BB0_1594:
	mov.u64 	%rd5750, %rd5732;
$L__BB0_1595:
	shl.b64 	%rd3018, %rd580, 4;
	or.b64  	%rd582, %rd3018, %rd5750;
	mov.b64 	%rd5751, 0;
	setp.eq.s16 	%p1092, %rs2122, 65;
	@%p1092 bra 	$L__BB0_1599;
	setp.ne.s16 	%p1093, %rs2122, 84;
	@%p1093 bra 	$L__BB0_1598;
	mov.b64 	%rd5751, 1;
	bra.uni 	$L__BB0_1599;
$L__BB0_1598:
	mov.u64 	%rd5751, %rd5733;
$L__BB0_1599:
	add.s64 	%rd5752, %rd582, %rd5751;
$L__BB0_1600:
	shl.b64 	%rd3020, %rd5752, 2;
	add.s64 	%rd3021, %rd3, %rd3020;
	ld.global.f32 	%f477, [%rd3021];
	setp.lt.f32 	%p1094, %f477, 0f40800000;
	@%p1094 bra 	$L__BB0_1654;
	setp.eq.s32 	%p1095, %r848, 1;
	@%p1095 bra 	$L__BB0_1627;
	mov.b64 	%rd5753, 0;
	setp.eq.s16 	%p1096, %rs2123, 65;
	@%p1096 bra 	$L__BB0_1606;
	setp.ne.s16 	%p1097, %rs2123, 84;
	@%p1097 bra 	$L__BB0_1605;
	mov.b64 	%rd5753, 4;
	bra.uni 	$L__BB0_1606;
$L__BB0_1605:
	mov.u64 	%rd5753, %rd5734;
$L__BB0_1606:
	mov.b64 	%rd5754, 0;
	setp.eq.s16 	%p1098, %rs2124, 65;
	@%p1098 bra 	$L__BB0_1610;
	setp.ne.s16 	%p1099, %rs2124, 84;
	@%p1099 bra 	$L__BB0_1609;
	mov.b64 	%rd5754, 1;
	bra.uni 	$L__BB0_1610;
$L__BB0_1609:
	mov.u64 	%rd5754, %rd5735;
$L__BB0_1610:
	add.s64 	%rd588, %rd5753, %rd5754;
	mov.b64 	%rd5755, 0;
	setp.eq.s16 	%p1100, %rs2125, 65;
	@%p1100 bra 	$L__BB0_1614;
	setp.ne.s16 	%p1101, %rs2125, 84;
	@%p1101 bra 	$L__BB0_1613;
	mov.b64 	%rd5755, 4;
	bra.uni 	$L__BB0_1614;
$L__BB0_1613:
	mov.u64 	%rd5755, %rd5736;
$L__BB0_1614:
	shl.b64 	%rd3029, %rd588, 4;
	or.b64  	%rd590, %rd3029, %rd5755;
	mov.b64 	%rd5756, 0;
	setp.eq.s16 	%p1102, %rs2126, 65;
	@%p1102 bra 	$L__BB0_1618;
	setp.ne.s16 	%p1103, %rs2126, 84;
	@%p1103 bra 	$L__BB0_1617;
	mov.b64 	%rd5756, 1;
	bra.uni 	$L__BB0_1618;
$L__BB0_1617:
	mov.u64 	%rd5756, %rd5737;
$L__BB0_1618:
	add.s64 	%rd592, %rd590, %rd5756;
	mov.b64 	%rd5757, 0;
	setp.eq.s16 	%p1104, %rs2127, 65;
	@%p1104 bra 	$L__BB0_1622;
	setp.ne.s16 	%p1105, %rs2127, 84;
	@%p1105 bra 	$L__BB0_1621;
	mov.b64 	%rd5757, 4;
	bra.uni 	$L__BB0_1622;
$L__BB0_1621:
	mov.u64 	%rd5757, %rd5738;
$L__BB0_1622:
	shl.b64 	%rd3034, %rd592, 4;
	or.b64  	%rd594, %rd3034, %rd5757;
	mov.b64 	%rd5758, 0;
	setp.eq.s16 	%p1106, %rs2128, 65;
	@%p1106 bra 	$L__BB0_1626;
	setp.ne.s16 	%p1107, %rs2128, 84;
	@%p1107 bra 	$L__BB0_1625;
	mov.b64 	%rd5758, 1;
	bra.uni 	$L__BB0_1626;
$L__BB0_1625:
	mov.u64 	%rd5758, %rd5739;
$L__BB0_1626:
	add.s64 	%rd5765, %rd594, %rd5758;
	bra.uni 	$L__BB0_1652;
$L__BB0_1627:
	mov.b64 	%rd5759, 0;
	setp.eq.s16 	%p1108, %rs2117, 65;
	@%p1108 bra 	$L__BB0_1631;
	setp.ne.s16 	%p1109, %rs2117, 84;
	@%p1109 bra 	$L__BB0_1630;
	mov.b64 	%rd5759, 4;
	bra.uni 	$L__BB0_1631;
$L__BB0_1630:
	mov.u64 	%rd5759, %rd5728;
$L__BB0_1631:
	mov.b64 	%rd5760, 0;
	setp.eq.s16 	%p1110, %rs2118, 65;
	@%p1110 bra 	$L__BB0_1635;
	setp.ne.s16 	%p1111, %rs2118, 84;
	@%p1111 bra 	$L__BB0_1634;
	mov.b64 	%rd5760, 1;
	bra.uni 	$L__BB0_1635;
$L__BB0_1634:
	mov.u64 	%rd5760, %rd5729;
$L__BB0_1635:
	add.s64 	%rd599, %rd5759, %rd5760;
	mov.b64 	%rd5761, 0;
	setp.eq.s16 	%p1112, %rs2119, 65;
	@%p1112 bra 	$L__BB0_1639;
	setp.ne.s16 	%p1113, %rs2119, 84;
	@%p1113 bra 	$L__BB0_1638;
	mov.b64 	%rd5761, 4;
	bra.uni 	$L__BB0_1639;
$L__BB0_1638:
	mov.u64 	%rd5761, %rd5730;
$L__BB0_1639:
	shl.b64 	%rd3043, %rd599, 4;
	or.b64  	%rd601, %rd3043, %rd5761;
	mov.b64 	%rd5762, 0;
	setp.eq.s16 	%p1114, %rs2120, 65;
	@%p1114 bra 	$L__BB0_1643;
	setp.ne.s16 	%p1115, %rs2120, 84;
	@%p1115 bra 	$L__BB0_1642;
	mov.b64 	%rd5762, 1;
	bra.uni 	$L__BB0_1643;
$L__BB0_1642:
	mov.u64 	%rd5762, %rd5731;
$L__BB0_1643:
	add.s64 	%rd603, %rd601, %rd5762;
	mov.b64 	%rd5763, 0;
	setp.eq.s16 	%p1116, %rs2121, 65;
	@%p1116 bra 	$L__BB0_1647;
	setp.ne.s16 	%p1117, %rs2121, 84;
	@%p1117 bra 	$L__BB0_1646;
	mov.b64 	%rd5763, 4;
	bra.uni 	$L__BB0_1647;
$L__BB0_1646:
	mov.u64 	%rd5763, %rd5732;
$L__BB0_1647:
	shl.b64 	%rd3048, %rd603, 4;
	or.b64  	%rd605, %rd3048, %rd5763;
	mov.b64 	%rd5764, 0;
	setp.eq.s16 	%p1118, %rs2122, 65;
	@%p1118 bra 	$L__BB0_1651;
	setp.ne.s16 	%p1119, %rs2122, 84;
	@%p1119 bra 	$L__BB0_1650;
	mov.b64 	%rd5764, 1;
	bra.uni 	$L__BB0_1651;
$L__BB0_1650:
	mov.u64 	%rd5764, %rd5733;
$L__BB0_1651:
	add.s64 	%rd5765, %rd605, %rd5764;
$L__BB0_1652:
	shl.b64 	%rd3050, %rd5765, 2;
	add.s64 	%rd3051, %rd3, %rd3050;
	ld.global.f32 	%f478, [%rd3051];
	setp.lt.f32 	%p1120, %f478, 0f40400000;
	@%p1120 bra 	$L__BB0_1654;
	mov.b32 	%r1044, 1;
	st.global.u32 	[%rd7+8], %r1044;
$L__BB0_1654:
	add.s32 	%r1045, %r1415, 21;
	setp.gt.s32 	%p1121, %r1045, %r849;
	@%p1121 bra 	$L__BB0_4677;
	mov.b32 	%r1530, 0;
$L__BB0_1656:
	cvt.s64.s32 	%rd3053, %r1530;
	add.s64 	%rd3054, %rd8, %rd3053;
	ld.global.u8 	%rs1032, [%rd3054];
	add.s16 	%rs1033, %rs1032, -65;
	setp.gt.u16 	%p1122, %rs1033, 51;
	cvt.u64.u16 	%rd3052, %rs1033;
	@%p1122 bra 	$L__BB0_2227;
	cvt.u32.u64 	%r1047, %rd3052;
	mov.b64 	%rd3055, 1;
	shl.b64 	%rd3056, %rd3055, %r1047;
	and.b64  	%rd3057, %rd3056, 2252096166953029;
	setp.ne.s64 	%p1123, %rd3057, 0;
	@%p1123 bra 	$L__BB0_1658;
	bra.uni 	$L__BB0_2227;
$L__BB0_1658:
	add.s32 	%r1530, %r1530, 1;
	setp.ne.s32 	%p1124, %r1530, 21;
	@%p1124 bra 	$L__BB0_1656;
	ld.global.u8 	%rs151, [%rd8];
	ld.global.u8 	%rs152, [%rd8+1];
	ld.global.u8 	%rs153, [%rd8+2];
	ld.global.u8 	%rs154, [%rd8+3];
	ld.global.u8 	%rs155, [%rd8+4];
	ld.global.u8 	%rs156, [%rd8+5];
	ld.global.u8 	%rs157, [%rd8+6];
	ld.global.u8 	%rs158, [%rd8+7];
	ld.global.u8 	%rs159, [%rd8+8];
	ld.global.u8 	%rs160, [%rd8+9];
	ld.global.u8 	%rs161, [%rd8+10];
	ld.global.u8 	%rs162, [%rd8+11];
	ld.global.u8 	%rs163, [%rd8+12];
	ld.global.u8 	%rs164, [%rd8+13];
	ld.global.u8 	%rs165, [%rd8+14];
	ld.global.u8 	%rs166, [%rd8+15];
	ld.global.u8 	%rs167, [%rd8+16];
	ld.global.u8 	%rs168, [%rd8+17];
	ld.global.u8 	%rs169, [%rd8+18];
	ld.global.u8 	%rs170, [%rd8+19];
	ld.global.u8 	%rs171, [%rd8+20];
	mov.b32 	%r1531, 1;
	add.s16 	%rs1034, %rs151, -67;
	setp.gt.u16 	%p1125, %rs1034, 32;
	cvt.u64.u16 	%rd3058, %rs1034;
	@%p1125 bra 	$L__BB0_1661;
	cvt.u32.u64 	%r1049, %rd3058;
	mov.b64 	%rd3059, 1;
	shl.b64 	%rd3060, %rd3059, %r1049;
	and.b64  	%rd3061, %rd3060, 4294967313;
	setp.ne.s64 	%p1126, %rd3061, 0;
	@%p1126 bra 	$L__BB0_1662;
$L__BB0_1661:
	setp.eq.s16 	%p1127, %rs151, 103;
	selp.u32 	%r1531, 1, 0, %p1127;
$L__BB0_1662:
	mov.b32 	%r1532, 1;
	setp.eq.s16 	%p1128, %rs152, 67;
	@%p1128 bra 	$L__BB0_1667;
	setp.eq.s16 	%p1129, %rs152, 71;
	@%p1129 bra 	$L__BB0_1666;
	setp.eq.s16 	%p1130, %rs152, 99;
	@%p1130 bra 	$L__BB0_1667;
	setp.eq.s16 	%p1131, %rs152, 103;
	selp.u32 	%r1532, 1, 0, %p1131;
$L__BB0_1666:
	add.s32 	%r1533, %r1532, %r1531;
	bra.uni 	$L__BB0_1668;
$L__BB0_1667:
	add.s32 	%r1533, %r1531, 1;
$L__BB0_1668:
	mov.b32 	%r1534, 1;
	setp.eq.s16 	%p1132, %rs153, 67;
	@%p1132 bra 	$L__BB0_1673;
	setp.eq.s16 	%p1133, %rs153, 71;
	@%p1133 bra 	$L__BB0_1672;
	setp.eq.s16 	%p1134, %rs153, 99;
	@%p1134 bra 	$L__BB0_1673;
	setp.eq.s16 	%p1135, %rs153, 103;
	selp.u32 	%r1534, 1, 0, %p1135;
$L__BB0_1672:
	add.s32 	%r1535, %r1534, %r1533;
	bra.uni 	$L__BB0_1674;
$L__BB0_1673:
	add.s32 	%r1535, %r1533, 1;
$L__BB0_1674:
	mov.b32 	%r1536, 1;
	setp.eq.s16 	%p1136, %rs154, 67;
	@%p1136 bra 	$L__BB0_1679;
	setp.eq.s16 	%p1137, %rs154, 71;
	@%p1137 bra 	$L__BB0_1678;
	setp.eq.s16 	%p1138, %rs154, 99;
	@%p1138 bra 	$L__BB0_1679;
	setp.eq.s16 	%p1139, %rs154, 103;
	selp.u32 	%r1536, 1, 0, %p1139;
$L__BB0_1678:
	add.s32 	%r1537, %r1536, %r1535;
	bra.uni 	$L__BB0_1680;
$L__BB0_1679:
	add.s32 	%r1537, %r1535, 1;
$L__BB0_1680:
	mov.b32 	%r1538, 1;
	setp.eq.s16 	%p1140, %rs155, 67;
	@%p1140 bra 	$L__BB0_1685;
	setp.eq.s16 	%p1141, %rs155, 71;
	@%p1141 bra 	$L__BB0_1684;
	setp.eq.s16 	%p1142, %rs155, 99;
	@%p1142 bra 	$L__BB0_1685;
	setp.eq.s16 	%p1143, %rs155, 103;
	selp.u32 	%r1538, 1, 0, %p1143;
$L__BB0_1684:
	add.s32 	%r1539, %r1538, %r1537;
	bra.uni 	$L__BB0_1686;
$L__BB0_1685:
	add.s32 	%r1539, %r1537, 1;
$L__BB0_1686:
	mov.b32 	%r1540, 1;
	setp.eq.s16 	%p1144, %rs156, 67;
	@%p1144 bra 	$L__BB0_1691;
	setp.eq.s16 	%p1145, %rs156, 71;
	@%p1145 bra 	$L__BB0_1690;
	setp.eq.s16 	%p1146, %rs156, 99;
	@%p1146 bra 	$L__BB0_1691;
	setp.eq.s16 	%p1147, %rs156, 103;
	selp.u32 	%r1540, 1, 0, %p1147;
$L__BB0_1690:
	add.s32 	%r1541, %r1540, %r1539;
	bra.uni 	$L__BB0_1692;
$L__BB0_1691:
	add.s32 	%r1541, %r1539, 1;
$L__BB0_1692:
	mov.b32 	%r1542, 1;
	setp.eq.s16 	%p1148, %rs157, 67;
	@%p1148 bra 	$L__BB0_1697;
	setp.eq.s16 	%p1149, %rs157, 71;
	@%p1149 bra 	$L__BB0_1696;
	setp.eq.s16 	%p1150, %rs157, 99;
	@%p1150 bra 	$L__BB0_1697;
	setp.eq.s16 	%p1151, %rs157, 103;
	selp.u32 	%r1542, 1, 0, %p1151;
$L__BB0_1696:
	add.s32 	%r1543, %r1542, %r1541;
	bra.uni 	$L__BB0_1698;
$L__BB0_1697:
	add.s32 	%r1543, %r1541, 1;
$L__BB0_1698:
	mov.b32 	%r1544, 1;
	setp.eq.s16 	%p1152, %rs158, 67;
	@%p1152 bra 	$L__BB0_1703;
	setp.eq.s16 	%p1153, %rs158, 71;
	@%p1153 bra 	$L__BB0_1702;
	setp.eq.s16 	%p1154, %rs158, 99;
	@%p1154 bra 	$L__BB0_1703;
	setp.eq.s16 	%p1155, %rs158, 103;
	selp.u32 	%r1544, 1, 0, %p1155;
$L__BB0_1702:
	add.s32 	%r1545, %r1544, %r1543;
	bra.uni 	$L__BB0_1704;
$L__BB0_1703:
	add.s32 	%r1545, %r1543, 1;
$L__BB0_1704:
	mov.b32 	%r1546, 1;
	setp.eq.s16 	%p1156, %rs159, 67;
	@%p1156 bra 	$L__BB0_1709;
	setp.eq.s16 	%p1157, %rs159, 71;
	@%p1157 bra 	$L__BB0_1708;
	setp.eq.s16 	%p1158, %rs159, 99;
	@%p1158 bra 	$L__BB0_1709;
	setp.eq.s16 	%p1159, %rs159, 103;
	selp.u32 	%r1546, 1, 0, %p1159;
$L__BB0_1708:
	add.s32 	%r1547, %r1546, %r1545;
	bra.uni 	$L__BB0_1710;
$L__BB0_1709:
	add.s32 	%r1547, %r1545, 1;
$L__BB0_1710:
	mov.b32 	%r1548, 1;
	setp.eq.s16 	%p1160, %rs160, 67;
	@%p1160 bra 	$L__BB0_1715;
	setp.eq.s16 	%p1161, %rs160, 71;
	@%p1161 bra 	$L__BB0_1714;
	setp.eq.s16 	%p1162, %rs160, 99;
	@%p1162 bra 	$L__BB0_1715;
	setp.eq.s16 	%p1163, %rs160, 103;
	selp.u32 	%r1548, 1, 0, %p1163;
$L__BB0_1714:
	add.s32 	%r1549, %r1548, %r1547;
	bra.uni 	$L__BB0_1716;
$L__BB0_1715:
	add.s32 	%r1549, %r1547, 1;
$L__BB0_1716:
	mov.b32 	%r1550, 1;
	setp.eq.s16 	%p1164, %rs161, 67;
	@%p1164 bra 	$L__BB0_1721;
	setp.eq.s16 	%p1165, %rs161, 71;
	@%p1165 bra 	$L__BB0_1720;
	setp.eq.s16 	%p1166, %rs161, 99;
	@%p1166 bra 	$L__BB0_1721;
	setp.eq.s16 	%p1167, %rs161, 103;
	selp.u32 	%r1550, 1, 0, %p1167;
$L__BB0_1720:
	add.s32 	%r1551, %r1550, %r1549;
	bra.uni 	$L__BB0_1722;
$L__BB0_1721:
	add.s32 	%r1551, %r1549, 1;
$L__BB0_1722:
	mov.b32 	%r1552, 1;
	setp.eq.s16 	%p1168, %rs162, 67;
	@%p1168 bra 	$L__BB0_1727;
	setp.eq.s16 	%p1169, %rs162, 71;
	@%p1169 bra 	$L__BB0_1726;
	setp.eq.s16 	%p1170, %rs162, 99;
	@%p1170 bra 	$L__BB0_1727;
	setp.eq.s16 	%p1171, %rs162, 103;
	selp.u32 	%r1552, 1, 0, %p1171;
$L__BB0_1726:
	add.s32 	%r1553, %r1552, %r1551;
	bra.uni 	$L__BB0_1728;
$L__BB0_1727:
	add.s32 	%r1553, %r1551, 1;
$L__BB0_1728:
	mov.b32 	%r1554, 1;
	setp.eq.s16 	%p1172, %rs163, 67;
	@%p1172 bra 	$L__BB0_1733;
	setp.eq.s16 	%p1173, %rs163, 71;
	@%p1173 bra 	$L__BB0_1732;
	setp.eq.s16 	%p1174, %rs163, 99;
	@%p1174 bra 	$L__BB0_1733;
	setp.eq.s16 	%p1175, %rs163, 103;
	selp.u32 	%r1554, 1, 0, %p1175;
$L__BB0_1732:
	add.s32 	%r1555, %r1554, %r1553;
	bra.uni 	$L__BB0_1734;
$L__BB0_1733:
	add.s32 	%r1555, %r1553, 1;
$L__BB0_1734:
	mov.b32 	%r1556, 1;
	setp.eq.s16 	%p1176, %rs164, 67;
	@%p1176 bra 	$L__BB0_1739;
	setp.eq.s16 	%p1177, %rs164, 71;
	@%p1177 bra 	$L__BB0_1738;
	setp.eq.s16 	%p1178, %rs164, 99;
	@%p1178 bra 	$L__BB0_1739;
	setp.eq.s16 	%p1179, %rs164, 103;
	selp.u32 	%r1556, 1, 0, %p1179;
$L__BB0_1738:
	add.s32 	%r1557, %r1556, %r1555;
	bra.uni 	$L__BB0_1740;
$L__BB0_1739:
	add.s32 	%r1557, %r1555, 1;
$L__BB0_1740:
	mov.b32 	%r1558, 1;
	setp.eq.s16 	%p1180, %rs165, 67;
	@%p1180 bra 	$L__BB0_1745;
	setp.eq.s16 	%p1181, %rs165, 71;
	@%p1181 bra 	$L__BB0_1744;
	setp.eq.s16 	%p1182, %rs165, 99;
	@%p1182 bra 	$L__BB0_1745;
	setp.eq.s16 	%p1183, %rs165, 103;
	selp.u32 	%r1558, 1, 0, %p1183;
$L__BB0_1744:
	add.s32 	%r1559, %r1558, %r1557;
	bra.uni 	$L__BB0_1746;
$L__BB0_1745:
	add.s32 	%r1559, %r1557, 1;
$L__BB0_1746:
	mov.b32 	%r1560, 1;
	setp.eq.s16 	%p1184, %rs166, 67;
	@%p1184 bra 	$L__BB0_1751;
	setp.eq.s16 	%p1185, %rs166, 71;
	@%p1185 bra 	$L__BB0_1750;
	setp.eq.s16 	%p1186, %rs166, 99;
	@%p1186 bra 	$L__BB0_1751;
	setp.eq.s16 	%p1187, %rs166, 103;
	selp.u32 	%r1560, 1, 0, %p1187;
$L__BB0_1750:
	add.s32 	%r1561, %r1560, %r1559;
	bra.uni 	$L__BB0_1752;
$L__BB0_1751:
	add.s32 	%r1561, %r1559, 1;
$L__BB0_1752:
	mov.b32 	%r1562, 1;
	setp.eq.s16 	%p1188, %rs167, 67;
	@%p1188 bra 	$L__BB0_1757;
	setp.eq.s16 	%p1189, %rs167, 71;
	@%p1189 bra 	$L__BB0_1756;
	setp.eq.s16 	%p1190, %rs167, 99;
	@%p1190 bra 	$L__BB0_1757;
	setp.eq.s16 	%p1191, %rs167, 103;
	selp.u32 	%r1562, 1, 0, %p1191;
$L__BB0_1756:
	add.s32 	%r1563, %r1562, %r1561;
	bra.uni 	$L__BB0_1758;
$L__BB0_1757:
	add.s32 	%r1563, %r1561, 1;
$L__BB0_1758:
	mov.b32 	%r1564, 1;
	setp.eq.s16 	%p1192, %rs168, 67;
	@%p1192 bra 	$L__BB0_1763;
	setp.eq.s16 	%p1193, %rs168, 71;
	@%p1193 bra 	$L__BB0_1762;
	setp.eq.s16 	%p1194, %rs168, 99;
	@%p1194 bra 	$L__BB0_1763;
	setp.eq.s16 	%p1195, %rs168, 103;
	selp.u32 	%r1564, 1, 0, %p1195;
$L__BB0_1762:
	add.s32 	%r1565, %r1564, %r1563;
	bra.uni 	$L__BB0_1764;
$L__BB0_1763:
	add.s32 	%r1565, %r1563, 1;
$L__BB0_1764:
	mov.b32 	%r1566, 1;
	setp.eq.s16 	%p1196, %rs169, 67;
	@%p1196 bra 	$L__BB0_1769;
	setp.eq.s16 	%p1197, %rs169, 71;
	@%p1197 bra 	$L__BB0_1768;
	setp.eq.s16 	%p1198, %rs169, 99;
	@%p1198 bra 	$L__BB0_1769;
	setp.eq.s16 	%p1199, %rs169, 103;
	selp.u32 	%r1566, 1, 0, %p1199;
$L__BB0_1768:
	add.s32 	%r1567, %r1566, %r1565;
	bra.uni 	$L__BB0_1770;
$L__BB0_1769:
	add.s32 	%r1567, %r1565, 1;
$L__BB0_1770:
	mov.b32 	%r1568, 1;
	setp.eq.s16 	%p1200, %rs170, 67;
	@%p1200 bra 	$L__BB0_1775;
	setp.eq.s16 	%p1201, %rs170, 71;
	@%p1201 bra 	$L__BB0_1774;
	setp.eq.s16 	%p1202, %rs170, 99;
	@%p1202 bra 	$L__BB0_1775;
	setp.eq.s16 	%p1203, %rs170, 103;
	selp.u32 	%r1568, 1, 0, %p1203;
$L__BB0_1774:
	add.s32 	%r1569, %r1568, %r1567;
	bra.uni 	$L__BB0_1776;
$L__BB0_1775:
	add.s32 	%r1569, %r1567, 1;
$L__BB0_1776:
	and.b16  	%rs172, %rs171, 223;
	setp.eq.s16 	%p1204, %rs172, 67;
	setp.eq.s16 	%p1205, %rs172, 71;
	or.pred  	%p1206, %p1204, %p1205;
	selp.u32 	%r1069, 1, 0, %p1206;
	add.s32 	%r1070, %r1569, %r1069;
	cvt.rn.f64.u32 	%fd131, %r1070;
	div.rn.f64 	%fd132, %fd131, 0d4035000000000000;
	mul.f64 	%fd133, %fd132, 0d4059000000000000;
	cvt.rn.f32.f64 	%f479, %fd133;
	setp.lt.f32 	%p1207, %f479, 0f42200000;
	setp.gt.f32 	%p1208, %f479, 0f42700000;
	or.pred  	%p1209, %p1207, %p1208;
	@%p1209 bra 	$L__BB0_2227;
	and.b16  	%rs173, %rs151, 223;
	mov.b64 	%rd5766, 0;
	setp.eq.s16 	%p1210, %rs173, 65;
	@%p1210 bra 	$L__BB0_1781;
	setp.ne.s16 	%p1211, %rs173, 84;
	@%p1211 bra 	$L__BB0_1780;
	mov.b64 	%rd5766, 4;
	bra.uni 	$L__BB0_1781;
$L__BB0_1780:
	setp.eq.s16 	%p1212, %rs173, 67;
	selp.b64 	%rd5766, 8, 12, %p1212;
$L__BB0_1781:
	and.b16  	%rs174, %rs152, 223;
	mov.b64 	%rd5767, 0;
	setp.eq.s16 	%p1213, %rs174, 65;
	@%p1213 bra 	$L__BB0_1785;
	setp.ne.s16 	%p1214, %rs174, 84;
	@%p1214 bra 	$L__BB0_1784;
	mov.b64 	%rd5767, 1;
	bra.uni 	$L__BB0_1785;
$L__BB0_1784:
	setp.eq.s16 	%p1215, %rs174, 67;
	selp.b64 	%rd5767, 2, 3, %p1215;
$L__BB0_1785:
	add.s64 	%rd3067, %rd5767, %rd5766;
	shl.b64 	%rd3068, %rd3067, 2;
	add.s64 	%rd3069, %rd2, %rd3068;
	ld.global.f32 	%f115, [%rd3069];
	add.s64 	%rd3070, %rd1, %rd3068;
	ld.global.f32 	%f116, [%rd3070];
	mov.b64 	%rd5768, 0;
	@%p1213 bra 	$L__BB0_1789;
	setp.ne.s16 	%p1217, %rs174, 84;
	@%p1217 bra 	$L__BB0_1788;
	mov.b64 	%rd5768, 4;
	bra.uni 	$L__BB0_1789;
$L__BB0_1788:
	setp.eq.s16 	%p1218, %rs174, 67;
	selp.b64 	%rd5768, 8, 12, %p1218;
$L__BB0_1789:
	and.b16  	%rs175, %rs153, 223;
	mov.b64 	%rd5769, 0;
	setp.eq.s16 	%p1219, %rs175, 65;
	@%p1219 bra 	$L__BB0_1793;
	setp.ne.s16 	%p1220, %rs175, 84;
	@%p1220 bra 	$L__BB0_1792;
	mov.b64 	%rd5769, 1;
	bra.uni 	$L__BB0_1793;
$L__BB0_1792:
	setp.eq.s16 	%p1221, %rs175, 67;
	selp.b64 	%rd5769, 2, 3, %p1221;
$L__BB0_1793:
	add.s64 	%rd3075, %rd5769, %rd5768;
	shl.b64 	%rd3076, %rd3075, 2;
	add.s64 	%rd3077, %rd2, %rd3076;
	ld.global.f32 	%f480, [%rd3077];
	add.f32 	%f481, %f115, 0f00000000;
	add.f32 	%f117, %f481, %f480;
	add.s64 	%rd3078, %rd1, %rd3076;
	ld.global.f32 	%f482, [%rd3078];
	add.f32 	%f483, %f116, 0f00000000;
	add.f32 	%f118, %f483, %f482;
	mov.b64 	%rd5770, 0;
	@%p1219 bra 	$L__BB0_1797;
	setp.ne.s16 	%p1223, %rs175, 84;
	@%p1223 bra 	$L__BB0_1796;
	mov.b64 	%rd5770, 4;
	bra.uni 	$L__BB0_1797;
$L__BB0_1796:
	setp.eq.s16 	%p1224, %rs175, 67;
	selp.b64 	%rd5770, 8, 12, %p1224;
$L__BB0_1797:
	and.b16  	%rs176, %rs154, 223;
	mov.b64 	%rd5771, 0;
	setp.eq.s16 	%p1225, %rs176, 65;
	@%p1225 bra 	$L__BB0_1801;
	setp.ne.s16 	%p1226, %rs176, 84;
	@%p1226 bra 	$L__BB0_1800;
	mov.b64 	%rd5771, 1;
	bra.uni 	$L__BB0_1801;
$L__BB0_1800:
	setp.eq.s16 	%p1227, %rs176, 67;
	selp.b64 	%rd5771, 2, 3, %p1227;
$L__BB0_1801:
	add.s64 	%rd3083, %rd5771, %rd5770;
	shl.b64 	%rd3084, %rd3083, 2;
	add.s64 	%rd3085, %rd2, %rd3084;
	ld.global.f32 	%f484, [%rd3085];
	add.f32 	%f119, %f117, %f484;
	add.s64 	%rd3086, %rd1, %rd3084;
	ld.global.f32 	%f485, [%rd3086];
	add.f32 	%f120, %f118, %f485;
	mov.b64 	%rd5772, 0;
	@%p1225 bra 	$L__BB0_1805;
	setp.ne.s16 	%p1229, %rs176, 84;
	@%p1229 bra 	$L__BB0_1804;
	mov.b64 	%rd5772, 4;
	bra.uni 	$L__BB0_1805;
$L__BB0_1804:
	setp.eq.s16 	%p1230, %rs176, 67;
	selp.b64 	%rd5772, 8, 12, %p1230;
$L__BB0_1805:
	and.b16  	%rs177, %rs155, 223;
	mov.b64 	%rd5773, 0;
	setp.eq.s16 	%p1231, %rs177, 65;
	@%p1231 bra 	$L__BB0_1809;
	setp.ne.s16 	%p1232, %rs177, 84;
	@%p1232 bra 	$L__BB0_1808;
	mov.b64 	%rd5773, 1;
	bra.uni 	$L__BB0_1809;
$L__BB0_1808:
	setp.eq.s16 	%p1233, %rs177, 67;
	selp.b64 	%rd5773, 2, 3, %p1233;
$L__BB0_1809:
	add.s64 	%rd3091, %rd5773, %rd5772;
	shl.b64 	%rd3092, %rd3091, 2;
	add.s64 	%rd3093, %rd2, %rd3092;
	ld.global.f32 	%f486, [%rd3093];
	add.f32 	%f121, %f119, %f486;
	add.s64 	%rd3094, %rd1, %rd3092;
	ld.global.f32 	%f487, [%rd3094];
	add.f32 	%f122, %f120, %f487;
	mov.b64 	%rd5774, 0;
	@%p1231 bra 	$L__BB0_1813;
	setp.ne.s16 	%p1235, %rs177, 84;
	@%p1235 bra 	$L__BB0_1812;
	mov.b64 	%rd5774, 4;
	bra.uni 	$L__BB0_1813;
$L__BB0_1812:
	setp.eq.s16 	%p1236, %rs177, 67;
	selp.b64 	%rd5774, 8, 12, %p1236;
$L__BB0_1813:
	and.b16  	%rs178, %rs156, 223;
	mov.b64 	%rd5775, 0;
	setp.eq.s16 	%p1237, %rs178, 65;
	@%p1237 bra 	$L__BB0_1817;
	setp.ne.s16 	%p1238, %rs178, 84;
	@%p1238 bra 	$L__BB0_1816;
	mov.b64 	%rd5775, 1;
	bra.uni 	$L__BB0_1817;
$L__BB0_1816:
	setp.eq.s16 	%p1239, %rs178, 67;
	selp.b64 	%rd5775, 2, 3, %p1239;
$L__BB0_1817:
	add.s64 	%rd3099, %rd5775, %rd5774;
	shl.b64 	%rd3100, %rd3099, 2;
	add.s64 	%rd3101, %rd2, %rd3100;
	ld.global.f32 	%f488, [%rd3101];
	add.f32 	%f123, %f121, %f488;
	add.s64 	%rd3102, %rd1, %rd3100;
	ld.global.f32 	%f489, [%rd3102];
	add.f32 	%f124, %f122, %f489;
	mov.b64 	%rd5776, 0;
	@%p1237 bra 	$L__BB0_1821;
	setp.ne.s16 	%p1241, %rs178, 84;
	@%p1241 bra 	$L__BB0_1820;
	mov.b64 	%rd5776, 4;
	bra.uni 	$L__BB0_1821;
$L__BB0_1820:
	setp.eq.s16 	%p1242, %rs178, 67;
	selp.b64 	%rd5776, 8, 12, %p1242;
$L__BB0_1821:
	and.b16  	%rs179, %rs157, 223;
	mov.b64 	%rd5777, 0;
	setp.eq.s16 	%p1243, %rs179, 65;
	@%p1243 bra 	$L__BB0_1825;
	setp.ne.s16 	%p1244, %rs179, 84;
	@%p1244 bra 	$L__BB0_1824;
	mov.b64 	%rd5777, 1;
	bra.uni 	$L__BB0_1825;
$L__BB0_1824:
	setp.eq.s16 	%p1245, %rs179, 67;
	selp.b64 	%rd5777, 2, 3, %p1245;
$L__BB0_1825:
	add.s64 	%rd3107, %rd5777, %rd5776;
	shl.b64 	%rd3108, %rd3107, 2;
	add.s64 	%rd3109, %rd2, %rd3108;
	ld.global.f32 	%f490, [%rd3109];
	add.f32 	%f125, %f123, %f490;
	add.s64 	%rd3110, %rd1, %rd3108;
	ld.global.f32 	%f491, [%rd3110];
	add.f32 	%f126, %f124, %f491;
	mov.b64 	%rd5778, 0;
	@%p1243 bra 	$L__BB0_1829;
	setp.ne.s16 	%p1247, %rs179, 84;
	@%p1247 bra 	$L__BB0_1828;
	mov.b64 	%rd5778, 4;
	bra.uni 	$L__BB0_1829;
$L__BB0_1828:
	setp.eq.s16 	%p1248, %rs179, 67;
	selp.b64 	%rd5778, 8, 12, %p1248;
$L__BB0_1829:
	and.b16  	%rs180, %rs158, 223;
	mov.b64 	%rd5779, 0;
	setp.eq.s16 	%p1249, %rs180, 65;
	@%p1249 bra 	$L__BB0_1833;
	setp.ne.s16 	%p1250, %rs180, 84;
	@%p1250 bra 	$L__BB0_1832;
	mov.b64 	%rd5779, 1;
	bra.uni 	$L__BB0_1833;
$L__BB0_1832:
	setp.eq.s16 	%p1251, %rs180, 67;
	selp.b64 	%rd5779, 2, 3, %p1251;
$L__BB0_1833:
	add.s64 	%rd3115, %rd5779, %rd5778;
	shl.b64 	%rd3116, %rd3115, 2;
	add.s64 	%rd3117, %rd2, %rd3116;
	ld.global.f32 	%f492, [%rd3117];
	add.f32 	%f127, %f125, %f492;
	add.s64 	%rd3118, %rd1, %rd3116;
	ld.global.f32 	%f493, [%rd3118];
	add.f32 	%f128, %f126, %f493;
	mov.b64 	%rd5780, 0;
	@%p1249 bra 	$L__BB0_1837;
	setp.ne.s16 	%p1253, %rs180, 84;
	@%p1253 bra 	$L__BB0_1836;
	mov.b64 	%rd5780, 4;
	bra.uni 	$L__BB0_1837;
$L__BB0_1836:
	setp.eq.s16 	%p1254, %rs180, 67;
	selp.b64 	%rd5780, 8, 12, %p1254;
$L__BB0_1837:
	and.b16  	%rs181, %rs159, 223;
	mov.b64 	%rd5781, 0;
	setp.eq.s16 	%p1255, %rs181, 65;
	@%p1255 bra 	$L__BB0_1841;
	setp.ne.s16 	%p1256, %rs181, 84;
	@%p1256 bra 	$L__BB0_1840;
	mov.b64 	%rd5781, 1;
	bra.uni 	$L__BB0_1841;
$L__BB0_1840:
	setp.eq.s16 	%p1257, %rs181, 67;
	selp.b64 	%rd5781, 2, 3, %p1257;
$L__BB0_1841:
	add.s64 	%rd3123, %rd5781, %rd5780;
	shl.b64 	%rd3124, %rd3123, 2;
	add.s64 	%rd3125, %rd2, %rd3124;
	ld.global.f32 	%f494, [%rd3125];
	add.f32 	%f129, %f127, %f494;
	add.s64 	%rd3126, %rd1, %rd3124;
	ld.global.f32 	%f495, [%rd3126];
	add.f32 	%f130, %f128, %f495;
	mov.b64 	%rd5782, 0;
	@%p1255 bra 	$L__BB0_1845;
	setp.ne.s16 	%p1259, %rs181, 84;
	@%p1259 bra 	$L__BB0_1844;
	mov.b64 	%rd5782, 4;
	bra.uni 	$L__BB0_1845;
$L__BB0_1844:
	setp.eq.s16 	%p1260, %rs181, 67;
	selp.b64 	%rd5782, 8, 12, %p1260;
$L__BB0_1845:
	and.b16  	%rs182, %rs160, 223;
	mov.b64 	%rd5783, 0;
	setp.eq.s16 	%p1261, %rs182, 65;
	@%p1261 bra 	$L__BB0_1849;
	setp.ne.s16 	%p1262, %rs182, 84;
	@%p1262 bra 	$L__BB0_1848;
	mov.b64 	%rd5783, 1;
	bra.uni 	$L__BB0_1849;
$L__BB0_1848:
	setp.eq.s16 	%p1263, %rs182, 67;
	selp.b64 	%rd5783, 2, 3, %p1263;
$L__BB0_1849:
	add.s64 	%rd3131, %rd5783, %rd5782;
	shl.b64 	%rd3132, %rd3131, 2;
	add.s64 	%rd3133, %rd2, %rd3132;
	ld.global.f32 	%f496, [%rd3133];
	add.f32 	%f131, %f129, %f496;
	add.s64 	%rd3134, %rd1, %rd3132;
	ld.global.f32 	%f497, [%rd3134];
	add.f32 	%f132, %f130, %f497;
	mov.b64 	%rd5784, 0;
	@%p1261 bra 	$L__BB0_1853;
	setp.ne.s16 	%p1265, %rs182, 84;
	@%p1265 bra 	$L__BB0_1852;
	mov.b64 	%rd5784, 4;
	bra.uni 	$L__BB0_1853;
$L__BB0_1852:
	setp.eq.s16 	%p1266, %rs182, 67;
	selp.b64 	%rd5784, 8, 12, %p1266;
$L__BB0_1853:
	and.b16  	%rs183, %rs161, 223;
	mov.b64 	%rd5785, 0;
	setp.eq.s16 	%p1267, %rs183, 65;
	@%p1267 bra 	$L__BB0_1857;
	setp.ne.s16 	%p1268, %rs183, 84;
	@%p1268 bra 	$L__BB0_1856;
	mov.b64 	%rd5785, 1;
	bra.uni 	$L__BB0_1857;
$L__BB0_1856:
	setp.eq.s16 	%p1269, %rs183, 67;
	selp.b64 	%rd5785, 2, 3, %p1269;
$L__BB0_1857:
	add.s64 	%rd3139, %rd5785, %rd5784;
	shl.b64 	%rd3140, %rd3139, 2;
	add.s64 	%rd3141, %rd2, %rd3140;
	ld.global.f32 	%f498, [%rd3141];
	add.f32 	%f133, %f131, %f498;
	add.s64 	%rd3142, %rd1, %rd3140;
	ld.global.f32 	%f499, [%rd3142];
	add.f32 	%f134, %f132, %f499;
	mov.b64 	%rd5786, 0;
	@%p1267 bra 	$L__BB0_1861;
	setp.ne.s16 	%p1271, %rs183, 84;
	@%p1271 bra 	$L__BB0_1860;
	mov.b64 	%rd5786, 4;
	bra.uni 	$L__BB0_1861;
$L__BB0_1860:
	setp.eq.s16 	%p1272, %rs183, 67;
	selp.b64 	%rd5786, 8, 12, %p1272;
$L__BB0_1861:
	and.b16  	%rs184, %rs162, 223;
	mov.b64 	%rd5787, 0;
	setp.eq.s16 	%p1273, %rs184, 65;
	@%p1273 bra 	$L__BB0_1865;
	setp.ne.s16 	%p1274, %rs184, 84;
	@%p1274 bra 	$L__BB0_1864;
	mov.b64 	%rd5787, 1;
	bra.uni 	$L__BB0_1865;
$L__BB0_1864:
	setp.eq.s16 	%p1275, %rs184, 67;
	selp.b64 	%rd5787, 2, 3, %p1275;
$L__BB0_1865:
	add.s64 	%rd3147, %rd5787, %rd5786;
	shl.b64 	%rd3148, %rd3147, 2;
	add.s64 	%rd3149, %rd2, %rd3148;
	ld.global.f32 	%f500, [%rd3149];
	add.f32 	%f135, %f133, %f500;
	add.s64 	%rd3150, %rd1, %rd3148;
	ld.global.f32 	%f501, [%rd3150];
	add.f32 	%f136, %f134, %f501;
	mov.b64 	%rd5788, 0;
	@%p1273 bra 	$L__BB0_1869;
	setp.ne.s16 	%p1277, %rs184, 84;
	@%p1277 bra 	$L__BB0_1868;
	mov.b64 	%rd5788, 4;
	bra.uni 	$L__BB0_1869;
$L__BB0_1868:
	setp.eq.s16 	%p1278, %rs184, 67;
	selp.b64 	%rd5788, 8, 12, %p1278;
$L__BB0_1869:
	and.b16  	%rs185, %rs163, 223;
	mov.b64 	%rd5789, 0;
	setp.eq.s16 	%p1279, %rs185, 65;
	@%p1279 bra 	$L__BB0_1873;
	setp.ne.s16 	%p1280, %rs185, 84;
	@%p1280 bra 	$L__BB0_1872;
	mov.b64 	%rd5789, 1;
	bra.uni 	$L__BB0_1873;
$L__BB0_1872:
	setp.eq.s16 	%p1281, %rs185, 67;
	selp.b64 	%rd5789, 2, 3, %p1281;
$L__BB0_1873:
	add.s64 	%rd3155, %rd5789, %rd5788;
	shl.b64 	%rd3156, %rd3155, 2;
	add.s64 	%rd3157, %rd2, %rd3156;
	ld.global.f32 	%f502, [%rd3157];
	add.f32 	%f137, %f135, %f502;
	add.s64 	%rd3158, %rd1, %rd3156;
	ld.global.f32 	%f503, [%rd3158];
	add.f32 	%f138, %f136, %f503;
	mov.b64 	%rd5790, 0;
	@%p1279 bra 	$L__BB0_1877;
	setp.ne.s16 	%p1283, %rs185, 84;
	@%p1283 bra 	$L__BB0_1876;
	mov.b64 	%rd5790, 4;
	bra.uni 	$L__BB0_1877;
$L__BB0_1876:
	setp.eq.s16 	%p1284, %rs185, 67;
	selp.b64 	%rd5790, 8, 12, %p1284;
$L__BB0_1877:
	and.b16  	%rs186, %rs164, 223;
	mov.b64 	%rd5791, 0;
	setp.eq.s16 	%p1285, %rs186, 65;
	@%p1285 bra 	$L__BB0_1881;
	setp.ne.s16 	%p1286, %rs186, 84;
	@%p1286 bra 	$L__BB0_1880;
	mov.b64 	%rd5791, 1;
	bra.uni 	$L__BB0_1881;
$L__BB0_1880:
	setp.eq.s16 	%p1287, %rs186, 67;
	selp.b64 	%rd5791, 2, 3, %p1287;
$L__BB0_1881:
	add.s64 	%rd3163, %rd5791, %rd5790;
	shl.b64 	%rd3164, %rd3163, 2;
	add.s64 	%rd3165, %rd2, %rd3164;
	ld.global.f32 	%f504, [%rd3165];
	add.f32 	%f139, %f137, %f504;
	add.s64 	%rd3166, %rd1, %rd3164;
	ld.global.f32 	%f505, [%rd3166];
	add.f32 	%f140, %f138, %f505;
	mov.b64 	%rd5792, 0;
	@%p1285 bra 	$L__BB0_1885;
	setp.ne.s16 	%p1289, %rs186, 84;
	@%p1289 bra 	$L__BB0_1884;
	mov.b64 	%rd5792, 4;
	bra.uni 	$L__BB0_1885;
$L__BB0_1884:
	setp.eq.s16 	%p1290, %rs186, 67;
	selp.b64 	%rd5792, 8, 12, %p1290;
$L__BB0_1885:
	and.b16  	%rs187, %rs165, 223;
	mov.b64 	%rd5793, 0;
	setp.eq.s16 	%p1291, %rs187, 65;
	@%p1291 bra 	$L__BB0_1889;
	setp.ne.s16 	%p1292, %rs187, 84;
	@%p1292 bra 	$L__BB0_1888;
	mov.b64 	%rd5793, 1;
	bra.uni 	$L__BB0_1889;
$L__BB0_1888:
	setp.eq.s16 	%p1293, %rs187, 67;
	selp.b64 	%rd5793, 2, 3, %p1293;
$L__BB0_1889:
	add.s64 	%rd3171, %rd5793, %rd5792;
	shl.b64 	%rd3172, %rd3171, 2;
	add.s64 	%rd3173, %rd2, %rd3172;
	ld.global.f32 	%f506, [%rd3173];
	add.f32 	%f141, %f139, %f506;
	add.s64 	%rd3174, %rd1, %rd3172;
	ld.global.f32 	%f507, [%rd3174];
	add.f32 	%f142, %f140, %f507;
	mov.b64 	%rd5794, 0;
	@%p1291 bra 	$L__BB0_1893;
	setp.ne.s16 	%p1295, %rs187, 84;
	@%p1295 bra 	$L__BB0_1892;
	mov.b64 	%rd5794, 4;
	bra.uni 	$L__BB0_1893;
$L__BB0_1892:
	setp.eq.s16 	%p1296, %rs187, 67;
	selp.b64 	%rd5794, 8, 12, %p1296;
$L__BB0_1893:
	and.b16  	%rs188, %rs166, 223;
	mov.b64 	%rd5795, 0;
	setp.eq.s16 	%p1297, %rs188, 65;
	@%p1297 bra 	$L__BB0_1897;
	setp.ne.s16 	%p1298, %rs188, 84;
	@%p1298 bra 	$L__BB0_1896;
	mov.b64 	%rd5795, 1;
	bra.uni 	$L__BB0_1897;
$L__BB0_1896:
	setp.eq.s16 	%p1299, %rs188, 67;
	selp.b64 	%rd5795, 2, 3, %p1299;
$L__BB0_1897:
	add.s64 	%rd3179, %rd5795, %rd5794;
	shl.b64 	%rd3180, %rd3179, 2;
	add.s64 	%rd3181, %rd2, %rd3180;
	ld.global.f32 	%f508, [%rd3181];
	add.f32 	%f143, %f141, %f508;
	add.s64 	%rd3182, %rd1, %rd3180;
	ld.global.f32 	%f509, [%rd3182];
	add.f32 	%f144, %f142, %f509;
	mov.b64 	%rd5796, 0;
	@%p1297 bra 	$L__BB0_1901;
	setp.ne.s16 	%p1301, %rs188, 84;
	@%p1301 bra 	$L__BB0_1900;
	mov.b64 	%rd5796, 4;
	bra.uni 	$L__BB0_1901;
$L__BB0_1900:
	setp.eq.s16 	%p1302, %rs188, 67;
	selp.b64 	%rd5796, 8, 12, %p1302;
$L__BB0_1901:
	and.b16  	%rs189, %rs167, 223;
	mov.b64 	%rd5797, 0;
	setp.eq.s16 	%p1303, %rs189, 65;
	@%p1303 bra 	$L__BB0_1905;
	setp.ne.s16 	%p1304, %rs189, 84;
	@%p1304 bra 	$L__BB0_1904;
	mov.b64 	%rd5797, 1;
	bra.uni 	$L__BB0_1905;
$L__BB0_1904:
	setp.eq.s16 	%p1305, %rs189, 67;
	selp.b64 	%rd5797, 2, 3, %p1305;
$L__BB0_1905:
	add.s64 	%rd3187, %rd5797, %rd5796;
	shl.b64 	%rd3188, %rd3187, 2;
	add.s64 	%rd3189, %rd2, %rd3188;
	ld.global.f32 	%f510, [%rd3189];
	add.f32 	%f145, %f143, %f510;
	add.s64 	%rd3190, %rd1, %rd3188;
	ld.global.f32 	%f511, [%rd3190];
	add.f32 	%f146, %f144, %f511;
	mov.b64 	%rd5798, 0;
	@%p1303 bra 	$L__BB0_1909;
	setp.ne.s16 	%p1307, %rs189, 84;
	@%p1307 bra 	$L__BB0_1908;
	mov.b64 	%rd5798, 4;
	bra.uni 	$L__BB0_1909;
$L__BB0_1908:
	setp.eq.s16 	%p1308, %rs189, 67;
	selp.b64 	%rd5798, 8, 12, %p1308;
$L__BB0_1909:
	and.b16  	%rs190, %rs168, 223;
	mov.b64 	%rd5799, 0;
	setp.eq.s16 	%p1309, %rs190, 65;
	@%p1309 bra 	$L__BB0_1913;
	setp.ne.s16 	%p1310, %rs190, 84;
	@%p1310 bra 	$L__BB0_1912;
	mov.b64 	%rd5799, 1;
	bra.uni 	$L__BB0_1913;
$L__BB0_1912:
	setp.eq.s16 	%p1311, %rs190, 67;
	selp.b64 	%rd5799, 2, 3, %p1311;
$L__BB0_1913:
	add.s64 	%rd3195, %rd5799, %rd5798;
	shl.b64 	%rd3196, %rd3195, 2;
	add.s64 	%rd3197, %rd2, %rd3196;
	ld.global.f32 	%f512, [%rd3197];
	add.f32 	%f147, %f145, %f512;
	add.s64 	%rd3198, %rd1, %rd3196;
	ld.global.f32 	%f513, [%rd3198];
	add.f32 	%f148, %f146, %f513;
	mov.b64 	%rd5800, 0;
	@%p1309 bra 	$L__BB0_1917;
	setp.ne.s16 	%p1313, %rs190, 84;
	@%p1313 bra 	$L__BB0_1916;
	mov.b64 	%rd5800, 4;
	bra.uni 	$L__BB0_1917;
$L__BB0_1916:
	setp.eq.s16 	%p1314, %rs190, 67;
	selp.b64 	%rd5800, 8, 12, %p1314;
$L__BB0_1917:
	and.b16  	%rs191, %rs169, 223;
	mov.b64 	%rd5801, 0;
	setp.eq.s16 	%p1315, %rs191, 65;
	@%p1315 bra 	$L__BB0_1921;
	setp.ne.s16 	%p1316, %rs191, 84;
	@%p1316 bra 	$L__BB0_1920;
	mov.b64 	%rd5801, 1;
	bra.uni 	$L__BB0_1921;
$L__BB0_1920:
	setp.eq.s16 	%p1317, %rs191, 67;
	selp.b64 	%rd5801, 2, 3, %p1317;
$L__BB0_1921:
	add.s64 	%rd3203, %rd5801, %rd5800;
	shl.b64 	%rd3204, %rd3203, 2;
	add.s64 	%rd3205, %rd2, %rd3204;
	ld.global.f32 	%f514, [%rd3205];
	add.f32 	%f149, %f147, %f514;
	add.s64 	%rd3206, %rd1, %rd3204;
	ld.global.f32 	%f515, [%rd3206];
	add.f32 	%f150, %f148, %f515;
	mov.b64 	%rd5802, 0;
	@%p1315 bra 	$L__BB0_1925;
	setp.ne.s16 	%p1319, %rs191, 84;
	@%p1319 bra 	$L__BB0_1924;
	mov.b64 	%rd5802, 4;
	bra.uni 	$L__BB0_1925;
$L__BB0_1924:
	setp.eq.s16 	%p1320, %rs191, 67;
	selp.b64 	%rd5802, 8, 12, %p1320;
$L__BB0_1925:
	and.b16  	%rs192, %rs170, 223;
	mov.b64 	%rd5803, 0;
	setp.eq.s16 	%p1321, %rs192, 65;
	@%p1321 bra 	$L__BB0_1929;
	setp.ne.s16 	%p1322, %rs192, 84;
	@%p1322 bra 	$L__BB0_1928;
	mov.b64 	%rd5803, 1;
	bra.uni 	$L__BB0_1929;
$L__BB0_1928:
	setp.eq.s16 	%p1323, %rs192, 67;
	selp.b64 	%rd5803, 2, 3, %p1323;
$L__BB0_1929:
	add.s64 	%rd3211, %rd5803, %rd5802;
	shl.b64 	%rd3212, %rd3211, 2;
	add.s64 	%rd3213, %rd2, %rd3212;
	ld.global.f32 	%f516, [%rd3213];
	add.f32 	%f151, %f149, %f516;
	add.s64 	%rd3214, %rd1, %rd3212;
	ld.global.f32 	%f517, [%rd3214];
	add.f32 	%f152, %f150, %f517;
	mov.b64 	%rd5804, 0;
	@%p1321 bra 	$L__BB0_1933;
	setp.ne.s16 	%p1325, %rs192, 84;
	@%p1325 bra 	$L__BB0_1932;
	mov.b64 	%rd5804, 4;
	bra.uni 	$L__BB0_1933;
$L__BB0_1932:
	setp.eq.s16 	%p1326, %rs192, 67;
	selp.b64 	%rd5804, 8, 12, %p1326;
$L__BB0_1933:
	mov.b64 	%rd5805, 0;
	setp.eq.s16 	%p1327, %rs172, 65;
	@%p1327 bra 	$L__BB0_1937;
	setp.ne.s16 	%p1328, %rs172, 84;
	@%p1328 bra 	$L__BB0_1936;
	mov.b64 	%rd5805, 1;
	bra.uni 	$L__BB0_1937;
$L__BB0_1936:
	selp.b64 	%rd5805, 2, 3, %p1204;
$L__BB0_1937:
	add.s64 	%rd3219, %rd5805, %rd5804;
	shl.b64 	%rd3220, %rd3219, 2;
	add.s64 	%rd3221, %rd2, %rd3220;
	ld.global.f32 	%f518, [%rd3221];
	add.f32 	%f153, %f151, %f518;
	add.s64 	%rd3222, %rd1, %rd3220;
	ld.global.f32 	%f519, [%rd3222];
	add.f32 	%f154, %f152, %f519;
	mov.f64 	%fd254, 0d4002666666666666;
	mov.f64 	%fd253, 0d4010666666666666;
	add.s16 	%rs1113, %rs151, -65;
	setp.gt.u16 	%p1330, %rs1113, 51;
	cvt.u64.u16 	%rd3218, %rs1113;
	@%p1330 bra 	$L__BB0_1939;
	cvt.u32.u64 	%r1071, %rd3218;
	mov.b64 	%rd3223, 1;
	shl.b64 	%rd3224, %rd3223, %r1071;
	and.b64  	%rd3225, %rd3224, 2251804109176833;
	setp.ne.s64 	%p1331, %rd3225, 0;
	@%p1331 bra 	$L__BB0_1940;
$L__BB0_1939:
	mov.f64 	%fd254, 0d3FB999999999999A;
	mov.f64 	%fd253, 0dC006666666666666;
$L__BB0_1940:
	cvt.f64.f32 	%fd138, %f153;
	sub.f64 	%fd139, %fd254, %fd138;
	cvt.f64.f32 	%fd140, %f154;
	sub.f64 	%fd141, %fd253, %fd140;
	cvt.rn.f32.f64 	%f155, %fd141;
	cvt.rn.f32.f64 	%f156, %fd139;
	add.s16 	%rs1115, %rs171, -65;
	setp.gt.u16 	%p1332, %rs1115, 51;
	cvt.u64.u16 	%rd3226, %rs1115;
	@%p1332 bra 	$L__BB0_1942;
	cvt.u32.u64 	%r1072, %rd3226;
	mov.b64 	%rd3227, 1;
	shl.b64 	%rd3228, %rd3227, %r1072;
	and.b64  	%rd3229, %rd3228, 2251804109176833;
	setp.ne.s64 	%p1333, %rd3229, 0;
	@%p1333 bra 	$L__BB0_1943;
$L__BB0_1942:
	cvt.f64.f32 	%fd144, %f156;
	add.f64 	%fd255, %fd144, 0d3FB999999999999A;
	cvt.f64.f32 	%fd145, %f155;
	add.f64 	%fd256, %fd145, 0dC006666666666666;
	bra.uni 	$L__BB0_1944;
$L__BB0_1943:
	cvt.f64.f32 	%fd142, %f156;
	add.f64 	%fd255, %fd142, 0d4002666666666666;
	cvt.f64.f32 	%fd143, %f155;
	add.f64 	%fd256, %fd143, 0d4010666666666666;
$L__BB0_1944:
	cvt.rn.f32.f64 	%f520, %fd256;
	cvt.rn.f32.f64 	%f521, %fd255;
	cvt.f64.f32 	%fd146, %f521;
	mul.f64 	%fd147, %fd146, 0d408F400000000000;
	cvt.f64.f32 	%fd148, %f520;
	add.f64 	%fd149, %fd148, 0dC024CB5DCC63F141;
	add.f64 	%fd150, %fd149, 0dC0425A1672324C83;
	div.rn.f64 	%fd151, %fd147, %fd150;
	add.f64 	%fd152, %fd151, 0dC071126666666666;
	cvt.rn.f32.f64 	%f522, %fd152;
	setp.gt.f32 	%p1334, %f346, %f522;
	setp.lt.f32 	%p1335, %f345, %f522;
	or.pred  	%p1336, %p1334, %p1335;
	@%p1336 bra 	$L__BB0_2227;
	setp.eq.s32 	%p1337, %r848, 0;
	@%p1337 bra 	$L__BB0_1971;
	mov.b64 	%rd5806, 0;
	@%p1297 bra 	$L__BB0_1950;
	setp.ne.s16 	%p1339, %rs188, 84;
	@%p1339 bra 	$L__BB0_1949;
	mov.b64 	%rd5806, 4;
	bra.uni 	$L__BB0_1950;
$L__BB0_1949:
	setp.eq.s16 	%p1340, %rs188, 67;
	selp.b64 	%rd5806, 8, 12, %p1340;
$L__BB0_1950:
	mov.b64 	%rd5807, 0;
	@%p1303 bra 	$L__BB0_1954;
	setp.ne.s16 	%p1342, %rs189, 84;
	@%p1342 bra 	$L__BB0_1953;
	mov.b64 	%rd5807, 1;
	bra.uni 	$L__BB0_1954;
$L__BB0_1953:
	setp.eq.s16 	%p1343, %rs189, 67;
	selp.b64 	%rd5807, 2, 3, %p1343;
$L__BB0_1954:
	add.s64 	%rd693, %rd5806, %rd5807;
	mov.b64 	%rd5808, 0;
	@%p1309 bra 	$L__BB0_1958;
	setp.ne.s16 	%p1345, %rs190, 84;
	@%p1345 bra 	$L__BB0_1957;
	mov.b64 	%rd5808, 4;
	bra.uni 	$L__BB0_1958;
$L__BB0_1957:
	setp.eq.s16 	%p1346, %rs190, 67;
	selp.b64 	%rd5808, 8, 12, %p1346;
$L__BB0_1958:
	shl.b64 	%rd3237, %rd693, 4;
	or.b64  	%rd696, %rd3237, %rd5808;
	mov.b64 	%rd5809, 0;
	@%p1315 bra 	$L__BB0_1962;
	setp.ne.s16 	%p1348, %rs191, 84;
	@%p1348 bra 	$L__BB0_1961;
	mov.b64 	%rd5809, 1;
	bra.uni 	$L__BB0_1962;
$L__BB0_1961:
	setp.eq.s16 	%p1349, %rs191, 67;
	selp.b64 	%rd5809, 2, 3, %p1349;
$L__BB0_1962:
	add.s64 	%rd699, %rd696, %rd5809;
	mov.b64 	%rd5810, 0;
	setp.eq.s16 	%p1350, %rs192, 65;
	@%p1350 bra 	$L__BB0_1966;
	setp.ne.s16 	%p1351, %rs192, 84;
	@%p1351 bra 	$L__BB0_1965;
	mov.b64 	%rd5810, 4;
	bra.uni 	$L__BB0_1966;
$L__BB0_1965:
	setp.eq.s16 	%p1352, %rs192, 67;
	selp.b64 	%rd5810, 8, 12, %p1352;
$L__BB0_1966:
	shl.b64 	%rd3242, %rd699, 4;
	or.b64  	%rd702, %rd3242, %rd5810;
	mov.b64 	%rd5811, 0;
	setp.eq.s16 	%p1353, %rs172, 65;
	@%p1353 bra 	$L__BB0_1970;
	setp.ne.s16 	%p1354, %rs172, 84;
	@%p1354 bra 	$L__BB0_1969;
	mov.b64 	%rd5811, 1;
	bra.uni 	$L__BB0_1970;
$L__BB0_1969:
	setp.eq.s16 	%p1355, %rs172, 67;
	selp.b64 	%rd5811, 2, 3, %p1355;
$L__BB0_1970:
	add.s64 	%rd5818, %rd702, %rd5811;
	bra.uni 	$L__BB0_1996;
$L__BB0_1971:
	mov.b64 	%rd5812, 0;
	setp.eq.s16 	%p1356, %rs173, 65;
	@%p1356 bra 	$L__BB0_1975;
	setp.ne.s16 	%p1357, %rs173, 84;
	@%p1357 bra 	$L__BB0_1974;
	mov.b64 	%rd5812, 4;
	bra.uni 	$L__BB0_1975;
$L__BB0_1974:
	setp.eq.s16 	%p1358, %rs173, 67;
	selp.b64 	%rd5812, 8, 12, %p1358;
$L__BB0_1975:
	mov.b64 	%rd5813, 0;
	setp.eq.s16 	%p1359, %rs174, 65;
	@%p1359 bra 	$L__BB0_1979;
	setp.ne.s16 	%p1360, %rs174, 84;
	@%p1360 bra 	$L__BB0_1978;
	mov.b64 	%rd5813, 1;
	bra.uni 	$L__BB0_1979;
$L__BB0_1978:
	setp.eq.s16 	%p1361, %rs174, 67;
	selp.b64 	%rd5813, 2, 3, %p1361;
$L__BB0_1979:
	add.s64 	%rd710, %rd5812, %rd5813;
	mov.b64 	%rd5814, 0;
	setp.eq.s16 	%p1362, %rs175, 65;
	@%p1362 bra 	$L__BB0_1983;
	setp.ne.s16 	%p1363, %rs175, 84;
	@%p1363 bra 	$L__BB0_1982;
	mov.b64 	%rd5814, 4;
	bra.uni 	$L__BB0_1983;
$L__BB0_1982:
	setp.eq.s16 	%p1364, %rs175, 67;
	selp.b64 	%rd5814, 8, 12, %p1364;
$L__BB0_1983:
	shl.b64 	%rd3251, %rd710, 4;
	or.b64  	%rd713, %rd3251, %rd5814;
	mov.b64 	%rd5815, 0;
	setp.eq.s16 	%p1365, %rs176, 65;
	@%p1365 bra 	$L__BB0_1987;
	setp.ne.s16 	%p1366, %rs176, 84;
	@%p1366 bra 	$L__BB0_1986;
	mov.b64 	%rd5815, 1;
	bra.uni 	$L__BB0_1987;
$L__BB0_1986:
	setp.eq.s16 	%p1367, %rs176, 67;
	selp.b64 	%rd5815, 2, 3, %p1367;
$L__BB0_1987:
	add.s64 	%rd716, %rd713, %rd5815;
	mov.b64 	%rd5816, 0;
	setp.eq.s16 	%p1368, %rs177, 65;
	@%p1368 bra 	$L__BB0_1991;
	setp.ne.s16 	%p1369, %rs177, 84;
	@%p1369 bra 	$L__BB0_1990;
	mov.b64 	%rd5816, 4;
	bra.uni 	$L__BB0_1991;
$L__BB0_1990:
	setp.eq.s16 	%p1370, %rs177, 67;
	selp.b64 	%rd5816, 8, 12, %p1370;
$L__BB0_1991:
	shl.b64 	%rd3256, %rd716, 4;
	or.b64  	%rd719, %rd3256, %rd5816;
	mov.b64 	%rd5817, 0;
	setp.eq.s16 	%p1371, %rs178, 65;
	@%p1371 bra 	$L__BB0_1995;
	setp.ne.s16 	%p1372, %rs178, 84;
	@%p1372 bra 	$L__BB0_1994;
	mov.b64 	%rd5817, 1;
	bra.uni 	$L__BB0_1995;
$L__BB0_1994:
	setp.eq.s16 	%p1373, %rs178, 67;
	selp.b64 	%rd5817, 2, 3, %p1373;
$L__BB0_1995:
	add.s64 	%rd5818, %rd719, %rd5817;
$L__BB0_1996:
	shl.b64 	%rd3258, %rd5818, 2;
	add.s64 	%rd3259, %rd3, %rd3258;
	ld.global.f32 	%f523, [%rd3259];
	setp.lt.f32 	%p1374, %f523, 0f40800000;
	@%p1374 bra 	$L__BB0_2050;
	setp.eq.s32 	%p1375, %r848, 1;
	@%p1375 bra 	$L__BB0_2023;
	mov.b64 	%rd5819, 0;
	setp.eq.s16 	%p1376, %rs188, 65;
	@%p1376 bra 	$L__BB0_2002;
	setp.ne.s16 	%p1377, %rs188, 84;
	@%p1377 bra 	$L__BB0_2001;
	mov.b64 	%rd5819, 4;
	bra.uni 	$L__BB0_2002;
$L__BB0_2001:
	setp.eq.s16 	%p1378, %rs188, 67;
	selp.b64 	%rd5819, 8, 12, %p1378;
$L__BB0_2002:
	mov.b64 	%rd5820, 0;
	setp.eq.s16 	%p1379, %rs189, 65;
	@%p1379 bra 	$L__BB0_2006;
	setp.ne.s16 	%p1380, %rs189, 84;
	@%p1380 bra 	$L__BB0_2005;
	mov.b64 	%rd5820, 1;
	bra.uni 	$L__BB0_2006;
$L__BB0_2005:
	setp.eq.s16 	%p1381, %rs189, 67;
	selp.b64 	%rd5820, 2, 3, %p1381;
$L__BB0_2006:
	add.s64 	%rd728, %rd5819, %rd5820;
	mov.b64 	%rd5821, 0;
	setp.eq.s16 	%p1382, %rs190, 65;
	@%p1382 bra 	$L__BB0_2010;
	setp.ne.s16 	%p1383, %rs190, 84;
	@%p1383 bra 	$L__BB0_2009;
	mov.b64 	%rd5821, 4;
	bra.uni 	$L__BB0_2010;
$L__BB0_2009:
	setp.eq.s16 	%p1384, %rs190, 67;
	selp.b64 	%rd5821, 8, 12, %p1384;
$L__BB0_2010:
	shl.b64 	%rd3267, %rd728, 4;
	or.b64  	%rd731, %rd3267, %rd5821;
	mov.b64 	%rd5822, 0;
	setp.eq.s16 	%p1385, %rs191, 65;
	@%p1385 bra 	$L__BB0_2014;
	setp.ne.s16 	%p1386, %rs191, 84;
	@%p1386 bra 	$L__BB0_2013;
	mov.b64 	%rd5822, 1;
	bra.uni 	$L__BB0_2014;
$L__BB0_2013:
	setp.eq.s16 	%p1387, %rs191, 67;
	selp.b64 	%rd5822, 2, 3, %p1387;
$L__BB0_2014:
	add.s64 	%rd734, %rd731, %rd5822;
	mov.b64 	%rd5823, 0;
	setp.eq.s16 	%p1388, %rs192, 65;
	@%p1388 bra 	$L__BB0_2018;
	setp.ne.s16 	%p1389, %rs192, 84;
	@%p1389 bra 	$L__BB0_2017;
	mov.b64 	%rd5823, 4;
	bra.uni 	$L__BB0_2018;
$L__BB0_2017:
	setp.eq.s16 	%p1390, %rs192, 67;
	selp.b64 	%rd5823, 8, 12, %p1390;
$L__BB0_2018:
	shl.b64 	%rd3272, %rd734, 4;
	or.b64  	%rd737, %rd3272, %rd5823;
	mov.b64 	%rd5824, 0;
	setp.eq.s16 	%p1391, %rs172, 65;
	@%p1391 bra 	$L__BB0_2022;
	setp.ne.s16 	%p1392, %rs172, 84;
	@%p1392 bra 	$L__BB0_2021;
	mov.b64 	%rd5824, 1;
	bra.uni 	$L__BB0_2022;
$L__BB0_2021:
	setp.eq.s16 	%p1393, %rs172, 67;
	selp.b64 	%rd5824, 2, 3, %p1393;
$L__BB0_2022:
	add.s64 	%rd5831, %rd737, %rd5824;
	bra.uni 	$L__BB0_2048;
$L__BB0_2023:
	mov.b64 	%rd5825, 0;
	setp.eq.s16 	%p1394, %rs173, 65;
	@%p1394 bra 	$L__BB0_2027;
	setp.ne.s16 	%p1395, %rs173, 84;
	@%p1395 bra 	$L__BB0_2026;
	mov.b64 	%rd5825, 4;
	bra.uni 	$L__BB0_2027;
$L__BB0_2026:
	setp.eq.s16 	%p1396, %rs173, 67;
	selp.b64 	%rd5825, 8, 12, %p1396;
$L__BB0_2027:
	mov.b64 	%rd5826, 0;
	setp.eq.s16 	%p1397, %rs174, 65;
	@%p1397 bra 	$L__BB0_2031;
	setp.ne.s16 	%p1398, %rs174, 84;
	@%p1398 bra 	$L__BB0_2030;
	mov.b64 	%rd5826, 1;
	bra.uni 	$L__BB0_2031;
$L__BB0_2030:
	setp.eq.s16 	%p1399, %rs174, 67;
	selp.b64 	%rd5826, 2, 3, %p1399;
$L__BB0_2031:
	add.s64 	%rd745, %rd5825, %rd5826;
	mov.b64 	%rd5827, 0;
	setp.eq.s16 	%p1400, %rs175, 65;
	@%p1400 bra 	$L__BB0_2035;
	setp.ne.s16 	%p1401, %rs175, 84;
	@%p1401 bra 	$L__BB0_2034;
	mov.b64 	%rd5827, 4;
	bra.uni 	$L__BB0_2035;
$L__BB0_2034:
	setp.eq.s16 	%p1402, %rs175, 67;
	selp.b64 	%rd5827, 8, 12, %p1402;
$L__BB0_2035:
	shl.b64 	%rd3281, %rd745, 4;
	or.b64  	%rd748, %rd3281, %rd5827;
	mov.b64 	%rd5828, 0;
	setp.eq.s16 	%p1403, %rs176, 65;
	@%p1403 bra 	$L__BB0_2039;
	setp.ne.s16 	%p1404, %rs176, 84;
	@%p1404 bra 	$L__BB0_2038;
	mov.b64 	%rd5828, 1;
	bra.uni 	$L__BB0_2039;
$L__BB0_2038:
	setp.eq.s16 	%p1405, %rs176, 67;
	selp.b64 	%rd5828, 2, 3, %p1405;
$L__BB0_2039:
	add.s64 	%rd751, %rd748, %rd5828;
	mov.b64 	%rd5829, 0;
	setp.eq.s16 	%p1406, %rs177, 65;
	@%p1406 bra 	$L__BB0_2043;
	setp.ne.s16 	%p1407, %rs177, 84;
	@%p1407 bra 	$L__BB0_2042;
	mov.b64 	%rd5829, 4;
	bra.uni 	$L__BB0_2043;
$L__BB0_2042:
	setp.eq.s16 	%p1408, %rs177, 67;
	selp.b64 	%rd5829, 8, 12, %p1408;
$L__BB0_2043:
	shl.b64 	%rd3286, %rd751, 4;
	or.b64  	%rd754, %rd3286, %rd5829;
	mov.b64 	%rd5830, 0;
	setp.eq.s16 	%p1409, %rs178, 65;
	@%p1409 bra 	$L__BB0_2047;
	setp.ne.s16 	%p1410, %rs178, 84;
	@%p1410 bra 	$L__BB0_2046;
	mov.b64 	%rd5830, 1;
	bra.uni 	$L__BB0_2047;
$L__BB0_2046:
	setp.eq.s16 	%p1411, %rs178, 67;
	selp.b64 	%rd5830, 2, 3, %p1411;
$L__BB0_2047:
	add.s64 	%rd5831, %rd754, %rd5830;
$L__BB0_2048:
	shl.b64 	%rd3288, %rd5831, 2;
	add.s64 	%rd3289, %rd3, %rd3288;
	ld.global.f32 	%f524, [%rd3289];
	setp.lt.f32 	%p1412, %f524, 0f40400000;
	@%p1412 bra 	$L__BB0_2050;
	mov.b32 	%r1073, 1;
	st.global.u32 	[%rd6+12], %r1073;
$L__BB0_2050:
	mov.b16 	%rs2129, 67;
	mov.b64 	%rd5832, 8;
	add.s16 	%rs1142, %rs171, -65;
	setp.gt.u16 	%p1413, %rs1142, 51;
	cvt.u64.u16 	%rd3291, %rs1142;
	@%p1413 bra 	$L__BB0_2056;
	cvt.u32.u64 	%r1074, %rd3291;
	mov.b64 	%rd3292, 1;
	shl.b64 	%rd3293, %rd3292, %r1074;
	and.b64  	%rd3294, %rd3293, 4294967297;
	setp.ne.s64 	%p1414, %rd3294, 0;
	@%p1414 bra 	$L__BB0_2055;
	mov.b64 	%rd3295, 1;
	shl.b64 	%rd3296, %rd3295, %r1074;
	and.b64  	%rd3297, %rd3296, 17179869188;
	setp.ne.s64 	%p1415, %rd3297, 0;
	@%p1415 bra 	$L__BB0_4714;
	mov.b64 	%rd3298, 1;
	shl.b64 	%rd3299, %rd3298, %r1074;
	and.b64  	%rd3300, %rd3299, 2251799814209536;
	setp.ne.s64 	%p1416, %rd3300, 0;
	@%p1416 bra 	$L__BB0_2054;
	bra.uni 	$L__BB0_2056;
$L__BB0_2054:
	mov.b16 	%rs2129, 65;
	mov.b64 	%rd5832, 12;
	bra.uni 	$L__BB0_2056;
$L__BB0_2055:
	mov.b16 	%rs2129, 84;
	mov.b64 	%rd5832, 12;
$L__BB0_2056:
	mov.b16 	%rs2130, 67;
	mov.b64 	%rd5833, 2;
	add.s16 	%rs1148, %rs170, -65;
	setp.gt.u16 	%p1417, %rs1148, 51;
	cvt.u64.u16 	%rd3305, %rs1148;
	@%p1417 bra 	$L__BB0_2062;
	cvt.u32.u64 	%r1077, %rd3305;
	mov.b64 	%rd3306, 1;
	shl.b64 	%rd3307, %rd3306, %r1077;
	and.b64  	%rd3308, %rd3307, 4294967297;
	setp.ne.s64 	%p1418, %rd3308, 0;
	@%p1418 bra 	$L__BB0_2061;
	mov.b64 	%rd3309, 1;
	shl.b64 	%rd3310, %rd3309, %r1077;
	and.b64  	%rd3311, %rd3310, 17179869188;
	setp.ne.s64 	%p1419, %rd3311, 0;
	@%p1419 bra 	$L__BB0_4715;
	mov.b64 	%rd3312, 1;
	shl.b64 	%rd3313, %rd3312, %r1077;
	and.b64  	%rd3314, %rd3313, 2251799814209536;
	setp.ne.s64 	%p1420, %rd3314, 0;
	@%p1420 bra 	$L__BB0_2060;
	bra.uni 	$L__BB0_2062;
$L__BB0_2060:
	mov.b16 	%rs2130, 65;
	mov.b64 	%rd5833, 3;
	bra.uni 	$L__BB0_2062;
$L__BB0_2061:
	mov.b16 	%rs2130, 84;
	mov.b64 	%rd5833, 3;
$L__BB0_2062:
	mov.b16 	%rs2131, 67;
	mov.b64 	%rd5834, 8;
	add.s16 	%rs1154, %rs169, -65;
	setp.gt.u16 	%p1421, %rs1154, 51;
	cvt.u64.u16 	%rd3319, %rs1154;
	@%p1421 bra 	$L__BB0_2068;
	cvt.u32.u64 	%r1080, %rd3319;
	mov.b64 	%rd3320, 1;
	shl.b64 	%rd3321, %rd3320, %r1080;
	and.b64  	%rd3322, %rd3321, 4294967297;
	setp.ne.s64 	%p1422, %rd3322, 0;
	@%p1422 bra 	$L__BB0_2067;
	mov.b64 	%rd3323, 1;
	shl.b64 	%rd3324, %rd3323, %r1080;
	and.b64  	%rd3325, %rd3324, 17179869188;
	setp.ne.s64 	%p1423, %rd3325, 0;
	@%p1423 bra 	$L__BB0_4716;
	mov.b64 	%rd3326, 1;
	shl.b64 	%rd3327, %rd3326, %r1080;
	and.b64  	%rd3328, %rd3327, 2251799814209536;
	setp.ne.s64 	%p1424, %rd3328, 0;
	@%p1424 bra 	$L__BB0_2066;
	bra.uni 	$L__BB0_2068;
$L__BB0_2066:
	mov.b16 	%rs2131, 65;
	mov.b64 	%rd5834, 12;
	bra.uni 	$L__BB0_2068;
$L__BB0_2067:
	mov.b16 	%rs2131, 84;
	mov.b64 	%rd5834, 12;
$L__BB0_2068:
	mov.b16 	%rs2132, 67;
	mov.b64 	%rd5835, 2;
	add.s16 	%rs1160, %rs168, -65;
	setp.gt.u16 	%p1425, %rs1160, 51;
	cvt.u64.u16 	%rd3333, %rs1160;
	@%p1425 bra 	$L__BB0_2074;
	cvt.u32.u64 	%r1083, %rd3333;
	mov.b64 	%rd3334, 1;
	shl.b64 	%rd3335, %rd3334, %r1083;
	and.b64  	%rd3336, %rd3335, 4294967297;
	setp.ne.s64 	%p1426, %rd3336, 0;
	@%p1426 bra 	$L__BB0_2073;
	mov.b64 	%rd3337, 1;
	shl.b64 	%rd3338, %rd3337, %r1083;
	and.b64  	%rd3339, %rd3338, 17179869188;
	setp.ne.s64 	%p1427, %rd3339, 0;
	@%p1427 bra 	$L__BB0_4717;
	mov.b64 	%rd3340, 1;
	shl.b64 	%rd3341, %rd3340, %r1083;
	and.b64  	%rd3342, %rd3341, 2251799814209536;
	setp.ne.s64 	%p1428, %rd3342, 0;
	@%p1428 bra 	$L__BB0_2072;
	bra.uni 	$L__BB0_2074;
$L__BB0_2072:
	mov.b16 	%rs2132, 65;
	mov.b64 	%rd5835, 3;
	bra.uni 	$L__BB0_2074;
$L__BB0_2073:
	mov.b16 	%rs2132, 84;
	mov.b64 	%rd5835, 3;
$L__BB0_2074:
	mov.b16 	%rs2133, 67;
	mov.b64 	%rd5836, 8;
	add.s16 	%rs1166, %rs167, -65;
	setp.gt.u16 	%p1429, %rs1166, 51;
	cvt.u64.u16 	%rd3347, %rs1166;
	@%p1429 bra 	$L__BB0_2080;
	cvt.u32.u64 	%r1086, %rd3347;
	mov.b64 	%rd3348, 1;
	shl.b64 	%rd3349, %rd3348, %r1086;
	and.b64  	%rd3350, %rd3349, 4294967297;
	setp.ne.s64 	%p1430, %rd3350, 0;
	@%p1430 bra 	$L__BB0_2079;
	mov.b64 	%rd3351, 1;
	shl.b64 	%rd3352, %rd3351, %r1086;
	and.b64  	%rd3353, %rd3352, 17179869188;
	setp.ne.s64 	%p1431, %rd3353, 0;
	@%p1431 bra 	$L__BB0_4718;
	mov.b64 	%rd3354, 1;
	shl.b64 	%rd3355, %rd3354, %r1086;
	and.b64  	%rd3356, %rd3355, 2251799814209536;
	setp.ne.s64 	%p1432, %rd3356, 0;
	@%p1432 bra 	$L__BB0_2078;
	bra.uni 	$L__BB0_2080;
$L__BB0_2078:
	mov.b16 	%rs2133, 65;
	mov.b64 	%rd5836, 12;
	bra.uni 	$L__BB0_2080;
$L__BB0_2079:
	mov.b16 	%rs2133, 84;
	mov.b64 	%rd5836, 12;
$L__BB0_2080:
	mov.b16 	%rs2134, 67;
	mov.b64 	%rd5837, 2;
	add.s16 	%rs1172, %rs166, -65;
	setp.gt.u16 	%p1433, %rs1172, 51;
	cvt.u64.u16 	%rd3361, %rs1172;
	@%p1433 bra 	$L__BB0_2086;
	cvt.u32.u64 	%r1089, %rd3361;
	mov.b64 	%rd3362, 1;
	shl.b64 	%rd3363, %rd3362, %r1089;
	and.b64  	%rd3364, %rd3363, 4294967297;
	setp.ne.s64 	%p1434, %rd3364, 0;
	@%p1434 bra 	$L__BB0_2085;
	mov.b64 	%rd3365, 1;
	shl.b64 	%rd3366, %rd3365, %r1089;
	and.b64  	%rd3367, %rd3366, 17179869188;
	setp.ne.s64 	%p1435, %rd3367, 0;
	@%p1435 bra 	$L__BB0_4719;
	mov.b64 	%rd3368, 1;
	shl.b64 	%rd3369, %rd3368, %r1089;
	and.b64  	%rd3370, %rd3369, 2251799814209536;
	setp.ne.s64 	%p1436, %rd3370, 0;
	@%p1436 bra 	$L__BB0_2084;
	bra.uni 	$L__BB0_2086;
$L__BB0_2084:
	mov.b16 	%rs2134, 65;
	mov.b64 	%rd5837, 3;
	bra.uni 	$L__BB0_2086;
$L__BB0_2085:
	mov.b16 	%rs2134, 84;
	mov.b64 	%rd5837, 3;
$L__BB0_2086:
	mov.b16 	%rs2135, 67;
	mov.b64 	%rd5838, 8;
	add.s16 	%rs1178, %rs156, -65;
	setp.gt.u16 	%p1437, %rs1178, 51;
	cvt.u64.u16 	%rd3375, %rs1178;
	@%p1437 bra 	$L__BB0_2092;
	cvt.u32.u64 	%r1092, %rd3375;
	mov.b64 	%rd3376, 1;
	shl.b64 	%rd3377, %rd3376, %r1092;
	and.b64  	%rd3378, %rd3377, 4294967297;
	setp.ne.s64 	%p1438, %rd3378, 0;
	@%p1438 bra 	$L__BB0_2091;
	mov.b64 	%rd3379, 1;
	shl.b64 	%rd3380, %rd3379, %r1092;
	and.b64  	%rd3381, %rd3380, 17179869188;
	setp.ne.s64 	%p1439, %rd3381, 0;
	@%p1439 bra 	$L__BB0_4720;
	mov.b64 	%rd3382, 1;
	shl.b64 	%rd3383, %rd3382, %r1092;
	and.b64  	%rd3384, %rd3383, 2251799814209536;
	setp.ne.s64 	%p1440, %rd3384, 0;
	@%p1440 bra 	$L__BB0_2090;
	bra.uni 	$L__BB0_2092;
$L__BB0_2090:
	mov.b16 	%rs2135, 65;
	mov.b64 	%rd5838, 12;
	bra.uni 	$L__BB0_2092;
$L__BB0_2091:
	mov.b16 	%rs2135, 84;
	mov.b64 	%rd5838, 12;
$L__BB0_2092:
	mov.b16 	%rs2136, 67;
	mov.b64 	%rd5839, 2;
	add.s16 	%rs1184, %rs155, -65;
	setp.gt.u16 	%p1441, %rs1184, 51;
	cvt.u64.u16 	%rd3389, %rs1184;
	@%p1441 bra 	$L__BB0_2098;
	cvt.u32.u64 	%r1095, %rd3389;
	mov.b64 	%rd3390, 1;
	shl.b64 	%rd3391, %rd3390, %r1095;
	and.b64  	%rd3392, %rd3391, 4294967297;
	setp.ne.s64 	%p1442, %rd3392, 0;
	@%p1442 bra 	$L__BB0_2097;
	mov.b64 	%rd3393, 1;
	shl.b64 	%rd3394, %rd3393, %r1095;
	and.b64  	%rd3395, %rd3394, 17179869188;
	setp.ne.s64 	%p1443, %rd3395, 0;
	@%p1443 bra 	$L__BB0_4721;
	mov.b64 	%rd3396, 1;
	shl.b64 	%rd3397, %rd3396, %r1095;
	and.b64  	%rd3398, %rd3397, 2251799814209536;
	setp.ne.s64 	%p1444, %rd3398, 0;
	@%p1444 bra 	$L__BB0_2096;
	bra.uni 	$L__BB0_2098;
$L__BB0_2096:
	mov.b16 	%rs2136, 65;
	mov.b64 	%rd5839, 3;
	bra.uni 	$L__BB0_2098;
$L__BB0_2097:
	mov.b16 	%rs2136, 84;
	mov.b64 	%rd5839, 3;
$L__BB0_2098:
	mov.b16 	%rs2137, 67;
	mov.b64 	%rd5840, 8;
	add.s16 	%rs1190, %rs154, -65;
	setp.gt.u16 	%p1445, %rs1190, 51;
	cvt.u64.u16 	%rd3403, %rs1190;
	@%p1445 bra 	$L__BB0_2104;
	cvt.u32.u64 	%r1098, %rd3403;
	mov.b64 	%rd3404, 1;
	shl.b64 	%rd3405, %rd3404, %r1098;
	and.b64  	%rd3406, %rd3405, 4294967297;
	setp.ne.s64 	%p1446, %rd3406, 0;
	@%p1446 bra 	$L__BB0_2103;
	mov.b64 	%rd3407, 1;
	shl.b64 	%rd3408, %rd3407, %r1098;
	and.b64  	%rd3409, %rd3408, 17179869188;
	setp.ne.s64 	%p1447, %rd3409, 0;
	@%p1447 bra 	$L__BB0_4722;
	mov.b64 	%rd3410, 1;
	shl.b64 	%rd3411, %rd3410, %r1098;
	and.b64  	%rd3412, %rd3411, 2251799814209536;
	setp.ne.s64 	%p1448, %rd3412, 0;
	@%p1448 bra 	$L__BB0_2102;
	bra.uni 	$L__BB0_2104;
$L__BB0_2102:
	mov.b16 	%rs2137, 65;
	mov.b64 	%rd5840, 12;
	bra.uni 	$L__BB0_2104;
$L__BB0_2103:
	mov.b16 	%rs2137, 84;
	mov.b64 	%rd5840, 12;
$L__BB0_2104:
	mov.b16 	%rs2138, 67;
	mov.b64 	%rd5841, 2;
	add.s16 	%rs1196, %rs153, -65;
	setp.gt.u16 	%p1449, %rs1196, 51;
	cvt.u64.u16 	%rd3417, %rs1196;
	@%p1449 bra 	$L__BB0_2110;
	cvt.u32.u64 	%r1101, %rd3417;
	mov.b64 	%rd3418, 1;
	shl.b64 	%rd3419, %rd3418, %r1101;
	and.b64  	%rd3420, %rd3419, 4294967297;
	setp.ne.s64 	%p1450, %rd3420, 0;
	@%p1450 bra 	$L__BB0_2109;
	mov.b64 	%rd3421, 1;
	shl.b64 	%rd3422, %rd3421, %r1101;
	and.b64  	%rd3423, %rd3422, 17179869188;
	setp.ne.s64 	%p1451, %rd3423, 0;
	@%p1451 bra 	$L__BB0_4723;
	mov.b64 	%rd3424, 1;
	shl.b64 	%rd3425, %rd3424, %r1101;
	and.b64  	%rd3426, %rd3425, 2251799814209536;
	setp.ne.s64 	%p1452, %rd3426, 0;
	@%p1452 bra 	$L__BB0_2108;
	bra.uni 	$L__BB0_2110;
$L__BB0_2108:
	mov.b16 	%rs2138, 65;
	mov.b64 	%rd5841, 3;
	bra.uni 	$L__BB0_2110;
$L__BB0_2109:
	mov.b16 	%rs2138, 84;
	mov.b64 	%rd5841, 3;
$L__BB0_2110:
	mov.b16 	%rs2139, 67;
	mov.b64 	%rd5842, 8;
	add.s16 	%rs1202, %rs152, -65;
	setp.gt.u16 	%p1453, %rs1202, 51;
	cvt.u64.u16 	%rd3431, %rs1202;
	@%p1453 bra 	$L__BB0_2116;
	cvt.u32.u64 	%r1104, %rd3431;
	mov.b64 	%rd3432, 1;
	shl.b64 	%rd3433, %rd3432, %r1104;
	and.b64  	%rd3434, %rd3433, 4294967297;
	setp.ne.s64 	%p1454, %rd3434, 0;
	@%p1454 bra 	$L__BB0_2115;
	mov.b64 	%rd3435, 1;
	shl.b64 	%rd3436, %rd3435, %r1104;
	and.b64  	%rd3437, %rd3436, 17179869188;
	setp.ne.s64 	%p1455, %rd3437, 0;
	@%p1455 bra 	$L__BB0_4724;
	mov.b64 	%rd3438, 1;
	shl.b64 	%rd3439, %rd3438, %r1104;
	and.b64  	%rd3440, %rd3439, 2251799814209536;
	setp.ne.s64 	%p1456, %rd3440, 0;
	@%p1456 bra 	$L__BB0_2114;
	bra.uni 	$L__BB0_2116;
$L__BB0_2114:
	mov.b16 	%rs2139, 65;
	mov.b64 	%rd5842, 12;
	bra.uni 	$L__BB0_2116;
$L__BB0_2115:
	mov.b16 	%rs2139, 84;
	mov.b64 	%rd5842, 12;
$L__BB0_2116:
	mov.b16 	%rs2140, 67;
	mov.b64 	%rd5843, 2;
	add.s16 	%rs1207, %rs151, -65;
	setp.gt.u16 	%p1457, %rs1207, 51;
	cvt.u64.u16 	%rd3445, %rs1207;
	@%p1457 bra 	$L__BB0_2122;
	cvt.u32.u64 	%r1107, %rd3445;
	mov.b64 	%rd3446, 1;
	shl.b64 	%rd3447, %rd3446, %r1107;
	and.b64  	%rd3448, %rd3447, 4294967297;
	setp.ne.s64 	%p1458, %rd3448, 0;
	@%p1458 bra 	$L__BB0_2121;
	mov.b64 	%rd3449, 1;
	shl.b64 	%rd3450, %rd3449, %r1107;
	and.b64  	%rd3451, %rd3450, 17179869188;
	setp.ne.s64 	%p1459, %rd3451, 0;
	@%p1459 bra 	$L__BB0_4725;
	mov.b64 	%rd3452, 1;
	shl.b64 	%rd3453, %rd3452, %r1107;
	and.b64  	%rd3454, %rd3453, 2251799814209536;
	setp.ne.s64 	%p1460, %rd3454, 0;
	@%p1460 bra 	$L__BB0_2120;
	bra.uni 	$L__BB0_2122;
$L__BB0_2120:
	mov.b16 	%rs2140, 65;
	mov.b64 	%rd5843, 3;
	bra.uni 	$L__BB0_2122;
$L__BB0_2121:
	mov.b16 	%rs2140, 84;
	mov.b64 	%rd5843, 3;
$L__BB0_2122:
	setp.eq.s32 	%p1461, %r848, 0;
	@%p1461 bra 	$L__BB0_2148;
	mov.b64 	%rd5844, 0;
	setp.eq.s16 	%p1462, %rs2135, 65;
	@%p1462 bra 	$L__BB0_2127;
	setp.ne.s16 	%p1463, %rs2135, 84;
	@%p1463 bra 	$L__BB0_2126;
	mov.b64 	%rd5844, 4;
	bra.uni 	$L__BB0_2127;
$L__BB0_2126:
	mov.u64 	%rd5844, %rd5838;
$L__BB0_2127:
	mov.b64 	%rd5845, 0;
	setp.eq.s16 	%p1464, %rs2136, 65;
	@%p1464 bra 	$L__BB0_2131;
	setp.ne.s16 	%p1465, %rs2136, 84;
	@%p1465 bra 	$L__BB0_2130;
	mov.b64 	%rd5845, 1;
	bra.uni 	$L__BB0_2131;
$L__BB0_2130:
	mov.u64 	%rd5845, %rd5839;
$L__BB0_2131:
	add.s64 	%rd773, %rd5844, %rd5845;
	mov.b64 	%rd5846, 0;
	setp.eq.s16 	%p1466, %rs2137, 65;
	@%p1466 bra 	$L__BB0_2135;
	setp.ne.s16 	%p1467, %rs2137, 84;
	@%p1467 bra 	$L__BB0_2134;
	mov.b64 	%rd5846, 4;
	bra.uni 	$L__BB0_2135;
$L__BB0_2134:
	mov.u64 	%rd5846, %rd5840;
$L__BB0_2135:
	shl.b64 	%rd3465, %rd773, 4;
	or.b64  	%rd775, %rd3465, %rd5846;
	mov.b64 	%rd5847, 0;
	setp.eq.s16 	%p1468, %rs2138, 65;
	@%p1468 bra 	$L__BB0_2139;
	setp.ne.s16 	%p1469, %rs2138, 84;
	@%p1469 bra 	$L__BB0_2138;
	mov.b64 	%rd5847, 1;
	bra.uni 	$L__BB0_2139;
$L__BB0_2138:
	mov.u64 	%rd5847, %rd5841;
$L__BB0_2139:
	add.s64 	%rd777, %rd775, %rd5847;
	mov.b64 	%rd5848, 0;
	setp.eq.s16 	%p1470, %rs2139, 65;
	@%p1470 bra 	$L__BB0_2143;
	setp.ne.s16 	%p1471, %rs2139, 84;
	@%p1471 bra 	$L__BB0_2142;
	mov.b64 	%rd5848, 4;
	bra.uni 	$L__BB0_2143;
$L__BB0_2142:
	mov.u64 	%rd5848, %rd5842;
$L__BB0_2143:
	shl.b64 	%rd3470, %rd777, 4;
	or.b64  	%rd779, %rd3470, %rd5848;
	mov.b64 	%rd5849, 0;
	setp.eq.s16 	%p1472, %rs2140, 65;
	@%p1472 bra 	$L__BB0_2147;
	setp.ne.s16 	%p1473, %rs2140, 84;
	@%p1473 bra 	$L__BB0_2146;
	mov.b64 	%rd5849, 1;
	bra.uni 	$L__BB0_2147;
$L__BB0_2146:
	mov.u64 	%rd5849, %rd5843;
$L__BB0_2147:
	add.s64 	%rd5856, %rd779, %rd5849;
	bra.uni 	$L__BB0_2173;
$L__BB0_2148:
	mov.b64 	%rd5850, 0;
	setp.eq.s16 	%p1474, %rs2129, 65;
	@%p1474 bra 	$L__BB0_2152;
	setp.ne.s16 	%p1475, %rs2129, 84;
	@%p1475 bra 	$L__BB0_2151;
	mov.b64 	%rd5850, 4;
	bra.uni 	$L__BB0_2152;
$L__BB0_2151:
	mov.u64 	%rd5850, %rd5832;
$L__BB0_2152:
	mov.b64 	%rd5851, 0;
	setp.eq.s16 	%p1476, %rs2130, 65;
	@%p1476 bra 	$L__BB0_2156;
	setp.ne.s16 	%p1477, %rs2130, 84;
	@%p1477 bra 	$L__BB0_2155;
	mov.b64 	%rd5851, 1;
	bra.uni 	$L__BB0_2156;
$L__BB0_2155:
	mov.u64 	%rd5851, %rd5833;
$L__BB0_2156:
	add.s64 	%rd784, %rd5850, %rd5851;
	mov.b64 	%rd5852, 0;
	setp.eq.s16 	%p1478, %rs2131, 65;
	@%p1478 bra 	$L__BB0_2160;
	setp.ne.s16 	%p1479, %rs2131, 84;
	@%p1479 bra 	$L__BB0_2159;
	mov.b64 	%rd5852, 4;
	bra.uni 	$L__BB0_2160;
$L__BB0_2159:
	mov.u64 	%rd5852, %rd5834;
$L__BB0_2160:
	shl.b64 	%rd3479, %rd784, 4;
	or.b64  	%rd786, %rd3479, %rd5852;
	mov.b64 	%rd5853, 0;
	setp.eq.s16 	%p1480, %rs2132, 65;
	@%p1480 bra 	$L__BB0_2164;
	setp.ne.s16 	%p1481, %rs2132, 84;
	@%p1481 bra 	$L__BB0_2163;
	mov.b64 	%rd5853, 1;
	bra.uni 	$L__BB0_2164;
$L__BB0_2163:
	mov.u64 	%rd5853, %rd5835;
$L__BB0_2164:
	add.s64 	%rd788, %rd786, %rd5853;
	mov.b64 	%rd5854, 0;
	setp.eq.s16 	%p1482, %rs2133, 65;
	@%p1482 bra 	$L__BB0_2168;
	setp.ne.s16 	%p1483, %rs2133, 84;
	@%p1483 bra 	$L__BB0_2167;
	mov.b64 	%rd5854, 4;
	bra.uni 	$L__BB0_2168;
$L__BB0_2167:
	mov.u64 	%rd5854, %rd5836;
$L__BB0_2168:
	shl.b64 	%rd3484, %rd788, 4;
	or.b64  	%rd790, %rd3484, %rd5854;
	mov.b64 	%rd5855, 0;
	setp.eq.s16 	%p1484, %rs2134, 65;
	@%p1484 bra 	$L__BB0_2172;
	setp.ne.s16 	%p1485, %rs2134, 84;
	@%p1485 bra 	$L__BB0_2171;
	mov.b64 	%rd5855, 1;
	bra.uni 	$L__BB0_2172;
$L__BB0_2171:
	mov.u64 	%rd5855, %rd5837;
$L__BB0_2172:
	add.s64 	%rd5856, %rd790, %rd5855;
$L__BB0_2173:
	shl.b64 	%rd3486, %rd5856, 2;
	add.s64 	%rd3487, %rd3, %rd3486;
	ld.global.f32 	%f525, [%rd3487];
	setp.lt.f32 	%p1486, %f525, 0f40800000;
	@%p1486 bra 	$L__BB0_2227;
	setp.eq.s32 	%p1487, %r848, 1;
	@%p1487 bra 	$L__BB0_2200;
	mov.b64 	%rd5857, 0;
	setp.eq.s16 	%p1488, %rs2135, 65;
	@%p1488 bra 	$L__BB0_2179;
	setp.ne.s16 	%p1489, %rs2135, 84;
	@%p1489 bra 	$L__BB0_2178;
	mov.b64 	%rd5857, 4;
	bra.uni 	$L__BB0_2179;
$L__BB0_2178:
	mov.u64 	%rd5857, %rd5838;
$L__BB0_2179:
	mov.b64 	%rd5858, 0;
	setp.eq.s16 	%p1490, %rs2136, 65;
	@%p1490 bra 	$L__BB0_2183;
	setp.ne.s16 	%p1491, %rs2136, 84;
	@%p1491 bra 	$L__BB0_2182;
	mov.b64 	%rd5858, 1;
	bra.uni 	$L__BB0_2183;
$L__BB0_2182:
	mov.u64 	%rd5858, %rd5839;
$L__BB0_2183:
	add.s64 	%rd796, %rd5857, %rd5858;
	mov.b64 	%rd5859, 0;
	setp.eq.s16 	%p1492, %rs2137, 65;
	@%p1492 bra 	$L__BB0_2187;
	setp.ne.s16 	%p1493, %rs2137, 84;
	@%p1493 bra 	$L__BB0_2186;
	mov.b64 	%rd5859, 4;
	bra.uni 	$L__BB0_2187;
$L__BB0_2186:
	mov.u64 	%rd5859, %rd5840;
$L__BB0_2187:
	shl.b64 	%rd3495, %rd796, 4;
	or.b64  	%rd798, %rd3495, %rd5859;
	mov.b64 	%rd5860, 0;
	setp.eq.s16 	%p1494, %rs2138, 65;
	@%p1494 bra 	$L__BB0_2191;
	setp.ne.s16 	%p1495, %rs2138, 84;
	@%p1495 bra 	$L__BB0_2190;
	mov.b64 	%rd5860, 1;
	bra.uni 	$L__BB0_2191;
$L__BB0_2190:
	mov.u64 	%rd5860, %rd5841;
$L__BB0_2191:
	add.s64 	%rd800, %rd798, %rd5860;
	mov.b64 	%rd5861, 0;
	setp.eq.s16 	%p1496, %rs2139, 65;
	@%p1496 bra 	$L__BB0_2195;
	setp.ne.s16 	%p1497, %rs2139, 84;
	@%p1497 bra 	$L__BB0_2194;
	mov.b64 	%rd5861, 4;
	bra.uni 	$L__BB0_2195;
$L__BB0_2194:
	mov.u64 	%rd5861, %rd5842;
$L__BB0_2195:
	shl.b64 	%rd3500, %rd800, 4;
	or.b64  	%rd802, %rd3500, %rd5861;
	mov.b64 	%rd5862, 0;
	setp.eq.s16 	%p1498, %rs2140, 65;
	@%p1498 bra 	$L__BB0_2199;
	setp.ne.s16 	%p1499, %rs2140, 84;
	@%p1499 bra 	$L__BB0_2198;
	mov.b64 	%rd5862, 1;
	bra.uni 	$L__BB0_2199;
$L__BB0_2198:
	mov.u64 	%rd5862, %rd5843;
$L__BB0_2199:
	add.s64 	%rd5869, %rd802, %rd5862;
	bra.uni 	$L__BB0_2225;
$L__BB0_2200:
	mov.b64 	%rd5863, 0;
	setp.eq.s16 	%p1500, %rs2129, 65;
	@%p1500 bra 	$L__BB0_2204;
	setp.ne.s16 	%p1501, %rs2129, 84;
	@%p1501 bra 	$L__BB0_2203;
	mov.b64 	%rd5863, 4;
	bra.uni 	$L__BB0_2204;
$L__BB0_2203:
	mov.u64 	%rd5863, %rd5832;
$L__BB0_2204:
	mov.b64 	%rd5864, 0;
	setp.eq.s16 	%p1502, %rs2130, 65;
	@%p1502 bra 	$L__BB0_2208;
	setp.ne.s16 	%p1503, %rs2130, 84;
	@%p1503 bra 	$L__BB0_2207;
	mov.b64 	%rd5864, 1;
	bra.uni 	$L__BB0_2208;
$L__BB0_2207:
	mov.u64 	%rd5864, %rd5833;
$L__BB0_2208:
	add.s64 	%rd807, %rd5863, %rd5864;
	mov.b64 	%rd5865, 0;
	setp.eq.s16 	%p1504, %rs2131, 65;
	@%p1504 bra 	$L__BB0_2212;
	setp.ne.s16 	%p1505, %rs2131, 84;
	@%p1505 bra 	$L__BB0_2211;
	mov.b64 	%rd5865, 4;
	bra.uni 	$L__BB0_2212;
$L__BB0_2211:
	mov.u64 	%rd5865, %rd5834;
$L__BB0_2212:
	shl.b64 	%rd3509, %rd807, 4;
	or.b64  	%rd809, %rd3509, %rd5865;
	mov.b64 	%rd5866, 0;
	setp.eq.s16 	%p1506, %rs2132, 65;
	@%p1506 bra 	$L__BB0_2216;
	setp.ne.s16 	%p1507, %rs2132, 84;
	@%p1507 bra 	$L__BB0_2215;
	mov.b64 	%rd5866, 1;
	bra.uni 	$L__BB0_2216;
$L__BB0_2215:
	mov.u64 	%rd5866, %rd5835;
$L__BB0_2216:
	add.s64 	%rd811, %rd809, %rd5866;
	mov.b64 	%rd5867, 0;
	setp.eq.s16 	%p1508, %rs2133, 65;
	@%p1508 bra 	$L__BB0_2220;
	setp.ne.s16 	%p1509, %rs2133, 84;
	@%p1509 bra 	$L__BB0_2219;
	mov.b64 	%rd5867, 4;
	bra.uni 	$L__BB0_2220;
$L__BB0_2219:
	mov.u64 	%rd5867, %rd5836;
$L__BB0_2220:
	shl.b64 	%rd3514, %rd811, 4;
	or.b64  	%rd813, %rd3514, %rd5867;
	mov.b64 	%rd5868, 0;
	setp.eq.s16 	%p1510, %rs2134, 65;
	@%p1510 bra 	$L__BB0_2224;
	setp.ne.s16 	%p1511, %rs2134, 84;
	@%p1511 bra 	$L__BB0_2223;
	mov.b64 	%rd5868, 1;
	bra.uni 	$L__BB0_2224;
$L__BB0_2223:
	mov.u64 	%rd5868, %rd5837;
$L__BB0_2224:
	add.s64 	%rd5869, %rd813, %rd5868;
$L__BB0_2225:
	shl.b64 	%rd3516, %rd5869, 2;
	add.s64 	%rd3517, %rd3, %rd3516;
	ld.global.f32 	%f526, [%rd3517];
	setp.lt.f32 	%p1512, %f526, 0f40400000;
	@%p1512 bra 	$L__BB0_2227;
	mov.b32 	%r1110, 1;
	st.global.u32 	[%rd7+12], %r1110;
$L__BB0_2227:
	add.s32 	%r1111, %r1415, 22;
	setp.gt.s32 	%p1513, %r1111, %r849;
	@%p1513 bra 	$L__BB0_4677;
	mov.b32 	%r1570, 0;
$L__BB0_2229:
	cvt.s64.s32 	%rd3519, %r1570;
	add.s64 	%rd3520, %rd8, %rd3519;
	ld.global.u8 	%rs1235, [%rd3520];
	add.s16 	%rs1236, %rs1235, -65;
	setp.gt.u16 	%p1514, %rs1236, 51;
	cvt.u64.u16 	%rd3518, %rs1236;
	@%p1514 bra 	$L__BB0_2820;
	cvt.u32.u64 	%r1113, %rd3518;
	mov.b64 	%rd3521, 1;
	shl.b64 	%rd3522, %rd3521, %r1113;
	and.b64  	%rd3523, %rd3522, 2252096166953029;
	setp.ne.s64 	%p1515, %rd3523, 0;
	@%p1515 bra 	$L__BB0_2231;
	bra.uni 	$L__BB0_2820;
$L__BB0_2231:
	add.s32 	%r1570, %r1570, 1;
	setp.ne.s32 	%p1516, %r1570, 22;
	@%p1516 bra 	$L__BB0_2229;
	ld.global.u8 	%rs205, [%rd8];
	ld.global.u8 	%rs206, [%rd8+1];
	ld.global.u8 	%rs207, [%rd8+2];
	ld.global.u8 	%rs208, [%rd8+3];
	ld.global.u8 	%rs209, [%rd8+4];
	ld.global.u8 	%rs210, [%rd8+5];
	ld.global.u8 	%rs211, [%rd8+6];
	ld.global.u8 	%rs212, [%rd8+7];
	ld.global.u8 	%rs213, [%rd8+8];
	ld.global.u8 	%rs214, [%rd8+9];
	ld.global.u8 	%rs215, [%rd8+10];
	ld.global.u8 	%rs216, [%rd8+11];
	ld.global.u8 	%rs217, [%rd8+12];
	ld.global.u8 	%rs218, [%rd8+13];
	ld.global.u8 	%rs219, [%rd8+14];
	ld.global.u8 	%rs220, [%rd8+15];
	ld.global.u8 	%rs221, [%rd8+16];
	ld.global.u8 	%rs222, [%rd8+17];
	ld.global.u8 	%rs223, [%rd8+18];
	ld.global.u8 	%rs224, [%rd8+19];
	ld.global.u8 	%rs225, [%rd8+20];
	ld.global.u8 	%rs226, [%rd8+21];
	mov.b32 	%r1571, 1;
	add.s16 	%rs1237, %rs205, -67;
	setp.gt.u16 	%p1517, %rs1237, 32;
	cvt.u64.u16 	%rd3524, %rs1237;
	@%p1517 bra 	$L__BB0_2234;
	cvt.u32.u64 	%r1115, %rd3524;
	mov.b64 	%rd3525, 1;
	shl.b64 	%rd3526, %rd3525, %r1115;
	and.b64  	%rd3527, %rd3526, 4294967313;
	setp.ne.s64 	%p1518, %rd3527, 0;
	@%p1518 bra 	$L__BB0_2235;
$L__BB0_2234:
	setp.eq.s16 	%p1519, %rs205, 103;
	selp.u32 	%r1571, 1, 0, %p1519;
$L__BB0_2235:
	mov.b32 	%r1572, 1;
	setp.eq.s16 	%p1520, %rs206, 67;
	@%p1520 bra 	$L__BB0_2240;
	setp.eq.s16 	%p1521, %rs206, 71;
	@%p1521 bra 	$L__BB0_2239;
	setp.eq.s16 	%p1522, %rs206, 99;
	@%p1522 bra 	$L__BB0_2240;
	setp.eq.s16 	%p1523, %rs206, 103;
	selp.u32 	%r1572, 1, 0, %p1523;
$L__BB0_2239:
	add.s32 	%r1573, %r1572, %r1571;
	bra.uni 	$L__BB0_2241;
$L__BB0_2240:
	add.s32 	%r1573, %r1571, 1;
$L__BB0_2241:
	mov.b32 	%r1574, 1;
	setp.eq.s16 	%p1524, %rs207, 67;
	@%p1524 bra 	$L__BB0_2246;
	setp.eq.s16 	%p1525, %rs207, 71;
	@%p1525 bra 	$L__BB0_2245;
	setp.eq.s16 	%p1526, %rs207, 99;
	@%p1526 bra 	$L__BB0_2246;
	setp.eq.s16 	%p1527, %rs207, 103;
	selp.u32 	%r1574, 1, 0, %p1527;
$L__BB0_2245:
	add.s32 	%r1575, %r1574, %r1573;
	bra.uni 	$L__BB0_2247;
$L__BB0_2246:
	add.s32 	%r1575, %r1573, 1;
$L__BB0_2247:
	mov.b32 	%r1576, 1;
	setp.eq.s16 	%p1528, %rs208, 67;
	@%p1528 bra 	$L__BB0_2252;
	setp.eq.s16 	%p1529, %rs208, 71;
	@%p1529 bra 	$L__BB0_2251;
	setp.eq.s16 	%p1530, %rs208, 99;
	@%p1530 bra 	$L__BB0_2252;
	setp.eq.s16 	%p1531, %rs208, 103;
	selp.u32 	%r1576, 1, 0, %p1531;
$L__BB0_2251:
	add.s32 	%r1577, %r1576, %r1575;
	bra.uni 	$L__BB0_2253;
$L__BB0_2252:
	add.s32 	%r1577, %r1575, 1;
$L__BB0_2253:
	mov.b32 	%r1578, 1;
	setp.eq.s16 	%p1532, %rs209, 67;
	@%p1532 bra 	$L__BB0_2258;
	setp.eq.s16 	%p1533, %rs209, 71;
	@%p1533 bra 	$L__BB0_2257;
	setp.eq.s16 	%p1534, %rs209, 99;
	@%p1534 bra 	$L__BB0_2258;
	setp.eq.s16 	%p1535, %rs209, 103;
	selp.u32 	%r1578, 1, 0, %p1535;
$L__BB0_2257:
	add.s32 	%r1579, %r1578, %r1577;
	bra.uni 	$L__BB0_2259;
$L__BB0_2258:
	add.s32 	%r1579, %r1577, 1;
$L__BB0_2259:
	mov.b32 	%r1580, 1;
	setp.eq.s16 	%p1536, %rs210, 67;
	@%p1536 bra 	$L__BB0_2264;
	setp.eq.s16 	%p1537, %rs210, 71;
	@%p1537 bra 	$L__BB0_2263;
	setp.eq.s16 	%p1538, %rs210, 99;
	@%p1538 bra 	$L__BB0_2264;
	setp.eq.s16 	%p1539, %rs210, 103;
	selp.u32 	%r1580, 1, 0, %p1539;
$L__BB0_2263:
	add.s32 	%r1581, %r1580, %r1579;
	bra.uni 	$L__BB0_2265;
$L__BB0_2264:
	add.s32 	%r1581, %r1579, 1;
$L__BB0_2265:
	mov.b32 	%r1582, 1;
	setp.eq.s16 	%p1540, %rs211, 67;
	@%p1540 bra 	$L__BB0_2270;
	setp.eq.s16 	%p1541, %rs211, 71;
	@%p1541 bra 	$L__BB0_2269;
	setp.eq.s16 	%p1542, %rs211, 99;
	@%p1542 bra 	$L__BB0_2270;
	setp.eq.s16 	%p1543, %rs211, 103;
	selp.u32 	%r1582, 1, 0, %p1543;
$L__BB0_2269:
	add.s32 	%r1583, %r1582, %r1581;
	bra.uni 	$L__BB0_2271;
$L__BB0_2270:
	add.s32 	%r1583, %r1581, 1;
$L__BB0_2271:
	mov.b32 	%r1584, 1;
	setp.eq.s16 	%p1544, %rs212, 67;
	@%p1544 bra 	$L__BB0_2276;
	setp.eq.s16 	%p1545, %rs212, 71;
	@%p1545 bra 	$L__BB0_2275;
	setp.eq.s16 	%p1546, %rs212, 99;
	@%p1546 bra 	$L__BB0_2276;
	setp.eq.s16 	%p1547, %rs212, 103;
	selp.u32 	%r1584, 1, 0, %p1547;
$L__BB0_2275:
	add.s32 	%r1585, %r1584, %r1583;
	bra.uni 	$L__BB0_2277;
$L__BB0_2276:
	add.s32 	%r1585, %r1583, 1;
$L__BB0_2277:
	mov.b32 	%r1586, 1;
	setp.eq.s16 	%p1548, %rs213, 67;
	@%p1548 bra 	$L__BB0_2282;
	setp.eq.s16 	%p1549, %rs213, 71;
	@%p1549 bra 	$L__BB0_2281;
	setp.eq.s16 	%p1550, %rs213, 99;
	@%p1550 bra 	$L__BB0_2282;
	setp.eq.s16 	%p1551, %rs213, 103;
	selp.u32 	%r1586, 1, 0, %p1551;
$L__BB0_2281:
	add.s32 	%r1587, %r1586, %r1585;
	bra.uni 	$L__BB0_2283;
$L__BB0_2282:
	add.s32 	%r1587, %r1585, 1;
$L__BB0_2283:
	mov.b32 	%r1588, 1;
	setp.eq.s16 	%p1552, %rs214, 67;
	@%p1552 bra 	$L__BB0_2288;
	setp.eq.s16 	%p1553, %rs214, 71;
	@%p1553 bra 	$L__BB0_2287;
	setp.eq.s16 	%p1554, %rs214, 99;
	@%p1554 bra 	$L__BB0_2288;
	setp.eq.s16 	%p1555, %rs214, 103;
	selp.u32 	%r1588, 1, 0, %p1555;
$L__BB0_2287:
	add.s32 	%r1589, %r1588, %r1587;
	bra.uni 	$L__BB0_2289;
$L__BB0_2288:
	add.s32 	%r1589, %r1587, 1;
$L__BB0_2289:
	mov.b32 	%r1590, 1;
	setp.eq.s16 	%p1556, %rs215, 67;
	@%p1556 bra 	$L__BB0_2294;
	setp.eq.s16 	%p1557, %rs215, 71;
	@%p1557 bra 	$L__BB0_2293;
	setp.eq.s16 	%p1558, %rs215, 99;
	@%p1558 bra 	$L__BB0_2294;
	setp.eq.s16 	%p1559, %rs215, 103;
	selp.u32 	%r1590, 1, 0, %p1559;
$L__BB0_2293:
	add.s32 	%r1591, %r1590, %r1589;
	bra.uni 	$L__BB0_2295;
$L__BB0_2294:
	add.s32 	%r1591, %r1589, 1;
$L__BB0_2295:
	mov.b32 	%r1592, 1;
	setp.eq.s16 	%p1560, %rs216, 67;
	@%p1560 bra 	$L__BB0_2300;
	setp.eq.s16 	%p1561, %rs216, 71;
	@%p1561 bra 	$L__BB0_2299;
	setp.eq.s16 	%p1562, %rs216, 99;
	@%p1562 bra 	$L__BB0_2300;
	setp.eq.s16 	%p1563, %rs216, 103;
	selp.u32 	%r1592, 1, 0, %p1563;
$L__BB0_2299:
	add.s32 	%r1593, %r1592, %r1591;
	bra.uni 	$L__BB0_2301;
$L__BB0_2300:
	add.s32 	%r1593, %r1591, 1;
$L__BB0_2301:
	mov.b32 	%r1594, 1;
	setp.eq.s16 	%p1564, %rs217, 67;
	@%p1564 bra 	$L__BB0_2306;
	setp.eq.s16 	%p1565, %rs217, 71;
	@%p1565 bra 	$L__BB0_2305;
	setp.eq.s16 	%p1566, %rs217, 99;
	@%p1566 bra 	$L__BB0_2306;
	setp.eq.s16 	%p1567, %rs217, 103;
	selp.u32 	%r1594, 1, 0, %p1567;
$L__BB0_2305:
	add.s32 	%r1595, %r1594, %r1593;
	bra.uni 	$L__BB0_2307;
$L__BB0_2306:
	add.s32 	%r1595, %r1593, 1;
$L__BB0_2307:
	mov.b32 	%r1596, 1;
	setp.eq.s16 	%p1568, %rs218, 67;
	@%p1568 bra 	$L__BB0_2312;
	setp.eq.s16 	%p1569, %rs218, 71;
	@%p1569 bra 	$L__BB0_2311;
	setp.eq.s16 	%p1570, %rs218, 99;
	@%p1570 bra 	$L__BB0_2312;
	setp.eq.s16 	%p1571, %rs218, 103;
	selp.u32 	%r1596, 1, 0, %p1571;
$L__BB0_2311:
	add.s32 	%r1597, %r1596, %r1595;
	bra.uni 	$L__BB0_2313;
$L__BB0_2312:
	add.s32 	%r1597, %r1595, 1;
$L__BB0_2313:
	mov.b32 	%r1598, 1;
	setp.eq.s16 	%p1572, %rs219, 67;
	@%p1572 bra 	$L__BB0_2318;
	setp.eq.s16 	%p1573, %rs219, 71;
	@%p1573 bra 	$L__BB0_2317;
	setp.eq.s16 	%p1574, %rs219, 99;
	@%p1574 bra 	$L__BB0_2318;
	setp.eq.s16 	%p1575, %rs219, 103;
	selp.u32 	%r1598, 1, 0, %p1575;
$L__BB0_2317:
	add.s32 	%r1599, %r1598, %r1597;
	bra.uni 	$L__BB0_2319;
$L__BB0_2318:
	add.s32 	%r1599, %r1597, 1;
$L__BB0_2319:
	mov.b32 	%r1600, 1;
	setp.eq.s16 	%p1576, %rs220, 67;
	@%p1576 bra 	$L__BB0_2324;
	setp.eq.s16 	%p1577, %rs220, 71;
	@%p1577 bra 	$L__BB0_2323;
	setp.eq.s16 	%p1578, %rs220, 99;
	@%p1578 bra 	$L__BB0_2324;
	setp.eq.s16 	%p1579, %rs220, 103;
	selp.u32 	%r1600, 1, 0, %p1579;
$L__BB0_2323:
	add.s32 	%r1601, %r1600, %r1599;
	bra.uni 	$L__BB0_2325;
$L__BB0_2324:
	add.s32 	%r1601, %r1599, 1;
$L__BB0_2325:
	mov.b32 	%r1602, 1;
	setp.eq.s16 	%p1580, %rs221, 67;
	@%p1580 bra 	$L__BB0_2330;
	setp.eq.s16 	%p1581, %rs221, 71;
	@%p1581 bra 	$L__BB0_2329;
	setp.eq.s16 	%p1582, %rs221, 99;
	@%p1582 bra 	$L__BB0_2330;
	setp.eq.s16 	%p1583, %rs221, 103;
	selp.u32 	%r1602, 1, 0, %p1583;
$L__BB0_2329:
	add.s32 	%r1603, %r1602, %r1601;
	bra.uni 	$L__BB0_2331;
$L__BB0_2330:
	add.s32 	%r1603, %r1601, 1;
$L__BB0_2331:
	mov.b32 	%r1604, 1;
	setp.eq.s16 	%p1584, %rs222, 67;
	@%p1584 bra 	$L__BB0_2336;
	setp.eq.s16 	%p1585, %rs222, 71;
	@%p1585 bra 	$L__BB0_2335;
	setp.eq.s16 	%p1586, %rs222, 99;
	@%p1586 bra 	$L__BB0_2336;
	setp.eq.s16 	%p1587, %rs222, 103;
	selp.u32 	%r1604, 1, 0, %p1587;
$L__BB0_2335:
	add.s32 	%r1605, %r1604, %r1603;
	bra.uni 	$L__BB0_2337;
$L__BB0_2336:
	add.s32 	%r1605, %r1603, 1;
$L__BB0_2337:
	mov.b32 	%r1606, 1;
	setp.eq.s16 	%p1588, %rs223, 67;
	@%p1588 bra 	$L__BB0_2342;
	setp.eq.s16 	%p1589, %rs223, 71;
	@%p1589 bra 	$L__BB0_2341;
	setp.eq.s16 	%p1590, %rs223, 99;
	@%p1590 bra 	$L__BB0_2342;
	setp.eq.s16 	%p1591, %rs223, 103;
	selp.u32 	%r1606, 1, 0, %p1591;
$L__BB0_2341:
	add.s32 	%r1607, %r1606, %r1605;
	bra.uni 	$L__BB0_2343;
$L__BB0_2342:
	add.s32 	%r1607, %r1605, 1;
$L__BB0_2343:
	mov.b32 	%r1608, 1;
	setp.eq.s16 	%p1592, %rs224, 67;
	@%p1592 bra 	$L__BB0_2348;
	setp.eq.s16 	%p1593, %rs224, 71;
	@%p1593 bra 	$L__BB0_2347;
	setp.eq.s16 	%p1594, %rs224, 99;
	@%p1594 bra 	$L__BB0_2348;
	setp.eq.s16 	%p1595, %rs224, 103;
	selp.u32 	%r1608, 1, 0, %p1595;
$L__BB0_2347:
	add.s32 	%r1609, %r1608, %r1607;
	bra.uni 	$L__BB0_2349;
$L__BB0_2348:
	add.s32 	%r1609, %r1607, 1;
$L__BB0_2349:
	mov.b32 	%r1610, 1;
	setp.eq.s16 	%p1596, %rs225, 67;
	@%p1596 bra 	$L__BB0_2354;
	setp.eq.s16 	%p1597, %rs225, 71;
	@%p1597 bra 	$L__BB0_2353;
	setp.eq.s16 	%p1598, %rs225, 99;
	@%p1598 bra 	$L__BB0_2354;
	setp.eq.s16 	%p1599, %rs225, 103;
	selp.u32 	%r1610, 1, 0, %p1599;
$L__BB0_2353:
	add.s32 	%r1611, %r1610, %r1609;
	bra.uni 	$L__BB0_2355;
$L__BB0_2354:
	add.s32 	%r1611, %r1609, 1;
$L__BB0_2355:
	mov.b32 	%r1612, 1;
	setp.eq.s16 	%p1600, %rs226, 67;
	@%p1600 bra 	$L__BB0_2360;
	setp.eq.s16 	%p1601, %rs226, 71;
	@%p1601 bra 	$L__BB0_2359;
	setp.eq.s16 	%p1602, %rs226, 99;
	@%p1602 bra 	$L__BB0_2360;
	setp.eq.s16 	%p1603, %rs226, 103;
	selp.u32 	%r1612, 1, 0, %p1603;
$L__BB0_2359:
	add.s32 	%r1613, %r1612, %r1611;
	bra.uni 	$L__BB0_2361;
$L__BB0_2360:
	add.s32 	%r1613, %r1611, 1;
$L__BB0_2361:
	cvt.rn.f64.u32 	%fd153, %r1613;
	div.rn.f64 	%fd154, %fd153, 0d4036000000000000;
	mul.f64 	%fd155, %fd154, 0d4059000000000000;
	cvt.rn.f32.f64 	%f527, %fd155;
	setp.lt.f32 	%p1604, %f527, 0f42200000;
	setp.gt.f32 	%p1605, %f527, 0f42700000;
	or.pred  	%p1606, %p1604, %p1605;
	@%p1606 bra 	$L__BB0_2820;
	and.b16  	%rs227, %rs205, 223;
	mov.b64 	%rd5870, 0;
	setp.eq.s16 	%p1607, %rs227, 65;
	@%p1607 bra 	$L__BB0_2366;
	setp.ne.s16 	%p1608, %rs227, 84;
	@%p1608 bra 	$L__BB0_2365;
	mov.b64 	%rd5870, 4;
	bra.uni 	$L__BB0_2366;
$L__BB0_2365:
	setp.eq.s16 	%p1609, %rs227, 67;
	selp.b64 	%rd5870, 8, 12, %p1609;
$L__BB0_2366:
	and.b16  	%rs228, %rs206, 223;
	mov.b64 	%rd5871, 0;
	setp.eq.s16 	%p1610, %rs228, 65;
	@%p1610 bra 	$L__BB0_2370;
	setp.ne.s16 	%p1611, %rs228, 84;
	@%p1611 bra 	$L__BB0_2369;
	mov.b64 	%rd5871, 1;
	bra.uni 	$L__BB0_2370;
$L__BB0_2369:
	setp.eq.s16 	%p1612, %rs228, 67;
	selp.b64 	%rd5871, 2, 3, %p1612;
$L__BB0_2370:
	add.s64 	%rd3533, %rd5871, %rd5870;
	shl.b64 	%rd3534, %rd3533, 2;
	add.s64 	%rd3535, %rd2, %rd3534;
	ld.global.f32 	%f157, [%rd3535];
	add.s64 	%rd3536, %rd1, %rd3534;
	ld.global.f32 	%f158, [%rd3536];
	mov.b64 	%rd5872, 0;
	@%p1610 bra 	$L__BB0_2374;
	setp.ne.s16 	%p1614, %rs228, 84;
	@%p1614 bra 	$L__BB0_2373;
	mov.b64 	%rd5872, 4;
	bra.uni 	$L__BB0_2374;
$L__BB0_2373:
	setp.eq.s16 	%p1615, %rs228, 67;
	selp.b64 	%rd5872, 8, 12, %p1615;
$L__BB0_2374:
	and.b16  	%rs229, %rs207, 223;
	mov.b64 	%rd5873, 0;
	setp.eq.s16 	%p1616, %rs229, 65;
	@%p1616 bra 	$L__BB0_2378;
	setp.ne.s16 	%p1617, %rs229, 84;
	@%p1617 bra 	$L__BB0_2377;
	mov.b64 	%rd5873, 1;
	bra.uni 	$L__BB0_2378;
$L__BB0_2377:
	setp.eq.s16 	%p1618, %rs229, 67;
	selp.b64 	%rd5873, 2, 3, %p1618;
$L__BB0_2378:
	add.s64 	%rd3541, %rd5873, %rd5872;
	shl.b64 	%rd3542, %rd3541, 2;
	add.s64 	%rd3543, %rd2, %rd3542;
	ld.global.f32 	%f528, [%rd3543];
	add.f32 	%f529, %f157, 0f00000000;
	add.f32 	%f159, %f529, %f528;
	add.s64 	%rd3544, %rd1, %rd3542;
	ld.global.f32 	%f530, [%rd3544];
	add.f32 	%f531, %f158, 0f00000000;
	add.f32 	%f160, %f531, %f530;
	mov.b64 	%rd5874, 0;
	@%p1616 bra 	$L__BB0_2382;
	setp.ne.s16 	%p1620, %rs229, 84;
	@%p1620 bra 	$L__BB0_2381;
	mov.b64 	%rd5874, 4;
	bra.uni 	$L__BB0_2382;
$L__BB0_2381:
	setp.eq.s16 	%p1621, %rs229, 67;
	selp.b64 	%rd5874, 8, 12, %p1621;
$L__BB0_2382:
	and.b16  	%rs230, %rs208, 223;
	mov.b64 	%rd5875, 0;
	setp.eq.s16 	%p1622, %rs230, 65;
	@%p1622 bra 	$L__BB0_2386;
	setp.ne.s16 	%p1623, %rs230, 84;
	@%p1623 bra 	$L__BB0_2385;
	mov.b64 	%rd5875, 1;
	bra.uni 	$L__BB0_2386;
$L__BB0_2385:
	setp.eq.s16 	%p1624, %rs230, 67;
	selp.b64 	%rd5875, 2, 3, %p1624;
$L__BB0_2386:
	add.s64 	%rd3549, %rd5875, %rd5874;
	shl.b64 	%rd3550, %rd3549, 2;
	add.s64 	%rd3551, %rd2, %rd3550;
	ld.global.f32 	%f532, [%rd3551];
	add.f32 	%f161, %f159, %f532;
	add.s64 	%rd3552, %rd1, %rd3550;
	ld.global.f32 	%f533, [%rd3552];
	add.f32 	%f162, %f160, %f533;
	mov.b64 	%rd5876, 0;
	@%p1622 bra 	$L__BB0_2390;
	setp.ne.s16 	%p1626, %rs230, 84;
	@%p1626 bra 	$L__BB0_2389;
	mov.b64 	%rd5876, 4;
	bra.uni 	$L__BB0_2390;
$L__BB0_2389:
	setp.eq.s16 	%p1627, %rs230, 67;
	selp.b64 	%rd5876, 8, 12, %p1627;
$L__BB0_2390:
	and.b16  	%rs231, %rs209, 223;
	mov.b64 	%rd5877, 0;
	setp.eq.s16 	%p1628, %rs231, 65;
	@%p1628 bra 	$L__BB0_2394;
	setp.ne.s16 	%p1629, %rs231, 84;
	@%p1629 bra 	$L__BB0_2393;
	mov.b64 	%rd5877, 1;
	bra.uni 	$L__BB0_2394;
$L__BB0_2393:
	setp.eq.s16 	%p1630, %rs231, 67;
	selp.b64 	%rd5877, 2, 3, %p1630;
$L__BB0_2394:
	add.s64 	%rd3557, %rd5877, %rd5876;
	shl.b64 	%rd3558, %rd3557, 2;
	add.s64 	%rd3559, %rd2, %rd3558;
	ld.global.f32 	%f534, [%rd3559];
	add.f32 	%f163, %f161, %f534;
	add.s64 	%rd3560, %rd1, %rd3558;
	ld.global.f32 	%f535, [%rd3560];
	add.f32 	%f164, %f162, %f535;
	mov.b64 	%rd5878, 0;
	@%p1628 bra 	$L__BB0_2398;
	setp.ne.s16 	%p1632, %rs231, 84;
	@%p1632 bra 	$L__BB0_2397;
	mov.b64 	%rd5878, 4;
	bra.uni 	$L__BB0_2398;
$L__BB0_2397:
	setp.eq.s16 	%p1633, %rs231, 67;
	selp.b64 	%rd5878, 8, 12, %p1633;
$L__BB0_2398:
	and.b16  	%rs232, %rs210, 223;
	mov.b64 	%rd5879, 0;
	setp.eq.s16 	%p1634, %rs232, 65;
	@%p1634 bra 	$L__BB0_2402;
	setp.ne.s16 	%p1635, %rs232, 84;
	@%p1635 bra 	$L__BB0_2401;
	mov.b64 	%rd5879, 1;
	bra.uni 	$L__BB0_2402;
$L__BB0_2401:
	setp.eq.s16 	%p1636, %rs232, 67;
	selp.b64 	%rd5879, 2, 3, %p1636;
$L__BB0_2402:
	add.s64 	%rd3565, %rd5879, %rd5878;
	shl.b64 	%rd3566, %rd3565, 2;
	add.s64 	%rd3567, %rd2, %rd3566;
	ld.global.f32 	%f536, [%rd3567];
	add.f32 	%f165, %f163, %f536;
	add.s64 	%rd3568, %rd1, %rd3566;
	ld.global.f32 	%f537, [%rd3568];
	add.f32 	%f166, %f164, %f537;
	mov.b64 	%rd5880, 0;
	@%p1634 bra 	$L__BB0_2406;
	setp.ne.s16 	%p1638, %rs232, 84;
	@%p1638 bra 	$L__BB0_2405;
	mov.b64 	%rd5880, 4;
	bra.uni 	$L__BB0_2406;
$L__BB0_2405:
	setp.eq.s16 	%p1639, %rs232, 67;
	selp.b64 	%rd5880, 8, 12, %p1639;
$L__BB0_2406:
	and.b16  	%rs233, %rs211, 223;
	mov.b64 	%rd5881, 0;
	setp.eq.s16 	%p1640, %rs233, 65;
	@%p1640 bra 	$L__BB0_2410;
	setp.ne.s16 	%p1641, %rs233, 84;
	@%p1641 bra 	$L__BB0_2409;
	mov.b64 	%rd5881, 1;
	bra.uni 	$L__BB0_2410;
$L__BB0_2409:
	setp.eq.s16 	%p1642, %rs233, 67;
	selp.b64 	%rd5881, 2, 3, %p1642;
$L__BB0_2410:
	add.s64 	%rd3573, %rd5881, %rd5880;
	shl.b64 	%rd3574, %rd3573, 2;
	add.s64 	%rd3575, %rd2, %rd3574;
	ld.global.f32 	%f538, [%rd3575];
	add.f32 	%f167, %f165, %f538;
	add.s64 	%rd3576, %rd1, %rd3574;
	ld.global.f32 	%f539, [%rd3576];
	add.f32 	%f168, %f166, %f539;
	mov.b64 	%rd5882, 0;
	@%p1640 bra 	$L__BB0_2414;
	setp.ne.s16 	%p1644, %rs233, 84;
	@%p1644 bra 	$L__BB0_2413;
	mov.b64 	%rd5882, 4;
	bra.uni 	$L__BB0_2414;
$L__BB0_2413:
	setp.eq.s16 	%p1645, %rs233, 67;
	selp.b64 	%rd5882, 8, 12, %p1645;
$L__BB0_2414:
	and.b16  	%rs234, %rs212, 223;
	mov.b64 	%rd5883, 0;
	setp.eq.s16 	%p1646, %rs234, 65;
	@%p1646 bra 	$L__BB0_2418;
	setp.ne.s16 	%p1647, %rs234, 84;
	@%p1647 bra 	$L__BB0_2417;
	mov.b64 	%rd5883, 1;
	bra.uni 	$L__BB0_2418;
$L__BB0_2417:
	setp.eq.s16 	%p1648, %rs234, 67;
	selp.b64 	%rd5883, 2, 3, %p1648;
$L__BB0_2418:
	add.s64 	%rd3581, %rd5883, %rd5882;
	shl.b64 	%rd3582, %rd3581, 2;
	add.s64 	%rd3583, %rd2, %rd3582;
	ld.global.f32 	%f540, [%rd3583];
	add.f32 	%f169, %f167, %f540;
	add.s64 	%rd3584, %rd1, %rd3582;
	ld.global.f32 	%f541, [%rd3584];
	add.f32 	%f170, %f168, %f541;
	mov.b64 	%rd5884, 0;
	@%p1646 bra 	$L__BB0_2422;
	setp.ne.s16 	%p1650, %rs234, 84;
	@%p1650 bra 	$L__BB0_2421;
	mov.b64 	%rd5884, 4;
	bra.uni 	$L__BB0_2422;
$L__BB0_2421:
	setp.eq.s16 	%p1651, %rs234, 67;
	selp.b64 	%rd5884, 8, 12, %p1651;
$L__BB0_2422:
	and.b16  	%rs235, %rs213, 223;
	mov.b64 	%rd5885, 0;
	setp.eq.s16 	%p1652, %rs235, 65;
	@%p1652 bra 	$L__BB0_2426;
	setp.ne.s16 	%p1653, %rs235, 84;
	@%p1653 bra 	$L__BB0_2425;
	mov.b64 	%rd5885, 1;
	bra.uni 	$L__BB0_2426;
$L__BB0_2425:
	setp.eq.s16 	%p1654, %rs235, 67;
	selp.b64 	%rd5885, 2, 3, %p1654;
$L__BB0_2426:
	add.s64 	%rd3589, %rd5885, %rd5884;
	shl.b64 	%rd3590, %rd3589, 2;
	add.s64 	%rd3591, %rd2, %rd3590;
	ld.global.f32 	%f542, [%rd3591];
	add.f32 	%f171, %f169, %f542;
	add.s64 	%rd3592, %rd1, %rd3590;
	ld.global.f32 	%f543, [%rd3592];
	add.f32 	%f172, %f170, %f543;
	mov.b64 	%rd5886, 0;
	@%p1652 bra 	$L__BB0_2430;
	setp.ne.s16 	%p1656, %rs235, 84;
	@%p1656 bra 	$L__BB0_2429;
	mov.b64 	%rd5886, 4;
	bra.uni 	$L__BB0_2430;
$L__BB0_2429:
	setp.eq.s16 	%p1657, %rs235, 67;
	selp.b64 	%rd5886, 8, 12, %p1657;
$L__BB0_2430:
	and.b16  	%rs236, %rs214, 223;
	mov.b64 	%rd5887, 0;
	setp.eq.s16 	%p1658, %rs236, 65;
	@%p1658 bra 	$L__BB0_2434;
	setp.ne.s16 	%p1659, %rs236, 84;
	@%p1659 bra 	$L__BB0_2433;
	mov.b64 	%rd5887, 1;
	bra.uni 	$L__BB0_2434;
$L__BB0_2433:
	setp.eq.s16 	%p1660, %rs236, 67;
	selp.b64 	%rd5887, 2, 3, %p1660;
$L__BB0_2434:
	add.s64 	%rd3597, %rd5887, %rd5886;
	shl.b64 	%rd3598, %rd3597, 2;
	add.s64 	%rd3599, %rd2, %rd3598;
	ld.global.f32 	%f544, [%rd3599];
	add.f32 	%f173, %f171, %f544;
	add.s64 	%rd3600, %rd1, %rd3598;
	ld.global.f32 	%f545, [%rd3600];
	add.f32 	%f174, %f172, %f545;
	mov.b64 	%rd5888, 0;
	@%p1658 bra 	$L__BB0_2438;
	setp.ne.s16 	%p1662, %rs236, 84;
	@%p1662 bra 	$L__BB0_2437;
	mov.b64 	%rd5888, 4;
	bra.uni 	$L__BB0_2438;
$L__BB0_2437:
	setp.eq.s16 	%p1663, %rs236, 67;
	selp.b64 	%rd5888, 8, 12, %p1663;
$L__BB0_2438:
	and.b16  	%rs237, %rs215, 223;
	mov.b64 	%rd5889, 0;
	setp.eq.s16 	%p1664, %rs237, 65;
	@%p1664 bra 	$L__BB0_2442;
	setp.ne.s16 	%p1665, %rs237, 84;
	@%p1665 bra 	$L__BB0_2441;
	mov.b64 	%rd5889, 1;
	bra.uni 	$L__BB0_2442;
$L__BB0_2441:
	setp.eq.s16 	%p1666, %rs237, 67;
	selp.b64 	%rd5889, 2, 3, %p1666;
$L__BB0_2442:
	add.s64 	%rd3605, %rd5889, %rd5888;
	shl.b64 	%rd3606, %rd3605, 2;
	add.s64 	%rd3607, %rd2, %rd3606;
	ld.global.f32 	%f546, [%rd3607];
	add.f32 	%f175, %f173, %f546;
	add.s64 	%rd3608, %rd1, %rd3606;
	ld.global.f32 	%f547, [%rd3608];
	add.f32 	%f176, %f174, %f547;
	mov.b64 	%rd5890, 0;
	@%p1664 bra 	$L__BB0_2446;
	setp.ne.s16 	%p1668, %rs237, 84;
	@%p1668 bra 	$L__BB0_2445;
	mov.b64 	%rd5890, 4;
	bra.uni 	$L__BB0_2446;
$L__BB0_2445:
	setp.eq.s16 	%p1669, %rs237, 67;
	selp.b64 	%rd5890, 8, 12, %p1669;
$L__BB0_2446:
	and.b16  	%rs238, %rs216, 223;
	mov.b64 	%rd5891, 0;
	setp.eq.s16 	%p1670, %rs238, 65;
	@%p1670 bra 	$L__BB0_2450;
	setp.ne.s16 	%p1671, %rs238, 84;
	@%p1671 bra 	$L__BB0_2449;
	mov.b64 	%rd5891, 1;
	bra.uni 	$L__BB0_2450;
$L__BB0_2449:
	setp.eq.s16 	%p1672, %rs238, 67;
	selp.b64 	%rd5891, 2, 3, %p1672;
$L__BB0_2450:
	add.s64 	%rd3613, %rd5891, %rd5890;
	shl.b64 	%rd3614, %rd3613, 2;
	add.s64 	%rd3615, %rd2, %rd3614;
	ld.global.f32 	%f548, [%rd3615];
	add.f32 	%f177, %f175, %f548;
	add.s64 	%rd3616, %rd1, %rd3614;
	ld.global.f32 	%f549, [%rd3616];
	add.f32 	%f178, %f176, %f549;
	mov.b64 	%rd5892, 0;
	@%p1670 bra 	$L__BB0_2454;
	setp.ne.s16 	%p1674, %rs238, 84;
	@%p1674 bra 	$L__BB0_2453;
	mov.b64 	%rd5892, 4;
	bra.uni 	$L__BB0_2454;
$L__BB0_2453:
	setp.eq.s16 	%p1675, %rs238, 67;
	selp.b64 	%rd5892, 8, 12, %p1675;
$L__BB0_2454:
	and.b16  	%rs239, %rs217, 223;
	mov.b64 	%rd5893, 0;
	setp.eq.s16 	%p1676, %rs239, 65;
	@%p1676 bra 	$L__BB0_2458;
	setp.ne.s16 	%p1677, %rs239, 84;
	@%p1677 bra 	$L__BB0_2457;
	mov.b64 	%rd5893, 1;
	bra.uni 	$L__BB0_2458;
$L__BB0_2457:
	setp.eq.s16 	%p1678, %rs239, 67;
	selp.b64 	%rd5893, 2, 3, %p1678;
$L__BB0_2458:
	add.s64 	%rd3621, %rd5893, %rd5892;
	shl.b64 	%rd3622, %rd3621, 2;
	add.s64 	%rd3623, %rd2, %rd3622;
	ld.global.f32 	%f550, [%rd3623];
	add.f32 	%f179, %f177, %f550;
	add.s64 	%rd3624, %rd1, %rd3622;
	ld.global.f32 	%f551, [%rd3624];
	add.f32 	%f180, %f178, %f551;
	mov.b64 	%rd5894, 0;
	@%p1676 bra 	$L__BB0_2462;
	setp.ne.s16 	%p1680, %rs239, 84;
	@%p1680 bra 	$L__BB0_2461;
	mov.b64 	%rd5894, 4;
	bra.uni 	$L__BB0_2462;
$L__BB0_2461:
	setp.eq.s16 	%p1681, %rs239, 67;
	selp.b64 	%rd5894, 8, 12, %p1681;
$L__BB0_2462:
	and.b16  	%rs240, %rs218, 223;
	mov.b64 	%rd5895, 0;
	setp.eq.s16 	%p1682, %rs240, 65;
	@%p1682 bra 	$L__BB0_2466;
	setp.ne.s16 	%p1683, %rs240, 84;
	@%p1683 bra 	$L__BB0_2465;
	mov.b64 	%rd5895, 1;
	bra.uni 	$L__BB0_2466;
$L__BB0_2465:
	setp.eq.s16 	%p1684, %rs240, 67;
	selp.b64 	%rd5895, 2, 3, %p1684;
$L__BB0_2466:
	add.s64 	%rd3629, %rd5895, %rd5894;
	shl.b64 	%rd3630, %rd3629, 2;
	add.s64 	%rd3631, %rd2, %rd3630;
	ld.global.f32 	%f552, [%rd3631];
	add.f32 	%f181, %f179, %f552;
	add.s64 	%rd3632, %rd1, %rd3630;
	ld.global.f32 	%f553, [%rd3632];
	add.f32 	%f182, %f180, %f553;
	mov.b64 	%rd5896, 0;
	@%p1682 bra 	$L__BB0_2470;
	setp.ne.s16 	%p1686, %rs240, 84;
	@%p1686 bra 	$L__BB0_2469;
	mov.b64 	%rd5896, 4;
	bra.uni 	$L__BB0_2470;
$L__BB0_2469:
	setp.eq.s16 	%p1687, %rs240, 67;
	selp.b64 	%rd5896, 8, 12, %p1687;
$L__BB0_2470:
	and.b16  	%rs241, %rs219, 223;
	mov.b64 	%rd5897, 0;
	setp.eq.s16 	%p1688, %rs241, 65;
	@%p1688 bra 	$L__BB0_2474;
	setp.ne.s16 	%p1689, %rs241, 84;
	@%p1689 bra 	$L__BB0_2473;
	mov.b64 	%rd5897, 1;
	bra.uni 	$L__BB0_2474;
$L__BB0_2473:
	setp.eq.s16 	%p1690, %rs241, 67;
	selp.b64 	%rd5897, 2, 3, %p1690;
$L__BB0_2474:
	add.s64 	%rd3637, %rd5897, %rd5896;
	shl.b64 	%rd3638, %rd3637, 2;
	add.s64 	%rd3639, %rd2, %rd3638;
	ld.global.f32 	%f554, [%rd3639];
	add.f32 	%f183, %f181, %f554;
	add.s64 	%rd3640, %rd1, %rd3638;
	ld.global.f32 	%f555, [%rd3640];
	add.f32 	%f184, %f182, %f555;
	mov.b64 	%rd5898, 0;
	@%p1688 bra 	$L__BB0_2478;
	setp.ne.s16 	%p1692, %rs241, 84;
	@%p1692 bra 	$L__BB0_2477;
	mov.b64 	%rd5898, 4;
	bra.uni 	$L__BB0_2478;
$L__BB0_2477:
	setp.eq.s16 	%p1693, %rs241, 67;
	selp.b64 	%rd5898, 8, 12, %p1693;
$L__BB0_2478:
	and.b16  	%rs242, %rs220, 223;
	mov.b64 	%rd5899, 0;
	setp.eq.s16 	%p1694, %rs242, 65;
	@%p1694 bra 	$L__BB0_2482;
	setp.ne.s16 	%p1695, %rs242, 84;
	@%p1695 bra 	$L__BB0_2481;
	mov.b64 	%rd5899, 1;
	bra.uni 	$L__BB0_2482;
$L__BB0_2481:
	setp.eq.s16 	%p1696, %rs242, 67;
	selp.b64 	%rd5899, 2, 3, %p1696;
$L__BB0_2482:
	add.s64 	%rd3645, %rd5899, %rd5898;
	shl.b64 	%rd3646, %rd3645, 2;
	add.s64 	%rd3647, %rd2, %rd3646;
	ld.global.f32 	%f556, [%rd3647];
	add.f32 	%f185, %f183, %f556;
	add.s64 	%rd3648, %rd1, %rd3646;
	ld.global.f32 	%f557, [%rd3648];
	add.f32 	%f186, %f184, %f557;
	mov.b64 	%rd5900, 0;
	@%p1694 bra 	$L__BB0_2486;
	setp.ne.s16 	%p1698, %rs242, 84;
	@%p1698 bra 	$L__BB0_2485;
	mov.b64 	%rd5900, 4;
	bra.uni 	$L__BB0_2486;
$L__BB0_2485:
	setp.eq.s16 	%p1699, %rs242, 67;
	selp.b64 	%rd5900, 8, 12, %p1699;
$L__BB0_2486:
	and.b16  	%rs243, %rs221, 223;
	mov.b64 	%rd5901, 0;
	setp.eq.s16 	%p1700, %rs243, 65;
	@%p1700 bra 	$L__BB0_2490;
	setp.ne.s16 	%p1701, %rs243, 84;
	@%p1701 bra 	$L__BB0_2489;
	mov.b64 	%rd5901, 1;
	bra.uni 	$L__BB0_2490;
$L__BB0_2489:
	setp.eq.s16 	%p1702, %rs243, 67;
	selp.b64 	%rd5901, 2, 3, %p1702;
$L__BB0_2490:
	add.s64 	%rd3653, %rd5901, %rd5900;
	shl.b64 	%rd3654, %rd3653, 2;
	add.s64 	%rd3655, %rd2, %rd3654;
	ld.global.f32 	%f558, [%rd3655];
	add.f32 	%f187, %f185, %f558;
	add.s64 	%rd3656, %rd1, %rd3654;
	ld.global.f32 	%f559, [%rd3656];
	add.f32 	%f188, %f186, %f559;
	mov.b64 	%rd5902, 0;
	@%p1700 bra 	$L__BB0_2494;
	setp.ne.s16 	%p1704, %rs243, 84;
	@%p1704 bra 	$L__BB0_2493;
	mov.b64 	%rd5902, 4;
	bra.uni 	$L__BB0_2494;
$L__BB0_2493:
	setp.eq.s16 	%p1705, %rs243, 67;
	selp.b64 	%rd5902, 8, 12, %p1705;
$L__BB0_2494:
	and.b16  	%rs244, %rs222, 223;
	mov.b64 	%rd5903, 0;
	setp.eq.s16 	%p1706, %rs244, 65;
	@%p1706 bra 	$L__BB0_2498;
	setp.ne.s16 	%p1707, %rs244, 84;
	@%p1707 bra 	$L__BB0_2497;
	mov.b64 	%rd5903, 1;
	bra.uni 	$L__BB0_2498;
$L__BB0_2497:
	setp.eq.s16 	%p1708, %rs244, 67;
	selp.b64 	%rd5903, 2, 3, %p1708;
$L__BB0_2498:
	add.s64 	%rd3661, %rd5903, %rd5902;
	shl.b64 	%rd3662, %rd3661, 2;
	add.s64 	%rd3663, %rd2, %rd3662;
	ld.global.f32 	%f560, [%rd3663];
	add.f32 	%f189, %f187, %f560;
	add.s64 	%rd3664, %rd1, %rd3662;
	ld.global.f32 	%f561, [%rd3664];
	add.f32 	%f190, %f188, %f561;
	mov.b64 	%rd5904, 0;
	@%p1706 bra 	$L__BB0_2502;
	setp.ne.s16 	%p1710, %rs244, 84;
	@%p1710 bra 	$L__BB0_2501;
	mov.b64 	%rd5904, 4;
	bra.uni 	$L__BB0_2502;
$L__BB0_2501:
	setp.eq.s16 	%p1711, %rs244, 67;
	selp.b64 	%rd5904, 8, 12, %p1711;
$L__BB0_2502:
	and.b16  	%rs245, %rs223, 223;
	mov.b64 	%rd5905, 0;
	setp.eq.s16 	%p1712, %rs245, 65;
	@%p1712 bra 	$L__BB0_2506;
	setp.ne.s16 	%p1713, %rs245, 84;
	@%p1713 bra 	$L__BB0_2505;
	mov.b64 	%rd5905, 1;
	bra.uni 	$L__BB0_2506;
$L__BB0_2505:
	setp.eq.s16 	%p1714, %rs245, 67;
	selp.b64 	%rd5905, 2, 3, %p1714;
$L__BB0_2506:
	add.s64 	%rd3669, %rd5905, %rd5904;
	shl.b64 	%rd3670, %rd3669, 2;
	add.s64 	%rd3671, %rd2, %rd3670;
	ld.global.f32 	%f562, [%rd3671];
	add.f32 	%f191, %f189, %f562;
	add.s64 	%rd3672, %rd1, %rd3670;
	ld.global.f32 	%f563, [%rd3672];
	add.f32 	%f192, %f190, %f563;
	mov.b64 	%rd5906, 0;
	@%p1712 bra 	$L__BB0_2510;
	setp.ne.s16 	%p1716, %rs245, 84;
	@%p1716 bra 	$L__BB0_2509;
	mov.b64 	%rd5906, 4;
	bra.uni 	$L__BB0_2510;
$L__BB0_2509:
	setp.eq.s16 	%p1717, %rs245, 67;
	selp.b64 	%rd5906, 8, 12, %p1717;
$L__BB0_2510:
	and.b16  	%rs246, %rs224, 223;
	mov.b64 	%rd5907, 0;
	setp.eq.s16 	%p1718, %rs246, 65;
	@%p1718 bra 	$L__BB0_2514;
	setp.ne.s16 	%p1719, %rs246, 84;
	@%p1719 bra 	$L__BB0_2513;
	mov.b64 	%rd5907, 1;
	bra.uni 	$L__BB0_2514;
$L__BB0_2513:
	setp.eq.s16 	%p1720, %rs246, 67;
	selp.b64 	%rd5907, 2, 3, %p1720;
$L__BB0_2514:
	add.s64 	%rd3677, %rd5907, %rd5906;
	shl.b64 	%rd3678, %rd3677, 2;
	add.s64 	%rd3679, %rd2, %rd3678;
	ld.global.f32 	%f564, [%rd3679];
	add.f32 	%f193, %f191, %f564;
	add.s64 	%rd3680, %rd1, %rd3678;
	ld.global.f32 	%f565, [%rd3680];
	add.f32 	%f194, %f192, %f565;
	mov.b64 	%rd5908, 0;
	@%p1718 bra 	$L__BB0_2518;
	setp.ne.s16 	%p1722, %rs246, 84;
	@%p1722 bra 	$L__BB0_2517;
	mov.b64 	%rd5908, 4;
	bra.uni 	$L__BB0_2518;
$L__BB0_2517:
	setp.eq.s16 	%p1723, %rs246, 67;
	selp.b64 	%rd5908, 8, 12, %p1723;
$L__BB0_2518:
	and.b16  	%rs247, %rs225, 223;
	mov.b64 	%rd5909, 0;
	setp.eq.s16 	%p1724, %rs247, 65;
	@%p1724 bra 	$L__BB0_2522;
	setp.ne.s16 	%p1725, %rs247, 84;
	@%p1725 bra 	$L__BB0_2521;
	mov.b64 	%rd5909, 1;
	bra.uni 	$L__BB0_2522;
$L__BB0_2521:
	setp.eq.s16 	%p1726, %rs247, 67;
	selp.b64 	%rd5909, 2, 3, %p1726;
$L__BB0_2522:
	add.s64 	%rd3685, %rd5909, %rd5908;
	shl.b64 	%rd3686, %rd3685, 2;
	add.s64 	%rd3687, %rd2, %rd3686;
	ld.global.f32 	%f566, [%rd3687];
	add.f32 	%f195, %f193, %f566;
	add.s64 	%rd3688, %rd1, %rd3686;
	ld.global.f32 	%f567, [%rd3688];
	add.f32 	%f196, %f194, %f567;
	mov.b64 	%rd5910, 0;
	@%p1724 bra 	$L__BB0_2526;
	setp.ne.s16 	%p1728, %rs247, 84;
	@%p1728 bra 	$L__BB0_2525;
	mov.b64 	%rd5910, 4;
	bra.uni 	$L__BB0_2526;
$L__BB0_2525:
	setp.eq.s16 	%p1729, %rs247, 67;
	selp.b64 	%rd5910, 8, 12, %p1729;
$L__BB0_2526:
	and.b16  	%rs248, %rs226, 223;
	mov.b64 	%rd5911, 0;
	setp.eq.s16 	%p1730, %rs248, 65;
	@%p1730 bra 	$L__BB0_2530;
	setp.ne.s16 	%p1731, %rs248, 84;
	@%p1731 bra 	$L__BB0_2529;
	mov.b64 	%rd5911, 1;
	bra.uni 	$L__BB0_2530;
$L__BB0_2529:
	setp.eq.s16 	%p1732, %rs248, 67;
	selp.b64 	%rd5911, 2, 3, %p1732;
$L__BB0_2530:
	add.s64 	%rd3693, %rd5911, %rd5910;
	shl.b64 	%rd3694, %rd3693, 2;
	add.s64 	%rd3695, %rd2, %rd3694;
	ld.global.f32 	%f568, [%rd3695];
	add.f32 	%f197, %f195, %f568;
	add.s64 	%rd3696, %rd1, %rd3694;
	ld.global.f32 	%f569, [%rd3696];
	add.f32 	%f198, %f196, %f569;
	mov.f64 	%fd258, 0d4002666666666666;
	mov.f64 	%fd257, 0d4010666666666666;
	add.s16 	%rs1322, %rs205, -65;
	setp.gt.u16 	%p1733, %rs1322, 51;
	cvt.u64.u16 	%rd3692, %rs1322;
	@%p1733 bra 	$L__BB0_2532;
	cvt.u32.u64 	%r1137, %rd3692;
	mov.b64 	%rd3697, 1;
	shl.b64 	%rd3698, %rd3697, %r1137;
	and.b64  	%rd3699, %rd3698, 2251804109176833;
	setp.ne.s64 	%p1734, %rd3699, 0;
	@%p1734 bra 	$L__BB0_2533;
$L__BB0_2532:
	mov.f64 	%fd258, 0d3FB999999999999A;
	mov.f64 	%fd257, 0dC006666666666666;
$L__BB0_2533:
	cvt.f64.f32 	%fd160, %f197;
	sub.f64 	%fd161, %fd258, %fd160;
	cvt.f64.f32 	%fd162, %f198;
	sub.f64 	%fd163, %fd257, %fd162;
	cvt.rn.f32.f64 	%f199, %fd163;
	cvt.rn.f32.f64 	%f200, %fd161;
	add.s16 	%rs1324, %rs226, -65;
	setp.gt.u16 	%p1735, %rs1324, 51;
	cvt.u64.u16 	%rd3700, %rs1324;
	@%p1735 bra 	$L__BB0_2535;
	cvt.u32.u64 	%r1138, %rd3700;
	mov.b64 	%rd3701, 1;
	shl.b64 	%rd3702, %rd3701, %r1138;
	and.b64  	%rd3703, %rd3702, 2251804109176833;
	setp.ne.s64 	%p1736, %rd3703, 0;
	@%p1736 bra 	$L__BB0_2536;
$L__BB0_2535:
	cvt.f64.f32 	%fd166, %f200;
	add.f64 	%fd259, %fd166, 0d3FB999999999999A;
	cvt.f64.f32 	%fd167, %f199;
	add.f64 	%fd260, %fd167, 0dC006666666666666;
	bra.uni 	$L__BB0_2537;
$L__BB0_2536:
	cvt.f64.f32 	%fd164, %f200;
	add.f64 	%fd259, %fd164, 0d4002666666666666;
	cvt.f64.f32 	%fd165, %f199;
	add.f64 	%fd260, %fd165, 0d4010666666666666;
$L__BB0_2537:
	cvt.rn.f32.f64 	%f570, %fd260;
	cvt.rn.f32.f64 	%f571, %fd259;
	cvt.f64.f32 	%fd168, %f571;
	mul.f64 	%fd169, %fd168, 0d408F400000000000;
	cvt.f64.f32 	%fd170, %f570;
	add.f64 	%fd171, %fd170, 0dC025D588E368F084;
	add.f64 	%fd172, %fd171, 0dC0425A1672324C83;
	div.rn.f64 	%fd173, %fd169, %fd172;
	add.f64 	%fd174, %fd173, 0dC071126666666666;
	cvt.rn.f32.f64 	%f572, %fd174;
	setp.gt.f32 	%p1737, %f346, %f572;
	setp.lt.f32 	%p1738, %f345, %f572;
	or.pred  	%p1739, %p1737, %p1738;
	@%p1739 bra 	$L__BB0_2820;
	setp.eq.s32 	%p1740, %r848, 0;
	@%p1740 bra 	$L__BB0_2564;
	mov.b64 	%rd5912, 0;
	@%p1700 bra 	$L__BB0_2543;
	setp.ne.s16 	%p1742, %rs243, 84;
	@%p1742 bra 	$L__BB0_2542;
	mov.b64 	%rd5912, 4;
	bra.uni 	$L__BB0_2543;
$L__BB0_2542:
	setp.eq.s16 	%p1743, %rs243, 67;
	selp.b64 	%rd5912, 8, 12, %p1743;
$L__BB0_2543:
	mov.b64 	%rd5913, 0;
	@%p1706 bra 	$L__BB0_2547;
	setp.ne.s16 	%p1745, %rs244, 84;
	@%p1745 bra 	$L__BB0_2546;
	mov.b64 	%rd5913, 1;
	bra.uni 	$L__BB0_2547;
$L__BB0_2546:
	setp.eq.s16 	%p1746, %rs244, 67;
	selp.b64 	%rd5913, 2, 3, %p1746;
$L__BB0_2547:
	add.s64 	%rd905, %rd5912, %rd5913;
	mov.b64 	%rd5914, 0;
	@%p1712 bra 	$L__BB0_2551;
	setp.ne.s16 	%p1748, %rs245, 84;
	@%p1748 bra 	$L__BB0_2550;
	mov.b64 	%rd5914, 4;
	bra.uni 	$L__BB0_2551;
$L__BB0_2550:
	setp.eq.s16 	%p1749, %rs245, 67;
	selp.b64 	%rd5914, 8, 12, %p1749;
$L__BB0_2551:
	shl.b64 	%rd3711, %rd905, 4;
	or.b64  	%rd908, %rd3711, %rd5914;
	mov.b64 	%rd5915, 0;
	@%p1718 bra 	$L__BB0_2555;
	setp.ne.s16 	%p1751, %rs246, 84;
	@%p1751 bra 	$L__BB0_2554;
	mov.b64 	%rd5915, 1;
	bra.uni 	$L__BB0_2555;
$L__BB0_2554:
	setp.eq.s16 	%p1752, %rs246, 67;
	selp.b64 	%rd5915, 2, 3, %p1752;
$L__BB0_2555:
	add.s64 	%rd911, %rd908, %rd5915;
	mov.b64 	%rd5916, 0;
	setp.eq.s16 	%p1753, %rs247, 65;
	@%p1753 bra 	$L__BB0_2559;
	setp.ne.s16 	%p1754, %rs247, 84;
	@%p1754 bra 	$L__BB0_2558;
	mov.b64 	%rd5916, 4;
	bra.uni 	$L__BB0_2559;
$L__BB0_2558:
	setp.eq.s16 	%p1755, %rs247, 67;
	selp.b64 	%rd5916, 8, 12, %p1755;
$L__BB0_2559:
	shl.b64 	%rd3716, %rd911, 4;
	or.b64  	%rd914, %rd3716, %rd5916;
	mov.b64 	%rd5917, 0;
	setp.eq.s16 	%p1756, %rs248, 65;
	@%p1756 bra 	$L__BB0_2563;
	setp.ne.s16 	%p1757, %rs248, 84;
	@%p1757 bra 	$L__BB0_2562;
	mov.b64 	%rd5917, 1;
	bra.uni 	$L__BB0_2563;
$L__BB0_2562:
	setp.eq.s16 	%p1758, %rs248, 67;
	selp.b64 	%rd5917, 2, 3, %p1758;
$L__BB0_2563:
	add.s64 	%rd5924, %rd914, %rd5917;
	bra.uni 	$L__BB0_2589;
$L__BB0_2564:
	mov.b64 	%rd5918, 0;
	setp.eq.s16 	%p1759, %rs227, 65;
	@%p1759 bra 	$L__BB0_2568;
	setp.ne.s16 	%p1760, %rs227, 84;
	@%p1760 bra 	$L__BB0_2567;
	mov.b64 	%rd5918, 4;
	bra.uni 	$L__BB0_2568;
$L__BB0_2567:
	setp.eq.s16 	%p1761, %rs227, 67;
	selp.b64 	%rd5918, 8, 12, %p1761;
$L__BB0_2568:
	mov.b64 	%rd5919, 0;
	setp.eq.s16 	%p1762, %rs228, 65;
	@%p1762 bra 	$L__BB0_2572;
	setp.ne.s16 	%p1763, %rs228, 84;
	@%p1763 bra 	$L__BB0_2571;
	mov.b64 	%rd5919, 1;
	bra.uni 	$L__BB0_2572;
$L__BB0_2571:
	setp.eq.s16 	%p1764, %rs228, 67;
	selp.b64 	%rd5919, 2, 3, %p1764;
$L__BB0_2572:
	add.s64 	%rd922, %rd5918, %rd5919;
	mov.b64 	%rd5920, 0;
	setp.eq.s16 	%p1765, %rs229, 65;
	@%p1765 bra 	$L__BB0_2576;
	setp.ne.s16 	%p1766, %rs229, 84;
	@%p1766 bra 	$L__BB0_2575;
	mov.b64 	%rd5920, 4;
	bra.uni 	$L__BB0_2576;
$L__BB0_2575:
	setp.eq.s16 	%p1767, %rs229, 67;
	selp.b64 	%rd5920, 8, 12, %p1767;
$L__BB0_2576:
	shl.b64 	%rd3725, %rd922, 4;
	or.b64  	%rd925, %rd3725, %rd5920;
	mov.b64 	%rd5921, 0;
	setp.eq.s16 	%p1768, %rs230, 65;
	@%p1768 bra 	$L__BB0_2580;
	setp.ne.s16 	%p1769, %rs230, 84;
	@%p1769 bra 	$L__BB0_2579;
	mov.b64 	%rd5921, 1;
	bra.uni 	$L__BB0_2580;
$L__BB0_2579:
	setp.eq.s16 	%p1770, %rs230, 67;
	selp.b64 	%rd5921, 2, 3, %p1770;
$L__BB0_2580:
	add.s64 	%rd928, %rd925, %rd5921;
	mov.b64 	%rd5922, 0;
	setp.eq.s16 	%p1771, %rs231, 65;
	@%p1771 bra 	$L__BB0_2584;
	setp.ne.s16 	%p1772, %rs231, 84;
	@%p1772 bra 	$L__BB0_2583;
	mov.b64 	%rd5922, 4;
	bra.uni 	$L__BB0_2584;
$L__BB0_2583:
	setp.eq.s16 	%p1773, %rs231, 67;
	selp.b64 	%rd5922, 8, 12, %p1773;
$L__BB0_2584:
	shl.b64 	%rd3730, %rd928, 4;
	or.b64  	%rd931, %rd3730, %rd5922;
	mov.b64 	%rd5923, 0;
	setp.eq.s16 	%p1774, %rs232, 65;
	@%p1774 bra 	$L__BB0_2588;
	setp.ne.s16 	%p1775, %rs232, 84;
	@%p1775 bra 	$L__BB0_2587;
	mov.b64 	%rd5923, 1;
	bra.uni 	$L__BB0_2588;
$L__BB0_2587:
	setp.eq.s16 	%p1776, %rs232, 67;
	selp.b64 	%rd5923, 2, 3, %p1776;
$L__BB0_2588:
	add.s64 	%rd5924, %rd931, %rd5923;
$L__BB0_2589:
	shl.b64 	%rd3732, %rd5924, 2;
	add.s64 	%rd3733, %rd3, %rd3732;
	ld.global.f32 	%f573, [%rd3733];
	setp.lt.f32 	%p1777, %f573, 0f40800000;
	@%p1777 bra 	$L__BB0_2643;
	setp.eq.s32 	%p1778, %r848, 1;
	@%p1778 bra 	$L__BB0_2616;
	mov.b64 	%rd5925, 0;
	setp.eq.s16 	%p1779, %rs243, 65;
	@%p1779 bra 	$L__BB0_2595;
	setp.ne.s16 	%p1780, %rs243, 84;
	@%p1780 bra 	$L__BB0_2594;
	mov.b64 	%rd5925, 4;
	bra.uni 	$L__BB0_2595;
$L__BB0_2594:
	setp.eq.s16 	%p1781, %rs243, 67;
	selp.b64 	%rd5925, 8, 12, %p1781;
$L__BB0_2595:
	mov.b64 	%rd5926, 0;
	setp.eq.s16 	%p1782, %rs244, 65;
	@%p1782 bra 	$L__BB0_2599;
	setp.ne.s16 	%p1783, %rs244, 84;
	@%p1783 bra 	$L__BB0_2598;
	mov.b64 	%rd5926, 1;
	bra.uni 	$L__BB0_2599;
$L__BB0_2598:
	setp.eq.s16 	%p1784, %rs244, 67;
	selp.b64 	%rd5926, 2, 3, %p1784;
$L__BB0_2599:
	add.s64 	%rd940, %rd5925, %rd5926;
	mov.b64 	%rd5927, 0;
	setp.eq.s16 	%p1785, %rs245, 65;
	@%p1785 bra 	$L__BB0_2603;
	setp.ne.s16 	%p1786, %rs245, 84;
	@%p1786 bra 	$L__BB0_2602;
	mov.b64 	%rd5927, 4;
	bra.uni 	$L__BB0_2603;
$L__BB0_2602:
	setp.eq.s16 	%p1787, %rs245, 67;
	selp.b64 	%rd5927, 8, 12, %p1787;
$L__BB0_2603:
	shl.b64 	%rd3741, %rd940, 4;
	or.b64  	%rd943, %rd3741, %rd5927;
	mov.b64 	%rd5928, 0;
	setp.eq.s16 	%p1788, %rs246, 65;
	@%p1788 bra 	$L__BB0_2607;
	setp.ne.s16 	%p1789, %rs246, 84;
	@%p1789 bra 	$L__BB0_2606;
	mov.b64 	%rd5928, 1;
	bra.uni 	$L__BB0_2607;
$L__BB0_2606:
	setp.eq.s16 	%p1790, %rs246, 67;
	selp.b64 	%rd5928, 2, 3, %p1790;
$L__BB0_2607:
	add.s64 	%rd946, %rd943, %rd5928;
	mov.b64 	%rd5929, 0;
	setp.eq.s16 	%p1791, %rs247, 65;
	@%p1791 bra 	$L__BB0_2611;
	setp.ne.s16 	%p1792, %rs247, 84;
	@%p1792 bra 	$L__BB0_2610;
	mov.b64 	%rd5929, 4;
	bra.uni 	$L__BB0_2611;
$L__BB0_2610:
	setp.eq.s16 	%p1793, %rs247, 67;
	selp.b64 	%rd5929, 8, 12, %p1793;
$L__BB0_2611:
	shl.b64 	%rd3746, %rd946, 4;
	or.b64  	%rd949, %rd3746, %rd5929;
	mov.b64 	%rd5930, 0;
	setp.eq.s16 	%p1794, %rs248, 65;
	@%p1794 bra 	$L__BB0_2615;
	setp.ne.s16 	%p1795, %rs248, 84;
	@%p1795 bra 	$L__BB0_2614;
	mov.b64 	%rd5930, 1;
	bra.uni 	$L__BB0_2615;
$L__BB0_2614:
	setp.eq.s16 	%p1796, %rs248, 67;
	selp.b64 	%rd5930, 2, 3, %p1796;
$L__BB0_2615:
	add.s64 	%rd5937, %rd949, %rd5930;
	bra.uni 	$L__BB0_2641;
$L__BB0_2616:
	mov.b64 	%rd5931, 0;
	setp.eq.s16 	%p1797, %rs227, 65;
	@%p1797 bra 	$L__BB0_2620;
	setp.ne.s16 	%p1798, %rs227, 84;
	@%p1798 bra 	$L__BB0_2619;
	mov.b64 	%rd5931, 4;
	bra.uni 	$L__BB0_2620;
$L__BB0_2619:
	setp.eq.s16 	%p1799, %rs227, 67;
	selp.b64 	%rd5931, 8, 12, %p1799;
$L__BB0_2620:
	mov.b64 	%rd5932, 0;
	setp.eq.s16 	%p1800, %rs228, 65;
	@%p1800 bra 	$L__BB0_2624;
	setp.ne.s16 	%p1801, %rs228, 84;
	@%p1801 bra 	$L__BB0_2623;
	mov.b64 	%rd5932, 1;
	bra.uni 	$L__BB0_2624;
$L__BB0_2623:
	setp.eq.s16 	%p1802, %rs228, 67;
	selp.b64 	%rd5932, 2, 3, %p1802;
$L__BB0_2624:
	add.s64 	%rd957, %rd5931, %rd5932;
	mov.b64 	%rd5933, 0;
	setp.eq.s16 	%p1803, %rs229, 65;
	@%p1803 bra 	$L__BB0_2628;
	setp.ne.s16 	%p1804, %rs229, 84;
	@%p1804 bra 	$L__BB0_2627;
	mov.b64 	%rd5933, 4;
	bra.uni 	$L__BB0_2628;
$L__BB0_2627:
	setp.eq.s16 	%p1805, %rs229, 67;
	selp.b64 	%rd5933, 8, 12, %p1805;
$L__BB0_2628:
	shl.b64 	%rd3755, %rd957, 4;
	or.b64  	%rd960, %rd3755, %rd5933;
	mov.b64 	%rd5934, 0;
	setp.eq.s16 	%p1806, %rs230, 65;
	@%p1806 bra 	$L__BB0_2632;
	setp.ne.s16 	%p1807, %rs230, 84;
	@%p1807 bra 	$L__BB0_2631;
	mov.b64 	%rd5934, 1;
	bra.uni 	$L__BB0_2632;
$L__BB0_2631:
	setp.eq.s16 	%p1808, %rs230, 67;
	selp.b64 	%rd5934, 2, 3, %p1808;
$L__BB0_2632:
	add.s64 	%rd963, %rd960, %rd5934;
	mov.b64 	%rd5935, 0;
	setp.eq.s16 	%p1809, %rs231, 65;
	@%p1809 bra 	$L__BB0_2636;
	setp.ne.s16 	%p1810, %rs231, 84;
	@%p1810 bra 	$L__BB0_2635;
	mov.b64 	%rd5935, 4;
	bra.uni 	$L__BB0_2636;
$L__BB0_2635:
	setp.eq.s16 	%p1811, %rs231, 67;
	selp.b64 	%rd5935, 8, 12, %p1811;
$L__BB0_2636:
	shl.b64 	%rd3760, %rd963, 4;
	or.b64  	%rd966, %rd3760, %rd5935;
	mov.b64 	%rd5936, 0;
	setp.eq.s16 	%p1812, %rs232, 65;
	@%p1812 bra 	$L__BB0_2640;
	setp.ne.s16 	%p1813, %rs232, 84;
	@%p1813 bra 	$L__BB0_2639;
	mov.b64 	%rd5936, 1;
	bra.uni 	$L__BB0_2640;
$L__BB0_2639:
	setp.eq.s16 	%p1814, %rs232, 67;
	selp.b64 	%rd5936, 2, 3, %p1814;
$L__BB0_2640:
	add.s64 	%rd5937, %rd966, %rd5936;
$L__BB0_2641:
	shl.b64 	%rd3762, %rd5937, 2;
	add.s64 	%rd3763, %rd3, %rd3762;
	ld.global.f32 	%f574, [%rd3763];
	setp.lt.f32 	%p1815, %f574, 0f40400000;
	@%p1815 bra 	$L__BB0_2643;
	mov.b32 	%r1139, 1;
	st.global.u32 	[%rd6+16], %r1139;
$L__BB0_2643:
	mov.b16 	%rs2141, 67;
	mov.b64 	%rd5938, 8;
	add.s16 	%rs1351, %rs226, -65;
	setp.gt.u16 	%p1816, %rs1351, 51;
	cvt.u64.u16 	%rd3765, %rs1351;
	@%p1816 bra 	$L__BB0_2649;
	cvt.u32.u64 	%r1140, %rd3765;
	mov.b64 	%rd3766, 1;
	shl.b64 	%rd3767, %rd3766, %r1140;
	and.b64  	%rd3768, %rd3767, 4294967297;
	setp.ne.s64 	%p1817, %rd3768, 0;
	@%p1817 bra 	$L__BB0_2648;
	mov.b64 	%rd3769, 1;
	shl.b64 	%rd3770, %rd3769, %r1140;
	and.b64  	%rd3771, %rd3770, 17179869188;
	setp.ne.s64 	%p1818, %rd3771, 0;
	@%p1818 bra 	$L__BB0_4726;
	mov.b64 	%rd3772, 1;
	shl.b64 	%rd3773, %rd3772, %r1140;
	and.b64  	%rd3774, %rd3773, 2251799814209536;
	setp.ne.s64 	%p1819, %rd3774, 0;
	@%p1819 bra 	$L__BB0_2647;
	bra.uni 	$L__BB0_2649;
$L__BB0_2647:
	mov.b16 	%rs2141, 65;
	mov.b64 	%rd5938, 12;
	bra.uni 	$L__BB0_2649;
$L__BB0_2648:
	mov.b16 	%rs2141, 84;
	mov.b64 	%rd5938, 12;
$L__BB0_2649:
	mov.b16 	%rs2142, 67;
	mov.b64 	%rd5939, 2;
	add.s16 	%rs1357, %rs225, -65;
	setp.gt.u16 	%p1820, %rs1357, 51;
	cvt.u64.u16 	%rd3779, %rs1357;
	@%p1820 bra 	$L__BB0_2655;
	cvt.u32.u64 	%r1143, %rd3779;
	mov.b64 	%rd3780, 1;
	shl.b64 	%rd3781, %rd3780, %r1143;
	and.b64  	%rd3782, %rd3781, 4294967297;
	setp.ne.s64 	%p1821, %rd3782, 0;
	@%p1821 bra 	$L__BB0_2654;
	mov.b64 	%rd3783, 1;
	shl.b64 	%rd3784, %rd3783, %r1143;
	and.b64  	%rd3785, %rd3784, 17179869188;
	setp.ne.s64 	%p1822, %rd3785, 0;
	@%p1822 bra 	$L__BB0_4727;
	mov.b64 	%rd3786, 1;
	shl.b64 	%rd3787, %rd3786, %r1143;
	and.b64  	%rd3788, %rd3787, 2251799814209536;
	setp.ne.s64 	%p1823, %rd3788, 0;
	@%p1823 bra 	$L__BB0_2653;
	bra.uni 	$L__BB0_2655;
$L__BB0_2653:
	mov.b16 	%rs2142, 65;
	mov.b64 	%rd5939, 3;
	bra.uni 	$L__BB0_2655;
$L__BB0_2654:
	mov.b16 	%rs2142, 84;
	mov.b64 	%rd5939, 3;
$L__BB0_2655:
	mov.b16 	%rs2143, 67;
	mov.b64 	%rd5940, 8;
	add.s16 	%rs1363, %rs224, -65;
	setp.gt.u16 	%p1824, %rs1363, 51;
	cvt.u64.u16 	%rd3793, %rs1363;
	@%p1824 bra 	$L__BB0_2661;
	cvt.u32.u64 	%r1146, %rd3793;
	mov.b64 	%rd3794, 1;
	shl.b64 	%rd3795, %rd3794, %r1146;
	and.b64  	%rd3796, %rd3795, 4294967297;
	setp.ne.s64 	%p1825, %rd3796, 0;
	@%p1825 bra 	$L__BB0_2660;
	mov.b64 	%rd3797, 1;
	shl.b64 	%rd3798, %rd3797, %r1146;
	and.b64  	%rd3799, %rd3798, 17179869188;
	setp.ne.s64 	%p1826, %rd3799, 0;
	@%p1826 bra 	$L__BB0_4728;
	mov.b64 	%rd3800, 1;
	shl.b64 	%rd3801, %rd3800, %r1146;
	and.b64  	%rd3802, %rd3801, 2251799814209536;
	setp.ne.s64 	%p1827, %rd3802, 0;
	@%p1827 bra 	$L__BB0_2659;
	bra.uni 	$L__BB0_2661;
$L__BB0_2659:
	mov.b16 	%rs2143, 65;
	mov.b64 	%rd5940, 12;
	bra.uni 	$L__BB0_2661;
$L__BB0_2660:
	mov.b16 	%rs2143, 84;
	mov.b64 	%rd5940, 12;
$L__BB0_2661:
	mov.b16 	%rs2144, 67;
	mov.b64 	%rd5941, 2;
	add.s16 	%rs1369, %rs223, -65;
	setp.gt.u16 	%p1828, %rs1369, 51;
	cvt.u64.u16 	%rd3807, %rs1369;
	@%p1828 bra 	$L__BB0_2667;
	cvt.u32.u64 	%r1149, %rd3807;
	mov.b64 	%rd3808, 1;
	shl.b64 	%rd3809, %rd3808, %r1149;
	and.b64  	%rd3810, %rd3809, 4294967297;
	setp.ne.s64 	%p1829, %rd3810, 0;
	@%p1829 bra 	$L__BB0_2666;
	mov.b64 	%rd3811, 1;
	shl.b64 	%rd3812, %rd3811, %r1149;
	and.b64  	%rd3813, %rd3812, 17179869188;
	setp.ne.s64 	%p1830, %rd3813, 0;
	@%p1830 bra 	$L__BB0_4729;
	mov.b64 	%rd3814, 1;
	shl.b64 	%rd3815, %rd3814, %r1149;
	and.b64  	%rd3816, %rd3815, 2251799814209536;
	setp.ne.s64 	%p1831, %rd3816, 0;
	@%p1831 bra 	$L__BB0_2665;
	bra.uni 	$L__BB0_2667;
$L__BB0_2665:
	mov.b16 	%rs2144, 65;
	mov.b64 	%rd5941, 3;
	bra.uni 	$L__BB0_2667;
$L__BB0_2666:
	mov.b16 	%rs2144, 84;
	mov.b64 	%rd5941, 3;
$L__BB0_2667:
	mov.b16 	%rs2145, 67;
	mov.b64 	%rd5942, 8;
	add.s16 	%rs1375, %rs222, -65;
	setp.gt.u16 	%p1832, %rs1375, 51;
	cvt.u64.u16 	%rd3821, %rs1375;
	@%p1832 bra 	$L__BB0_2673;
	cvt.u32.u64 	%r1152, %rd3821;
	mov.b64 	%rd3822, 1;
	shl.b64 	%rd3823, %rd3822, %r1152;
	and.b64  	%rd3824, %rd3823, 4294967297;
	setp.ne.s64 	%p1833, %rd3824, 0;
	@%p1833 bra 	$L__BB0_2672;
	mov.b64 	%rd3825, 1;
	shl.b64 	%rd3826, %rd3825, %r1152;
	and.b64  	%rd3827, %rd3826, 17179869188;
	setp.ne.s64 	%p1834, %rd3827, 0;
	@%p1834 bra 	$L__BB0_4730;
	mov.b64 	%rd3828, 1;
	shl.b64 	%rd3829, %rd3828, %r1152;
	and.b64  	%rd3830, %rd3829, 2251799814209536;
	setp.ne.s64 	%p1835, %rd3830, 0;
	@%p1835 bra 	$L__BB0_2671;
	bra.uni 	$L__BB0_2673;
$L__BB0_2671:
	mov.b16 	%rs2145, 65;
	mov.b64 	%rd5942, 12;
	bra.uni 	$L__BB0_2673;
$L__BB0_2672:
	mov.b16 	%rs2145, 84;
	mov.b64 	%rd5942, 12;
$L__BB0_2673:
	mov.b16 	%rs2146, 67;
	mov.b64 	%rd5943, 2;
	add.s16 	%rs1381, %rs221, -65;
	setp.gt.u16 	%p1836, %rs1381, 51;
	cvt.u64.u16 	%rd3835, %rs1381;
	@%p1836 bra 	$L__BB0_2679;
	cvt.u32.u64 	%r1155, %rd3835;
	mov.b64 	%rd3836, 1;
	shl.b64 	%rd3837, %rd3836, %r1155;
	and.b64  	%rd3838, %rd3837, 4294967297;
	setp.ne.s64 	%p1837, %rd3838, 0;
	@%p1837 bra 	$L__BB0_2678;
	mov.b64 	%rd3839, 1;
	shl.b64 	%rd3840, %rd3839, %r1155;
	and.b64  	%rd3841, %rd3840, 17179869188;
	setp.ne.s64 	%p1838, %rd3841, 0;
	@%p1838 bra 	$L__BB0_4731;
	mov.b64 	%rd3842, 1;
	shl.b64 	%rd3843, %rd3842, %r1155;
	and.b64  	%rd3844, %rd3843, 2251799814209536;
	setp.ne.s64 	%p1839, %rd3844, 0;
	@%p1839 bra 	$L__BB0_2677;
	bra.uni 	$L__BB0_2679;
$L__BB0_2677:
	mov.b16 	%rs2146, 65;
	mov.b64 	%rd5943, 3;
	bra.uni 	$L__BB0_2679;
$L__BB0_2678:
	mov.b16 	%rs2146, 84;
	mov.b64 	%rd5943, 3;
$L__BB0_2679:
	mov.b16 	%rs2147, 67;
	mov.b64 	%rd5944, 8;
	add.s16 	%rs1387, %rs210, -65;
	setp.gt.u16 	%p1840, %rs1387, 51;
	cvt.u64.u16 	%rd3849, %rs1387;
	@%p1840 bra 	$L__BB0_2685;
	cvt.u32.u64 	%r1158, %rd3849;
	mov.b64 	%rd3850, 1;
	shl.b64 	%rd3851, %rd3850, %r1158;
	and.b64  	%rd3852, %rd3851, 4294967297;
	setp.ne.s64 	%p1841, %rd3852, 0;
	@%p1841 bra 	$L__BB0_2684;
	mov.b64 	%rd3853, 1;
	shl.b64 	%rd3854, %rd3853, %r1158;
	and.b64  	%rd3855, %rd3854, 17179869188;
	setp.ne.s64 	%p1842, %rd3855, 0;
	@%p1842 bra 	$L__BB0_4732;
	mov.b64 	%rd3856, 1;
	shl.b64 	%rd3857, %rd3856, %r1158;
	and.b64  	%rd3858, %rd3857, 2251799814209536;
	setp.ne.s64 	%p1843, %rd3858, 0;
	@%p1843 bra 	$L__BB0_2683;
	bra.uni 	$L__BB0_2685;
$L__BB0_2683:
	mov.b16 	%rs2147, 65;
	mov.b64 	%rd5944, 12;
	bra.uni 	$L__BB0_2685;
$L__BB0_2684:
	mov.b16 	%rs2147, 84;
	mov.b64 	%rd5944, 12;
$L__BB0_2685:
	mov.b16 	%rs2148, 67;
	mov.b64 	%rd5945, 2;
	add.s16 	%rs1393, %rs209, -65;
	setp.gt.u16 	%p1844, %rs1393, 51;
	cvt.u64.u16 	%rd3863, %rs1393;
	@%p1844 bra 	$L__BB0_2691;
	cvt.u32.u64 	%r1161, %rd3863;
	mov.b64 	%rd3864, 1;
	shl.b64 	%rd3865, %rd3864, %r1161;
	and.b64  	%rd3866, %rd3865, 4294967297;
	setp.ne.s64 	%p1845, %rd3866, 0;
	@%p1845 bra 	$L__BB0_2690;
	mov.b64 	%rd3867, 1;
	shl.b64 	%rd3868, %rd3867, %r1161;
	and.b64  	%rd3869, %rd3868, 17179869188;
	setp.ne.s64 	%p1846, %rd3869, 0;
	@%p1846 bra 	$L__BB0_4733;
	mov.b64 	%rd3870, 1;
	shl.b64 	%rd3871, %rd3870, %r1161;
	and.b64  	%rd3872, %rd3871, 2251799814209536;
	setp.ne.s64 	%p1847, %rd3872, 0;
	@%p1847 bra 	$L__BB0_2689;
	bra.uni 	$L__BB0_2691;
$L__BB0_2689:
	mov.b16 	%rs2148, 65;
	mov.b64 	%rd5945, 3;
	bra.uni 	$L__BB0_2691;
$L__BB0_2690:
	mov.b16 	%rs2148, 84;
	mov.b64 	%rd5945, 3;
$L__BB0_2691:
	mov.b16 	%rs2149, 67;
	mov.b64 	%rd5946, 8;
	add.s16 	%rs1399, %rs208, -65;
	setp.gt.u16 	%p1848, %rs1399, 51;
	cvt.u64.u16 	%rd3877, %rs1399;
	@%p1848 bra 	$L__BB0_2697;
	cvt.u32.u64 	%r1164, %rd3877;
	mov.b64 	%rd3878, 1;
	shl.b64 	%rd3879, %rd3878, %r1164;
	and.b64  	%rd3880, %rd3879, 4294967297;
	setp.ne.s64 	%p1849, %rd3880, 0;
	@%p1849 bra 	$L__BB0_2696;
	mov.b64 	%rd3881, 1;
	shl.b64 	%rd3882, %rd3881, %r1164;
	and.b64  	%rd3883, %rd3882, 17179869188;
	setp.ne.s64 	%p1850, %rd3883, 0;
	@%p1850 bra 	$L__BB0_4734;
	mov.b64 	%rd3884, 1;
	shl.b64 	%rd3885, %rd3884, %r1164;
	and.b64  	%rd3886, %rd3885, 2251799814209536;
	setp.ne.s64 	%p1851, %rd3886, 0;
	@%p1851 bra 	$L__BB0_2695;
	bra.uni 	$L__BB0_2697;
$L__BB0_2695:
	mov.b16 	%rs2149, 65;
	mov.b64 	%rd5946, 12;
	bra.uni 	$L__BB0_2697;
$L__BB0_2696:
	mov.b16 	%rs2149, 84;
	mov.b64 	%rd5946, 12;
$L__BB0_2697:
	mov.b16 	%rs2150, 67;
	mov.b64 	%rd5947, 2;
	add.s16 	%rs1405, %rs207, -65;
	setp.gt.u16 	%p1852, %rs1405, 51;
	cvt.u64.u16 	%rd3891, %rs1405;
	@%p1852 bra 	$L__BB0_2703;
	cvt.u32.u64 	%r1167, %rd3891;
	mov.b64 	%rd3892, 1;
	shl.b64 	%rd3893, %rd3892, %r1167;
	and.b64  	%rd3894, %rd3893, 4294967297;
	setp.ne.s64 	%p1853, %rd3894, 0;
	@%p1853 bra 	$L__BB0_2702;
	mov.b64 	%rd3895, 1;
	shl.b64 	%rd3896, %rd3895, %r1167;
	and.b64  	%rd3897, %rd3896, 17179869188;
	setp.ne.s64 	%p1854, %rd3897, 0;
	@%p1854 bra 	$L__BB0_4735;
	mov.b64 	%rd3898, 1;
	shl.b64 	%rd3899, %rd3898, %r1167;
	and.b64  	%rd3900, %rd3899, 2251799814209536;
	setp.ne.s64 	%p1855, %rd3900, 0;
	@%p1855 bra 	$L__BB0_2701;
	bra.uni 	$L__BB0_2703;
$L__BB0_2701:
	mov.b16 	%rs2150, 65;
	mov.b64 	%rd5947, 3;
	bra.uni 	$L__BB0_2703;
$L__BB0_2702:
	mov.b16 	%rs2150, 84;
	mov.b64 	%rd5947, 3;
$L__BB0_2703:
	mov.b16 	%rs2151, 67;
	mov.b64 	%rd5948, 8;
	add.s16 	%rs1411, %rs206, -65;
	setp.gt.u16 	%p1856, %rs1411, 51;
	cvt.u64.u16 	%rd3905, %rs1411;
	@%p1856 bra 	$L__BB0_2709;
	cvt.u32.u64 	%r1170, %rd3905;
	mov.b64 	%rd3906, 1;
	shl.b64 	%rd3907, %rd3906, %r1170;
	and.b64  	%rd3908, %rd3907, 4294967297;
	setp.ne.s64 	%p1857, %rd3908, 0;
	@%p1857 bra 	$L__BB0_2708;
	mov.b64 	%rd3909, 1;
	shl.b64 	%rd3910, %rd3909, %r1170;
	and.b64  	%rd3911, %rd3910, 17179869188;
	setp.ne.s64 	%p1858, %rd3911, 0;
	@%p1858 bra 	$L__BB0_4736;
	mov.b64 	%rd3912, 1;
	shl.b64 	%rd3913, %rd3912, %r1170;
	and.b64  	%rd3914, %rd3913, 2251799814209536;
	setp.ne.s64 	%p1859, %rd3914, 0;
	@%p1859 bra 	$L__BB0_2707;
	bra.uni 	$L__BB0_2709;
$L__BB0_2707:
	mov.b16 	%rs2151, 65;
	mov.b64 	%rd5948, 12;
	bra.uni 	$L__BB0_2709;
$L__BB0_2708:
	mov.b16 	%rs2151, 84;
	mov.b64 	%rd5948, 12;
$L__BB0_2709:
	mov.b16 	%rs2152, 67;
	mov.b64 	%rd5949, 2;
	add.s16 	%rs1416, %rs205, -65;
	setp.gt.u16 	%p1860, %rs1416, 51;
	cvt.u64.u16 	%rd3919, %rs1416;
	@%p1860 bra 	$L__BB0_2715;
	cvt.u32.u64 	%r1173, %rd3919;
	mov.b64 	%rd3920, 1;
	shl.b64 	%rd3921, %rd3920, %r1173;
	and.b64  	%rd3922, %rd3921, 4294967297;
	setp.ne.s64 	%p1861, %rd3922, 0;
	@%p1861 bra 	$L__BB0_2714;
	mov.b64 	%rd3923, 1;
	shl.b64 	%rd3924, %rd3923, %r1173;
	and.b64  	%rd3925, %rd3924, 17179869188;
	setp.ne.s64 	%p1862, %rd3925, 0;
	@%p1862 bra 	$L__BB0_4737;
	mov.b64 	%rd3926, 1;
	shl.b64 	%rd3927, %rd3926, %r1173;
	and.b64  	%rd3928, %rd3927, 2251799814209536;
	setp.ne.s64 	%p1863, %rd3928, 0;
	@%p1863 bra 	$L__BB0_2713;
	bra.uni 	$L__BB0_2715;
$L__BB0_2713:
	mov.b16 	%rs2152, 65;
	mov.b64 	%rd5949, 3;
	bra.uni 	$L__BB0_2715;
$L__BB0_2714:
	mov.b16 	%rs2152, 84;
	mov.b64 	%rd5949, 3;
$L__BB0_2715:
	setp.eq.s32 	%p1864, %r848, 0;
	@%p1864 bra 	$L__BB0_2741;
	mov.b64 	%rd5950, 0;
	setp.eq.s16 	%p1865, %rs2147, 65;
	@%p1865 bra 	$L__BB0_2720;
	setp.ne.s16 	%p1866, %rs2147, 84;
	@%p1866 bra 	$L__BB0_2719;
	mov.b64 	%rd5950, 4;
	bra.uni 	$L__BB0_2720;
$L__BB0_2719:
	mov.u64 	%rd5950, %rd5944;
$L__BB0_2720:
	mov.b64 	%rd5951, 0;
	setp.eq.s16 	%p1867, %rs2148, 65;
	@%p1867 bra 	$L__BB0_2724;
	setp.ne.s16 	%p1868, %rs2148, 84;
	@%p1868 bra 	$L__BB0_2723;
	mov.b64 	%rd5951, 1;
	bra.uni 	$L__BB0_2724;
$L__BB0_2723:
	mov.u64 	%rd5951, %rd5945;
$L__BB0_2724:
	add.s64 	%rd985, %rd5950, %rd5951;
	mov.b64 	%rd5952, 0;
	setp.eq.s16 	%p1869, %rs2149, 65;
	@%p1869 bra 	$L__BB0_2728;
	setp.ne.s16 	%p1870, %rs2149, 84;
	@%p1870 bra 	$L__BB0_2727;
	mov.b64 	%rd5952, 4;
	bra.uni 	$L__BB0_2728;
$L__BB0_2727:
	mov.u64 	%rd5952, %rd5946;
$L__BB0_2728:
	shl.b64 	%rd3939, %rd985, 4;
	or.b64  	%rd987, %rd3939, %rd5952;
	mov.b64 	%rd5953, 0;
	setp.eq.s16 	%p1871, %rs2150, 65;
	@%p1871 bra 	$L__BB0_2732;
	setp.ne.s16 	%p1872, %rs2150, 84;
	@%p1872 bra 	$L__BB0_2731;
	mov.b64 	%rd5953, 1;
	bra.uni 	$L__BB0_2732;
$L__BB0_2731:
	mov.u64 	%rd5953, %rd5947;
$L__BB0_2732:
	add.s64 	%rd989, %rd987, %rd5953;
	mov.b64 	%rd5954, 0;
	setp.eq.s16 	%p1873, %rs2151, 65;
	@%p1873 bra 	$L__BB0_2736;
	setp.ne.s16 	%p1874, %rs2151, 84;
	@%p1874 bra 	$L__BB0_2735;
	mov.b64 	%rd5954, 4;
	bra.uni 	$L__BB0_2736;
$L__BB0_2735:
	mov.u64 	%rd5954, %rd5948;
$L__BB0_2736:
	shl.b64 	%rd3944, %rd989, 4;
	or.b64  	%rd991, %rd3944, %rd5954;
	mov.b64 	%rd5955, 0;
	setp.eq.s16 	%p1875, %rs2152, 65;
	@%p1875 bra 	$L__BB0_2740;
	setp.ne.s16 	%p1876, %rs2152, 84;
	@%p1876 bra 	$L__BB0_2739;
	mov.b64 	%rd5955, 1;
	bra.uni 	$L__BB0_2740;
$L__BB0_2739:
	mov.u64 	%rd5955, %rd5949;
$L__BB0_2740:
	add.s64 	%rd5962, %rd991, %rd5955;
	bra.uni 	$L__BB0_2766;
$L__BB0_2741:
	mov.b64 	%rd5956, 0;
	setp.eq.s16 	%p1877, %rs2141, 65;
	@%p1877 bra 	$L__BB0_2745;
	setp.ne.s16 	%p1878, %rs2141, 84;
	@%p1878 bra 	$L__BB0_2744;
	mov.b64 	%rd5956, 4;
	bra.uni 	$L__BB0_2745;
$L__BB0_2744:
	mov.u64 	%rd5956, %rd5938;
$L__BB0_2745:
	mov.b64 	%rd5957, 0;
	setp.eq.s16 	%p1879, %rs2142, 65;
	@%p1879 bra 	$L__BB0_2749;
	setp.ne.s16 	%p1880, %rs2142, 84;
	@%p1880 bra 	$L__BB0_2748;
	mov.b64 	%rd5957, 1;
	bra.uni 	$L__BB0_2749;
$L__BB0_2748:
	mov.u64 	%rd5957, %rd5939;
$L__BB0_2749:
	add.s64 	%rd996, %rd5956, %rd5957;
	mov.b64 	%rd5958, 0;
	setp.eq.s16 	%p1881, %rs2143, 65;
	@%p1881 bra 	$L__BB0_2753;
	setp.ne.s16 	%p1882, %rs2143, 84;
	@%p1882 bra 	$L__BB0_2752;
	mov.b64 	%rd5958, 4;
	bra.uni 	$L__BB0_2753;
$L__BB0_2752:
	mov.u64 	%rd5958, %rd5940;
$L__BB0_2753:
	shl.b64 	%rd3953, %rd996, 4;
	or.b64  	%rd998, %rd3953, %rd5958;
	mov.b64 	%rd5959, 0;
	setp.eq.s16 	%p1883, %rs2144, 65;
	@%p1883 bra 	$L__BB0_2757;
	setp.ne.s16 	%p1884, %rs2144, 84;
	@%p1884 bra 	$L__BB0_2756;
	mov.b64 	%rd5959, 1;
	bra.uni 	$L__BB0_2757;
$L__BB0_2756:
	mov.u64 	%rd5959, %rd5941;
$L__BB0_2757:
	add.s64 	%rd1000, %rd998, %rd5959;
	mov.b64 	%rd5960, 0;
	setp.eq.s16 	%p1885, %rs2145, 65;
	@%p1885 bra 	$L__BB0_2761;
	setp.ne.s16 	%p1886, %rs2145, 84;
	@%p1886 bra 	$L__BB0_2760;
	mov.b64 	%rd5960, 4;
	bra.uni 	$L__BB0_2761;
$L__BB0_2760:
	mov.u64 	%rd5960, %rd5942;
$L__BB0_2761:
	shl.b64 	%rd3958, %rd1000, 4;
	or.b64  	%rd1002, %rd3958, %rd5960;
	mov.b64 	%rd5961, 0;
	setp.eq.s16 	%p1887, %rs2146, 65;
	@%p1887 bra 	$L__BB0_2765;
	setp.ne.s16 	%p1888, %rs2146, 84;
	@%p1888 bra 	$L__BB0_2764;
	mov.b64 	%rd5961, 1;
	bra.uni 	$L__BB0_2765;
$L__BB0_2764:
	mov.u64 	%rd5961, %rd5943;
$L__BB0_2765:
	add.s64 	%rd5962, %rd1002, %rd5961;
$L__BB0_2766:
	shl.b64 	%rd3960, %rd5962, 2;
	add.s64 	%rd3961, %rd3, %rd3960;
	ld.global.f32 	%f575, [%rd3961];
	setp.lt.f32 	%p1889, %f575, 0f40800000;
	@%p1889 bra 	$L__BB0_2820;
	setp.eq.s32 	%p1890, %r848, 1;
	@%p1890 bra 	$L__BB0_2793;
	mov.b64 	%rd5963, 0;
	setp.eq.s16 	%p1891, %rs2147, 65;
	@%p1891 bra 	$L__BB0_2772;
	setp.ne.s16 	%p1892, %rs2147, 84;
	@%p1892 bra 	$L__BB0_2771;
	mov.b64 	%rd5963, 4;
	bra.uni 	$L__BB0_2772;
$L__BB0_2771:
	mov.u64 	%rd5963, %rd5944;
$L__BB0_2772:
	mov.b64 	%rd5964, 0;
	setp.eq.s16 	%p1893, %rs2148, 65;
	@%p1893 bra 	$L__BB0_2776;
	setp.ne.s16 	%p1894, %rs2148, 84;
	@%p1894 bra 	$L__BB0_2775;
	mov.b64 	%rd5964, 1;
	bra.uni 	$L__BB0_2776;
$L__BB0_2775:
	mov.u64 	%rd5964, %rd5945;
$L__BB0_2776:
	add.s64 	%rd1008, %rd5963, %rd5964;
	mov.b64 	%rd5965, 0;
	setp.eq.s16 	%p1895, %rs2149, 65;
	@%p1895 bra 	$L__BB0_2780;
	setp.ne.s16 	%p1896, %rs2149, 84;
	@%p1896 bra 	$L__BB0_2779;
	mov.b64 	%rd5965, 4;
	bra.uni 	$L__BB0_2780;
$L__BB0_2779:
	mov.u64 	%rd5965, %rd5946;
$L__BB0_2780:
	shl.b64 	%rd3969, %rd1008, 4;
	or.b64  	%rd1010, %rd3969, %rd5965;
	mov.b64 	%rd5966, 0;
	setp.eq.s16 	%p1897, %rs2150, 65;
	@%p1897 bra 	$L__BB0_2784;
	setp.ne.s16 	%p1898, %rs2150, 84;
	@%p1898 bra 	$L__BB0_2783;
	mov.b64 	%rd5966, 1;
	bra.uni 	$L__BB0_2784;
$L__BB0_2783:
	mov.u64 	%rd5966, %rd5947;
$L__BB0_2784:
	add.s64 	%rd1012, %rd1010, %rd5966;
	mov.b64 	%rd5967, 0;
	setp.eq.s16 	%p1899, %rs2151, 65;
	@%p1899 bra 	$L__BB0_2788;
	setp.ne.s16 	%p1900, %rs2151, 84;
	@%p1900 bra 	$L__BB0_2787;
	mov.b64 	%rd5967, 4;
	bra.uni 	$L__BB0_2788;
$L__BB0_2787:
	mov.u64 	%rd5967, %rd5948;
$L__BB0_2788:
	shl.b64 	%rd3974, %rd1012, 4;
	or.b64  	%rd1014, %rd3974, %rd5967;
	mov.b64 	%rd5968, 0;
	setp.eq.s16 	%p1901, %rs2152, 65;
	@%p1901 bra 	$L__BB0_2792;
	setp.ne.s16 	%p1902, %rs2152, 84;
	@%p1902 bra 	$L__BB0_2791;
	mov.b64 	%rd5968, 1;
	bra.uni 	$L__BB0_2792;
$L__BB0_2791:
	mov.u64 	%rd5968, %rd5949;
$L__BB0_2792:
	add.s64 	%rd5975, %rd1014, %rd5968;
	bra.uni 	$L__BB0_2818;
$L__BB0_2793:
	mov.b64 	%rd5969, 0;
	setp.eq.s16 	%p1903, %rs2141, 65;
	@%p1903 bra 	$L__BB0_2797;
	setp.ne.s16 	%p1904, %rs2141, 84;
	@%p1904 bra 	$L__BB0_2796;
	mov.b64 	%rd5969, 4;
	bra.uni 	$L__BB0_2797;
$L__BB0_2796:
	mov.u64 	%rd5969, %rd5938;
$L__BB0_2797:
	mov.b64 	%rd5970, 0;
	setp.eq.s16 	%p1905, %rs2142, 65;
	@%p1905 bra 	$L__BB0_2801;
	setp.ne.s16 	%p1906, %rs2142, 84;
	@%p1906 bra 	$L__BB0_2800;
	mov.b64 	%rd5970, 1;
	bra.uni 	$L__BB0_2801;
$L__BB0_2800:
	mov.u64 	%rd5970, %rd5939;
$L__BB0_2801:
	add.s64 	%rd1019, %rd5969, %rd5970;
	mov.b64 	%rd5971, 0;
	setp.eq.s16 	%p1907, %rs2143, 65;
	@%p1907 bra 	$L__BB0_2805;
	setp.ne.s16 	%p1908, %rs2143, 84;
	@%p1908 bra 	$L__BB0_2804;
	mov.b64 	%rd5971, 4;
	bra.uni 	$L__BB0_2805;
$L__BB0_2804:
	mov.u64 	%rd5971, %rd5940;
$L__BB0_2805:
	shl.b64 	%rd3983, %rd1019, 4;
	or.b64  	%rd1021, %rd3983, %rd5971;
	mov.b64 	%rd5972, 0;
	setp.eq.s16 	%p1909, %rs2144, 65;
	@%p1909 bra 	$L__BB0_2809;
	setp.ne.s16 	%p1910, %rs2144, 84;
	@%p1910 bra 	$L__BB0_2808;
	mov.b64 	%rd5972, 1;
	bra.uni 	$L__BB0_2809;
$L__BB0_2808:
	mov.u64 	%rd5972, %rd5941;
$L__BB0_2809:
	add.s64 	%rd1023, %rd1021, %rd5972;
	mov.b64 	%rd5973, 0;
	setp.eq.s16 	%p1911, %rs2145, 65;
	@%p1911 bra 	$L__BB0_2813;
	setp.ne.s16 	%p1912, %rs2145, 84;
	@%p1912 bra 	$L__BB0_2812;
	mov.b64 	%rd5973, 4;
	bra.uni 	$L__BB0_2813;
$L__BB0_2812:
	mov.u64 	%rd5973, %rd5942;
$L__BB0_2813:
	shl.b64 	%rd3988, %rd1023, 4;
	or.b64  	%rd1025, %rd3988, %rd5973;
	mov.b64 	%rd5974, 0;
	setp.eq.s16 	%p1913, %rs2146, 65;
	@%p1913 bra 	$L__BB0_2817;
	setp.ne.s16 	%p1914, %rs2146, 84;
	@%p1914 bra 	$L__BB0_2816;
	mov.b64 	%rd5974, 1;
	bra.uni 	$L__BB0_2817;
$L__BB0_2816:
	mov.u64 	%rd5974, %rd5943;
$L__BB0_2817:
	add.s64 	%rd5975, %rd1025, %rd5974;
$L__BB0_2818:
	shl.b64 	%rd3990, %rd5975, 2;
	add.s64 	%rd3991, %rd3, %rd3990;
	ld.global.f32 	%f576, [%rd3991];
	setp.lt.f32 	%p1915, %f576, 0f40400000;
	@%p1915 bra 	$L__BB0_2820;
	mov.b32 	%r1176, 1;
	st.global.u32 	[%rd7+16], %r1176;
$L__BB0_2820:
	add.s32 	%r1177, %r1415, 23;
	setp.gt.s32 	%p1916, %r1177, %r849;
	@%p1916 bra 	$L__BB0_4677;
	mov.b32 	%r1614, 0;
$L__BB0_2822:
	cvt.s64.s32 	%rd3993, %r1614;
	add.s64 	%rd3994, %rd8, %rd3993;
	ld.global.u8 	%rs1444, [%rd3994];
	add.s16 	%rs1445, %rs1444, -65;
	setp.gt.u16 	%p1917, %rs1445, 51;
	cvt.u64.u16 	%rd3992, %rs1445;
	@%p1917 bra 	$L__BB0_3427;
	cvt.u32.u64 	%r1179, %rd3992;
	mov.b64 	%rd3995, 1;
	shl.b64 	%rd3996, %rd3995, %r1179;
	and.b64  	%rd3997, %rd3996, 2252096166953029;
	setp.ne.s64 	%p1918, %rd3997, 0;
	@%p1918 bra 	$L__BB0_2824;
	bra.uni 	$L__BB0_3427;
$L__BB0_2824:
	add.s32 	%r1614, %r1614, 1;
	setp.ne.s32 	%p1919, %r1614, 23;
	@%p1919 bra 	$L__BB0_2822;
	ld.global.u8 	%rs261, [%rd8];
	ld.global.u8 	%rs262, [%rd8+1];
	ld.global.u8 	%rs263, [%rd8+2];
	ld.global.u8 	%rs264, [%rd8+3];
	ld.global.u8 	%rs265, [%rd8+4];
	ld.global.u8 	%rs266, [%rd8+5];
	ld.global.u8 	%rs267, [%rd8+6];
	ld.global.u8 	%rs268, [%rd8+7];
	ld.global.u8 	%rs269, [%rd8+8];
	ld.global.u8 	%rs270, [%rd8+9];
	ld.global.u8 	%rs271, [%rd8+10];
	ld.global.u8 	%rs272, [%rd8+11];
	ld.global.u8 	%rs273, [%rd8+12];
	ld.global.u8 	%rs274, [%rd8+13];
	ld.global.u8 	%rs275, [%rd8+14];
	ld.global.u8 	%rs276, [%rd8+15];
	ld.global.u8 	%rs277, [%rd8+16];
	ld.global.u8 	%rs278, [%rd8+17];
	ld.global.u8 	%rs279, [%rd8+18];
	ld.global.u8 	%rs280, [%rd8+19];
	ld.global.u8 	%rs281, [%rd8+20];
	ld.global.u8 	%rs282, [%rd8+21];
	ld.global.u8 	%rs283, [%rd8+22];
	mov.b32 	%r1615, 1;
	add.s16 	%rs1446, %rs261, -67;
	setp.gt.u16 	%p1920, %rs1446, 32;
	cvt.u64.u16 	%rd3998, %rs1446;
	@%p1920 bra 	$L__BB0_2827;
	cvt.u32.u64 	%r1181, %rd3998;
	mov.b64 	%rd3999, 1;
	shl.b64 	%rd4000, %rd3999, %r1181;
	and.b64  	%rd4001, %rd4000, 4294967313;
	setp.ne.s64 	%p1921, %rd4001, 0;
	@%p1921 bra 	$L__BB0_2828;
$L__BB0_2827:
	setp.eq.s16 	%p1922, %rs261, 103;
	selp.u32 	%r1615, 1, 0, %p1922;
$L__BB0_2828:
	mov.b32 	%r1616, 1;
	setp.eq.s16 	%p1923, %rs262, 67;
	@%p1923 bra 	$L__BB0_2833;
	setp.eq.s16 	%p1924, %rs262, 71;
	@%p1924 bra 	$L__BB0_2832;
	setp.eq.s16 	%p1925, %rs262, 99;
	@%p1925 bra 	$L__BB0_2833;
	setp.eq.s16 	%p1926, %rs262, 103;
	selp.u32 	%r1616, 1, 0, %p1926;
$L__BB0_2832:
	add.s32 	%r1617, %r1616, %r1615;
	bra.uni 	$L__BB0_2834;
$L__BB0_2833:
	add.s32 	%r1617, %r1615, 1;
$L__BB0_2834:
	mov.b32 	%r1618, 1;
	setp.eq.s16 	%p1927, %rs263, 67;
	@%p1927 bra 	$L__BB0_2839;
	setp.eq.s16 	%p1928, %rs263, 71;
	@%p1928 bra 	$L__BB0_2838;
	setp.eq.s16 	%p1929, %rs263, 99;
	@%p1929 bra 	$L__BB0_2839;
	setp.eq.s16 	%p1930, %rs263, 103;
	selp.u32 	%r1618, 1, 0, %p1930;
$L__BB0_2838:
	add.s32 	%r1619, %r1618, %r1617;
	bra.uni 	$L__BB0_2840;
$L__BB0_2839:
	add.s32 	%r1619, %r1617, 1;
$L__BB0_2840:
	mov.b32 	%r1620, 1;
	setp.eq.s16 	%p1931, %rs264, 67;
	@%p1931 bra 	$L__BB0_2845;
	setp.eq.s16 	%p1932, %rs264, 71;
	@%p1932 bra 	$L__BB0_2844;
	setp.eq.s16 	%p1933, %rs264, 99;
	@%p1933 bra 	$L__BB0_2845;
	setp.eq.s16 	%p1934, %rs264, 103;
	selp.u32 	%r1620, 1, 0, %p1934;
$L__BB0_2844:
	add.s32 	%r1621, %r1620, %r1619;
	bra.uni 	$L__BB0_2846;
$L__BB0_2845:
	add.s32 	%r1621, %r1619, 1;
$L__BB0_2846:
	mov.b32 	%r1622, 1;
	setp.eq.s16 	%p1935, %rs265, 67;
	@%p1935 bra 	$L__BB0_2851;
	setp.eq.s16 	%p1936, %rs265, 71;
	@%p1936 bra 	$L__BB0_2850;
	setp.eq.s16 	%p1937, %rs265, 99;
	@%p1937 bra 	$L__BB0_2851;
	setp.eq.s16 	%p1938, %rs265, 103;
	selp.u32 	%r1622, 1, 0, %p1938;
$L__BB0_2850:
	add.s32 	%r1623, %r1622, %r1621;
	bra.uni 	$L__BB0_2852;
$L__BB0_2851:
	add.s32 	%r1623, %r1621, 1;
$L__BB0_2852:
	mov.b32 	%r1624, 1;
	setp.eq.s16 	%p1939, %rs266, 67;
	@%p1939 bra 	$L__BB0_2857;
	setp.eq.s16 	%p1940, %rs266, 71;
	@%p1940 bra 	$L__BB0_2856;
	setp.eq.s16 	%p1941, %rs266, 99;
	@%p1941 bra 	$L__BB0_2857;
	setp.eq.s16 	%p1942, %rs266, 103;
	selp.u32 	%r1624, 1, 0, %p1942;
$L__BB0_2856:
	add.s32 	%r1625, %r1624, %r1623;
	bra.uni 	$L__BB0_2858;
$L__BB0_2857:
	add.s32 	%r1625, %r1623, 1;
$L__BB0_2858:
	mov.b32 	%r1626, 1;
	setp.eq.s16 	%p1943, %rs267, 67;
	@%p1943 bra 	$L__BB0_2863;
	setp.eq.s16 	%p1944, %rs267, 71;
	@%p1944 bra 	$L__BB0_2862;
	setp.eq.s16 	%p1945, %rs267, 99;
	@%p1945 bra 	$L__BB0_2863;
	setp.eq.s16 	%p1946, %rs267, 103;
	selp.u32 	%r1626, 1, 0, %p1946;
$L__BB0_2862:
	add.s32 	%r1627, %r1626, %r1625;
	bra.uni 	$L__BB0_2864;
$L__BB0_2863:
	add.s32 	%r1627, %r1625, 1;
$L__BB0_2864:
	mov.b32 	%r1628, 1;
	setp.eq.s16 	%p1947, %rs268, 67;
	@%p1947 bra 	$L__BB0_2869;
	setp.eq.s16 	%p1948, %rs268, 71;
	@%p1948 bra 	$L__BB0_2868;
	setp.eq.s16 	%p1949, %rs268, 99;
	@%p1949 bra 	$L__BB0_2869;
	setp.eq.s16 	%p1950, %rs268, 103;
	selp.u32 	%r1628, 1, 0, %p1950;
$L__BB0_2868:
	add.s32 	%r1629, %r1628, %r1627;
	bra.uni 	$L__BB0_2870;
$L__BB0_2869:
	add.s32 	%r1629, %r1627, 1;
$L__BB0_2870:
	mov.b32 	%r1630, 1;
	setp.eq.s16 	%p1951, %rs269, 67;
	@%p1951 bra 	$L__BB0_2875;
	setp.eq.s16 	%p1952, %rs269, 71;
	@%p1952 bra 	$L__BB0_2874;
	setp.eq.s16 	%p1953, %rs269, 99;
	@%p1953 bra 	$L__BB0_2875;
	setp.eq.s16 	%p1954, %rs269, 103;
	selp.u32 	%r1630, 1, 0, %p1954;
$L__BB0_2874:
	add.s32 	%r1631, %r1630, %r1629;
	bra.uni 	$L__BB0_2876;
$L__BB0_2875:
	add.s32 	%r1631, %r1629, 1;
$L__BB0_2876:
	mov.b32 	%r1632, 1;
	setp.eq.s16 	%p1955, %rs270, 67;
	@%p1955 bra 	$L__BB0_2881;
	setp.eq.s16 	%p1956, %rs270, 71;
	@%p1956 bra 	$L__BB0_2880;
	setp.eq.s16 	%p1957, %rs270, 99;
	@%p1957 bra 	$L__BB0_2881;
	setp.eq.s16 	%p1958, %rs270, 103;
	selp.u32 	%r1632, 1, 0, %p1958;
$L__BB0_2880:
	add.s32 	%r1633, %r1632, %r1631;
	bra.uni 	$L__BB0_2882;
$L__BB0_2881:
	add.s32 	%r1633, %r1631, 1;
$L__BB0_2882:
	mov.b32 	%r1634, 1;
	setp.eq.s16 	%p1959, %rs271, 67;
	@%p1959 bra 	$L__BB0_2887;
	setp.eq.s16 	%p1960, %rs271, 71;
	@%p1960 bra 	$L__BB0_2886;
	setp.eq.s16 	%p1961, %rs271, 99;
	@%p1961 bra 	$L__BB0_2887;
	setp.eq.s16 	%p1962, %rs271, 103;
	selp.u32 	%r1634, 1, 0, %p1962;
$L__BB0_2886:
	add.s32 	%r1635, %r1634, %r1633;
	bra.uni 	$L__BB0_2888;
$L__BB0_2887:
	add.s32 	%r1635, %r1633, 1;
$L__BB0_2888:
	mov.b32 	%r1636, 1;
	setp.eq.s16 	%p1963, %rs272, 67;
	@%p1963 bra 	$L__BB0_2893;
	setp.eq.s16 	%p1964, %rs272, 71;
	@%p1964 bra 	$L__BB0_2892;
	setp.eq.s16 	%p1965, %rs272, 99;
	@%p1965 bra 	$L__BB0_2893;
	setp.eq.s16 	%p1966, %rs272, 103;
	selp.u32 	%r1636, 1, 0, %p1966;
$L__BB0_2892:
	add.s32 	%r1637, %r1636, %r1635;
	bra.uni 	$L__BB0_2894;
$L__BB0_2893:
	add.s32 	%r1637, %r1635, 1;
$L__BB0_2894:
	mov.b32 	%r1638, 1;
	setp.eq.s16 	%p1967, %rs273, 67;
	@%p1967 bra 	$L__BB0_2899;
	setp.eq.s16 	%p1968, %rs273, 71;
	@%p1968 bra 	$L__BB0_2898;
	setp.eq.s16 	%p1969, %rs273, 99;
	@%p1969 bra 	$L__BB0_2899;
	setp.eq.s16 	%p1970, %rs273, 103;
	selp.u32 	%r1638, 1, 0, %p1970;
$L__BB0_2898:
	add.s32 	%r1639, %r1638, %r1637;
	bra.uni 	$L__BB0_2900;
$L__BB0_2899:
	add.s32 	%r1639, %r1637, 1;
$L__BB0_2900:
	mov.b32 	%r1640, 1;
	setp.eq.s16 	%p1971, %rs274, 67;
	@%p1971 bra 	$L__BB0_2905;
	setp.eq.s16 	%p1972, %rs274, 71;
	@%p1972 bra 	$L__BB0_2904;
	setp.eq.s16 	%p1973, %rs274, 99;
	@%p1973 bra 	$L__BB0_2905;
	setp.eq.s16 	%p1974, %rs274, 103;
	selp.u32 	%r1640, 1, 0, %p1974;
$L__BB0_2904:
	add.s32 	%r1641, %r1640, %r1639;
	bra.uni 	$L__BB0_2906;
$L__BB0_2905:
	add.s32 	%r1641, %r1639, 1;
$L__BB0_2906:
	mov.b32 	%r1642, 1;
	setp.eq.s16 	%p1975, %rs275, 67;
	@%p1975 bra 	$L__BB0_2911;
	setp.eq.s16 	%p1976, %rs275, 71;
	@%p1976 bra 	$L__BB0_2910;
	setp.eq.s16 	%p1977, %rs275, 99;
	@%p1977 bra 	$L__BB0_2911;
	setp.eq.s16 	%p1978, %rs275, 103;
	selp.u32 	%r1642, 1, 0, %p1978;
$L__BB0_2910:
	add.s32 	%r1643, %r1642, %r1641;
	bra.uni 	$L__BB0_2912;
$L__BB0_2911:
	add.s32 	%r1643, %r1641, 1;
$L__BB0_2912:
	mov.b32 	%r1644, 1;
	setp.eq.s16 	%p1979, %rs276, 67;
	@%p1979 bra 	$L__BB0_2917;
	setp.eq.s16 	%p1980, %rs276, 71;
	@%p1980 bra 	$L__BB0_2916;
	setp.eq.s16 	%p1981, %rs276, 99;
	@%p1981 bra 	$L__BB0_2917;
	setp.eq.s16 	%p1982, %rs276, 103;
	selp.u32 	%r1644, 1, 0, %p1982;
$L__BB0_2916:
	add.s32 	%r1645, %r1644, %r1643;
	bra.uni 	$L__BB0_2918;
$L__BB0_2917:
	add.s32 	%r1645, %r1643, 1;
$L__BB0_2918:
	mov.b32 	%r1646, 1;
	setp.eq.s16 	%p1983, %rs277, 67;
	@%p1983 bra 	$L__BB0_2923;
	setp.eq.s16 	%p1984, %rs277, 71;
	@%p1984 bra 	$L__BB0_2922;
	setp.eq.s16 	%p1985, %rs277, 99;
	@%p1985 bra 	$L__BB0_2923;
	setp.eq.s16 	%p1986, %rs277, 103;
	selp.u32 	%r1646, 1, 0, %p1986;
$L__BB0_2922:
	add.s32 	%r1647, %r1646, %r1645;
	bra.uni 	$L__BB0_2924;
$L__BB0_2923:
	add.s32 	%r1647, %r1645, 1;
$L__BB0_2924:
	mov.b32 	%r1648, 1;
	setp.eq.s16 	%p1987, %rs278, 67;
	@%p1987 bra 	$L__BB0_2929;
	setp.eq.s16 	%p1988, %rs278, 71;
	@%p1988 bra 	$L__BB0_2928;
	setp.eq.s16 	%p1989, %rs278, 99;
	@%p1989 bra 	$L__BB0_2929;
	setp.eq.s16 	%p1990, %rs278, 103;
	selp.u32 	%r1648, 1, 0, %p1990;
$L__BB0_2928:
	add.s32 	%r1649, %r1648, %r1647;
	bra.uni 	$L__BB0_2930;
$L__BB0_2929:
	add.s32 	%r1649, %r1647, 1;
$L__BB0_2930:
	mov.b32 	%r1650, 1;
	setp.eq.s16 	%p1991, %rs279, 67;
	@%p1991 bra 	$L__BB0_2935;
	setp.eq.s16 	%p1992, %rs279, 71;
	@%p1992 bra 	$L__BB0_2934;
	setp.eq.s16 	%p1993, %rs279, 99;
	@%p1993 bra 	$L__BB0_2935;
	setp.eq.s16 	%p1994, %rs279, 103;
	selp.u32 	%r1650, 1, 0, %p1994;
$L__BB0_2934:
	add.s32 	%r1651, %r1650, %r1649;
	bra.uni 	$L__BB0_2936;
$L__BB0_2935:
	add.s32 	%r1651, %r1649, 1;
$L__BB0_2936:
	mov.b32 	%r1652, 1;
	setp.eq.s16 	%p1995, %rs280, 67;
	@%p1995 bra 	$L__BB0_2941;
	setp.eq.s16 	%p1996, %rs280, 71;
	@%p1996 bra 	$L__BB0_2940;
	setp.eq.s16 	%p1997, %rs280, 99;
	@%p1997 bra 	$L__BB0_2941;
	setp.eq.s16 	%p1998, %rs280, 103;
	selp.u32 	%r1652, 1, 0, %p1998;
$L__BB0_2940:
	add.s32 	%r1653, %r1652, %r1651;
	bra.uni 	$L__BB0_2942;
$L__BB0_2941:
	add.s32 	%r1653, %r1651, 1;
$L__BB0_2942:
	mov.b32 	%r1654, 1;
	setp.eq.s16 	%p1999, %rs281, 67;
	@%p1999 bra 	$L__BB0_2947;
	setp.eq.s16 	%p2000, %rs281, 71;
	@%p2000 bra 	$L__BB0_2946;
	setp.eq.s16 	%p2001, %rs281, 99;
	@%p2001 bra 	$L__BB0_2947;
	setp.eq.s16 	%p2002, %rs281, 103;
	selp.u32 	%r1654, 1, 0, %p2002;
$L__BB0_2946:
	add.s32 	%r1655, %r1654, %r1653;
	bra.uni 	$L__BB0_2948;
$L__BB0_2947:
	add.s32 	%r1655, %r1653, 1;
$L__BB0_2948:
	mov.b32 	%r1656, 1;
	setp.eq.s16 	%p2003, %rs282, 67;
	@%p2003 bra 	$L__BB0_2953;
	setp.eq.s16 	%p2004, %rs282, 71;
	@%p2004 bra 	$L__BB0_2952;
	setp.eq.s16 	%p2005, %rs282, 99;
	@%p2005 bra 	$L__BB0_2953;
	setp.eq.s16 	%p2006, %rs282, 103;
	selp.u32 	%r1656, 1, 0, %p2006;
$L__BB0_2952:
	add.s32 	%r1657, %r1656, %r1655;
	bra.uni 	$L__BB0_2954;
$L__BB0_2953:
	add.s32 	%r1657, %r1655, 1;
$L__BB0_2954:
	mov.b32 	%r1658, 1;
	setp.eq.s16 	%p2007, %rs283, 67;
	@%p2007 bra 	$L__BB0_2959;
	setp.eq.s16 	%p2008, %rs283, 71;
	@%p2008 bra 	$L__BB0_2958;
	setp.eq.s16 	%p2009, %rs283, 99;
	@%p2009 bra 	$L__BB0_2959;
	setp.eq.s16 	%p2010, %rs283, 103;
	selp.u32 	%r1658, 1, 0, %p2010;
$L__BB0_2958:
	add.s32 	%r1659, %r1658, %r1657;
	bra.uni 	$L__BB0_2960;
$L__BB0_2959:
	add.s32 	%r1659, %r1657, 1;
$L__BB0_2960:
	cvt.rn.f64.u32 	%fd175, %r1659;
	div.rn.f64 	%fd176, %fd175, 0d4037000000000000;
	mul.f64 	%fd177, %fd176, 0d4059000000000000;
	cvt.rn.f32.f64 	%f577, %fd177;
	setp.lt.f32 	%p2011, %f577, 0f42200000;
	setp.gt.f32 	%p2012, %f577, 0f42700000;
	or.pred  	%p2013, %p2011, %p2012;
	@%p2013 bra 	$L__BB0_3427;
	and.b16  	%rs284, %rs261, 223;
	mov.b64 	%rd5976, 0;
	setp.eq.s16 	%p2014, %rs284, 65;
	@%p2014 bra 	$L__BB0_2965;
	setp.ne.s16 	%p2015, %rs284, 84;
	@%p2015 bra 	$L__BB0_2964;
	mov.b64 	%rd5976, 4;
	bra.uni 	$L__BB0_2965;
$L__BB0_2964:
	setp.eq.s16 	%p2016, %rs284, 67;
	selp.b64 	%rd5976, 8, 12, %p2016;
$L__BB0_2965:
	and.b16  	%rs285, %rs262, 223;
	mov.b64 	%rd5977, 0;
	setp.eq.s16 	%p2017, %rs285, 65;
	@%p2017 bra 	$L__BB0_2969;
	setp.ne.s16 	%p2018, %rs285, 84;
	@%p2018 bra 	$L__BB0_2968;
	mov.b64 	%rd5977, 1;
	bra.uni 	$L__BB0_2969;
$L__BB0_2968:
	setp.eq.s16 	%p2019, %rs285, 67;
	selp.b64 	%rd5977, 2, 3, %p2019;
$L__BB0_2969:
	add.s64 	%rd4007, %rd5977, %rd5976;
	shl.b64 	%rd4008, %rd4007, 2;
	add.s64 	%rd4009, %rd2, %rd4008;
	ld.global.f32 	%f201, [%rd4009];
	add.s64 	%rd4010, %rd1, %rd4008;
	ld.global.f32 	%f202, [%rd4010];
	mov.b64 	%rd5978, 0;
	@%p2017 bra 	$L__BB0_2973;
	setp.ne.s16 	%p2021, %rs285, 84;
	@%p2021 bra 	$L__BB0_2972;
	mov.b64 	%rd5978, 4;
	bra.uni 	$L__BB0_2973;
$L__BB0_2972:
	setp.eq.s16 	%p2022, %rs285, 67;
	selp.b64 	%rd5978, 8, 12, %p2022;
$L__BB0_2973:
	and.b16  	%rs286, %rs263, 223;
	mov.b64 	%rd5979, 0;
	setp.eq.s16 	%p2023, %rs286, 65;
	@%p2023 bra 	$L__BB0_2977;
	setp.ne.s16 	%p2024, %rs286, 84;
	@%p2024 bra 	$L__BB0_2976;
	mov.b64 	%rd5979, 1;
	bra.uni 	$L__BB0_2977;
$L__BB0_2976:
	setp.eq.s16 	%p2025, %rs286, 67;
	selp.b64 	%rd5979, 2, 3, %p2025;
$L__BB0_2977:
	add.s64 	%rd4015, %rd5979, %rd5978;
	shl.b64 	%rd4016, %rd4015, 2;
	add.s64 	%rd4017, %rd2, %rd4016;
	ld.global.f32 	%f578, [%rd4017];
	add.f32 	%f579, %f201, 0f00000000;
	add.f32 	%f203, %f579, %f578;
	add.s64 	%rd4018, %rd1, %rd4016;
	ld.global.f32 	%f580, [%rd4018];
	add.f32 	%f581, %f202, 0f00000000;
	add.f32 	%f204, %f581, %f580;
	mov.b64 	%rd5980, 0;
	@%p2023 bra 	$L__BB0_2981;
	setp.ne.s16 	%p2027, %rs286, 84;
	@%p2027 bra 	$L__BB0_2980;
	mov.b64 	%rd5980, 4;
	bra.uni 	$L__BB0_2981;
$L__BB0_2980:
	setp.eq.s16 	%p2028, %rs286, 67;
	selp.b64 	%rd5980, 8, 12, %p2028;
$L__BB0_2981:
	and.b16  	%rs287, %rs264, 223;
	mov.b64 	%rd5981, 0;
	setp.eq.s16 	%p2029, %rs287, 65;
	@%p2029 bra 	$L__BB0_2985;
	setp.ne.s16 	%p2030, %rs287, 84;
	@%p2030 bra 	$L__BB0_2984;
	mov.b64 	%rd5981, 1;
	bra.uni 	$L__BB0_2985;
$L__BB0_2984:
	setp.eq.s16 	%p2031, %rs287, 67;
	selp.b64 	%rd5981, 2, 3, %p2031;
$L__BB0_2985:
	add.s64 	%rd4023, %rd5981, %rd5980;
	shl.b64 	%rd4024, %rd4023, 2;
	add.s64 	%rd4025, %rd2, %rd4024;
	ld.global.f32 	%f582, [%rd4025];
	add.f32 	%f205, %f203, %f582;
	add.s64 	%rd4026, %rd1, %rd4024;
	ld.global.f32 	%f583, [%rd4026];
	add.f32 	%f206, %f204, %f583;
	mov.b64 	%rd5982, 0;
	@%p2029 bra 	$L__BB0_2989;
	setp.ne.s16 	%p2033, %rs287, 84;
	@%p2033 bra 	$L__BB0_2988;
	mov.b64 	%rd5982, 4;
	bra.uni 	$L__BB0_2989;
$L__BB0_2988:
	setp.eq.s16 	%p2034, %rs287, 67;
	selp.b64 	%rd5982, 8, 12, %p2034;
$L__BB0_2989:
	and.b16  	%rs288, %rs265, 223;
	mov.b64 	%rd5983, 0;
	setp.eq.s16 	%p2035, %rs288, 65;
	@%p2035 bra 	$L__BB0_2993;
	setp.ne.s16 	%p2036, %rs288, 84;
	@%p2036 bra 	$L__BB0_2992;
	mov.b64 	%rd5983, 1;
	bra.uni 	$L__BB0_2993;
$L__BB0_2992:
	setp.eq.s16 	%p2037, %rs288, 67;
	selp.b64 	%rd5983, 2, 3, %p2037;
$L__BB0_2993:
	add.s64 	%rd4031, %rd5983, %rd5982;
	shl.b64 	%rd4032, %rd4031, 2;
	add.s64 	%rd4033, %rd2, %rd4032;
	ld.global.f32 	%f584, [%rd4033];
	add.f32 	%f207, %f205, %f584;
	add.s64 	%rd4034, %rd1, %rd4032;
	ld.global.f32 	%f585, [%rd4034];
	add.f32 	%f208, %f206, %f585;
	mov.b64 	%rd5984, 0;
	@%p2035 bra 	$L__BB0_2997;
	setp.ne.s16 	%p2039, %rs288, 84;
	@%p2039 bra 	$L__BB0_2996;
	mov.b64 	%rd5984, 4;
	bra.uni 	$L__BB0_2997;
$L__BB0_2996:
	setp.eq.s16 	%p2040, %rs288, 67;
	selp.b64 	%rd5984, 8, 12, %p2040;
$L__BB0_2997:
	and.b16  	%rs289, %rs266, 223;
	mov.b64 	%rd5985, 0;
	setp.eq.s16 	%p2041, %rs289, 65;
	@%p2041 bra 	$L__BB0_3001;
	setp.ne.s16 	%p2042, %rs289, 84;
	@%p2042 bra 	$L__BB0_3000;
	mov.b64 	%rd5985, 1;
	bra.uni 	$L__BB0_3001;
$L__BB0_3000:
	setp.eq.s16 	%p2043, %rs289, 67;
	selp.b64 	%rd5985, 2, 3, %p2043;
$L__BB0_3001:
	add.s64 	%rd4039, %rd5985, %rd5984;
	shl.b64 	%rd4040, %rd4039, 2;
	add.s64 	%rd4041, %rd2, %rd4040;
	ld.global.f32 	%f586, [%rd4041];
	add.f32 	%f209, %f207, %f586;
	add.s64 	%rd4042, %rd1, %rd4040;
	ld.global.f32 	%f587, [%rd4042];
	add.f32 	%f210, %f208, %f587;
	mov.b64 	%rd5986, 0;
	@%p2041 bra 	$L__BB0_3005;
	setp.ne.s16 	%p2045, %rs289, 84;
	@%p2045 bra 	$L__BB0_3004;
	mov.b64 	%rd5986, 4;
	bra.uni 	$L__BB0_3005;
$L__BB0_3004:
	setp.eq.s16 	%p2046, %rs289, 67;
	selp.b64 	%rd5986, 8, 12, %p2046;
$L__BB0_3005:
	and.b16  	%rs290, %rs267, 223;
	mov.b64 	%rd5987, 0;
	setp.eq.s16 	%p2047, %rs290, 65;
	@%p2047 bra 	$L__BB0_3009;
	setp.ne.s16 	%p2048, %rs290, 84;
	@%p2048 bra 	$L__BB0_3008;
	mov.b64 	%rd5987, 1;
	bra.uni 	$L__BB0_3009;
$L__BB0_3008:
	setp.eq.s16 	%p2049, %rs290, 67;
	selp.b64 	%rd5987, 2, 3, %p2049;
$L__BB0_3009:
	add.s64 	%rd4047, %rd5987, %rd5986;
	shl.b64 	%rd4048, %rd4047, 2;
	add.s64 	%rd4049, %rd2, %rd4048;
	ld.global.f32 	%f588, [%rd4049];
	add.f32 	%f211, %f209, %f588;
	add.s64 	%rd4050, %rd1, %rd4048;
	ld.global.f32 	%f589, [%rd4050];
	add.f32 	%f212, %f210, %f589;
	mov.b64 	%rd5988, 0;
	@%p2047 bra 	$L__BB0_3013;
	setp.ne.s16 	%p2051, %rs290, 84;
	@%p2051 bra 	$L__BB0_3012;
	mov.b64 	%rd5988, 4;
	bra.uni 	$L__BB0_3013;
$L__BB0_3012:
	setp.eq.s16 	%p2052, %rs290, 67;
	selp.b64 	%rd5988, 8, 12, %p2052;
$L__BB0_3013:
	and.b16  	%rs291, %rs268, 223;
	mov.b64 	%rd5989, 0;
	setp.eq.s16 	%p2053, %rs291, 65;
	@%p2053 bra 	$L__BB0_3017;
	setp.ne.s16 	%p2054, %rs291, 84;
	@%p2054 bra 	$L__BB0_3016;
	mov.b64 	%rd5989, 1;
	bra.uni 	$L__BB0_3017;
$L__BB0_3016:
	setp.eq.s16 	%p2055, %rs291, 67;
	selp.b64 	%rd5989, 2, 3, %p2055;
$L__BB0_3017:
	add.s64 	%rd4055, %rd5989, %rd5988;
	shl.b64 	%rd4056, %rd4055, 2;
	add.s64 	%rd4057, %rd2, %rd4056;
	ld.global.f32 	%f590, [%rd4057];
	add.f32 	%f213, %f211, %f590;
	add.s64 	%rd4058, %rd1, %rd4056;
	ld.global.f32 	%f591, [%rd4058];
	add.f32 	%f214, %f212, %f591;
	mov.b64 	%rd5990, 0;
	@%p2053 bra 	$L__BB0_3021;
	setp.ne.s16 	%p2057, %rs291, 84;
	@%p2057 bra 	$L__BB0_3020;
	mov.b64 	%rd5990, 4;
	bra.uni 	$L__BB0_3021;
$L__BB0_3020:
	setp.eq.s16 	%p2058, %rs291, 67;
	selp.b64 	%rd5990, 8, 12, %p2058;
$L__BB0_3021:
	and.b16  	%rs292, %rs269, 223;
	mov.b64 	%rd5991, 0;
	setp.eq.s16 	%p2059, %rs292, 65;
	@%p2059 bra 	$L__BB0_3025;
	setp.ne.s16 	%p2060, %rs292, 84;
	@%p2060 bra 	$L__BB0_3024;
	mov.b64 	%rd5991, 1;
	bra.uni 	$L__BB0_3025;
$L__BB0_3024:
	setp.eq.s16 	%p2061, %rs292, 67;
	selp.b64 	%rd5991, 2, 3, %p2061;
$L__BB0_3025:
	add.s64 	%rd4063, %rd5991, %rd5990;
	shl.b64 	%rd4064, %rd4063, 2;
	add.s64 	%rd4065, %rd2, %rd4064;
	ld.global.f32 	%f592, [%rd4065];
	add.f32 	%f215, %f213, %f592;
	add.s64 	%rd4066, %rd1, %rd4064;
	ld.global.f32 	%f593, [%rd4066];
	add.f32 	%f216, %f214, %f593;
	mov.b64 	%rd5992, 0;
	@%p2059 bra 	$L__BB0_3029;
	setp.ne.s16 	%p2063, %rs292, 84;
	@%p2063 bra 	$L__BB0_3028;
	mov.b64 	%rd5992, 4;
	bra.uni 	$L__BB0_3029;
$L__BB0_3028:
	setp.eq.s16 	%p2064, %rs292, 67;
	selp.b64 	%rd5992, 8, 12, %p2064;
$L__BB0_3029:
	and.b16  	%rs293, %rs270, 223;
	mov.b64 	%rd5993, 0;
	setp.eq.s16 	%p2065, %rs293, 65;
	@%p2065 bra 	$L__BB0_3033;
	setp.ne.s16 	%p2066, %rs293, 84;
	@%p2066 bra 	$L__BB0_3032;
	mov.b64 	%rd5993, 1;
	bra.uni 	$L__BB0_3033;
$L__BB0_3032:
	setp.eq.s16 	%p2067, %rs293, 67;
	selp.b64 	%rd5993, 2, 3, %p2067;
$L__BB0_3033:
	add.s64 	%rd4071, %rd5993, %rd5992;
	shl.b64 	%rd4072, %rd4071, 2;
	add.s64 	%rd4073, %rd2, %rd4072;
	ld.global.f32 	%f594, [%rd4073];
	add.f32 	%f217, %f215, %f594;
	add.s64 	%rd4074, %rd1, %rd4072;
	ld.global.f32 	%f595, [%rd4074];
	add.f32 	%f218, %f216, %f595;
	mov.b64 	%rd5994, 0;
	@%p2065 bra 	$L__BB0_3037;
	setp.ne.s16 	%p2069, %rs293, 84;
	@%p2069 bra 	$L__BB0_3036;
	mov.b64 	%rd5994, 4;
	bra.uni 	$L__BB0_3037;
$L__BB0_3036:
	setp.eq.s16 	%p2070, %rs293, 67;
	selp.b64 	%rd5994, 8, 12, %p2070;
$L__BB0_3037:
	and.b16  	%rs294, %rs271, 223;
	mov.b64 	%rd5995, 0;
	setp.eq.s16 	%p2071, %rs294, 65;
	@%p2071 bra 	$L__BB0_3041;
	setp.ne.s16 	%p2072, %rs294, 84;
	@%p2072 bra 	$L__BB0_3040;
	mov.b64 	%rd5995, 1;
	bra.uni 	$L__BB0_3041;
$L__BB0_3040:
	setp.eq.s16 	%p2073, %rs294, 67;
	selp.b64 	%rd5995, 2, 3, %p2073;
$L__BB0_3041:
	add.s64 	%rd4079, %rd5995, %rd5994;
	shl.b64 	%rd4080, %rd4079, 2;
	add.s64 	%rd4081, %rd2, %rd4080;
	ld.global.f32 	%f596, [%rd4081];
	add.f32 	%f219, %f217, %f596;
	add.s64 	%rd4082, %rd1, %rd4080;
	ld.global.f32 	%f597, [%rd4082];
	add.f32 	%f220, %f218, %f597;
	mov.b64 	%rd5996, 0;
	@%p2071 bra 	$L__BB0_3045;
	setp.ne.s16 	%p2075, %rs294, 84;
	@%p2075 bra 	$L__BB0_3044;
	mov.b64 	%rd5996, 4;
	bra.uni 	$L__BB0_3045;
$L__BB0_3044:
	setp.eq.s16 	%p2076, %rs294, 67;
	selp.b64 	%rd5996, 8, 12, %p2076;
$L__BB0_3045:
	and.b16  	%rs295, %rs272, 223;
	mov.b64 	%rd5997, 0;
	setp.eq.s16 	%p2077, %rs295, 65;
	@%p2077 bra 	$L__BB0_3049;
	setp.ne.s16 	%p2078, %rs295, 84;
	@%p2078 bra 	$L__BB0_3048;
	mov.b64 	%rd5997, 1;
	bra.uni 	$L__BB0_3049;
$L__BB0_3048:
	setp.eq.s16 	%p2079, %rs295, 67;
	selp.b64 	%rd5997, 2, 3, %p2079;
$L__BB0_3049:
	add.s64 	%rd4087, %rd5997, %rd5996;
	shl.b64 	%rd4088, %rd4087, 2;
	add.s64 	%rd4089, %rd2, %rd4088;
	ld.global.f32 	%f598, [%rd4089];
	add.f32 	%f221, %f219, %f598;
	add.s64 	%rd4090, %rd1, %rd4088;
	ld.global.f32 	%f599, [%rd4090];
	add.f32 	%f222, %f220, %f599;
	mov.b64 	%rd5998, 0;
	@%p2077 bra 	$L__BB0_3053;
	setp.ne.s16 	%p2081, %rs295, 84;
	@%p2081 bra 	$L__BB0_3052;
	mov.b64 	%rd5998, 4;
	bra.uni 	$L__BB0_3053;
$L__BB0_3052:
	setp.eq.s16 	%p2082, %rs295, 67;
	selp.b64 	%rd5998, 8, 12, %p2082;
$L__BB0_3053:
	and.b16  	%rs296, %rs273, 223;
	mov.b64 	%rd5999, 0;
	setp.eq.s16 	%p2083, %rs296, 65;
	@%p2083 bra 	$L__BB0_3057;
	setp.ne.s16 	%p2084, %rs296, 84;
	@%p2084 bra 	$L__BB0_3056;
	mov.b64 	%rd5999, 1;
	bra.uni 	$L__BB0_3057;
$L__BB0_3056:
	setp.eq.s16 	%p2085, %rs296, 67;
	selp.b64 	%rd5999, 2, 3, %p2085;
$L__BB0_3057:
	add.s64 	%rd4095, %rd5999, %rd5998;
	shl.b64 	%rd4096, %rd4095, 2;
	add.s64 	%rd4097, %rd2, %rd4096;
	ld.global.f32 	%f600, [%rd4097];
	add.f32 	%f223, %f221, %f600;
	add.s64 	%rd4098, %rd1, %rd4096;
	ld.global.f32 	%f601, [%rd4098];
	add.f32 	%f224, %f222, %f601;
	mov.b64 	%rd6000, 0;
	@%p2083 bra 	$L__BB0_3061;
	setp.ne.s16 	%p2087, %rs296, 84;
	@%p2087 bra 	$L__BB0_3060;
	mov.b64 	%rd6000, 4;
	bra.uni 	$L__BB0_3061;
$L__BB0_3060:
	setp.eq.s16 	%p2088, %rs296, 67;
	selp.b64 	%rd6000, 8, 12, %p2088;
$L__BB0_3061:
	and.b16  	%rs297, %rs274, 223;
	mov.b64 	%rd6001, 0;
	setp.eq.s16 	%p2089, %rs297, 65;
	@%p2089 bra 	$L__BB0_3065;
	setp.ne.s16 	%p2090, %rs297, 84;
	@%p2090 bra 	$L__BB0_3064;
	mov.b64 	%rd6001, 1;
	bra.uni 	$L__BB0_3065;
$L__BB0_3064:
	setp.eq.s16 	%p2091, %rs297, 67;
	selp.b64 	%rd6001, 2, 3, %p2091;
$L__BB0_3065:
	add.s64 	%rd4103, %rd6001, %rd6000;
	shl.b64 	%rd4104, %rd4103, 2;
	add.s64 	%rd4105, %rd2, %rd4104;
	ld.global.f32 	%f602, [%rd4105];
	add.f32 	%f225, %f223, %f602;
	add.s64 	%rd4106, %rd1, %rd4104;
	ld.global.f32 	%f603, [%rd4106];
	add.f32 	%f226, %f224, %f603;
	mov.b64 	%rd6002, 0;
	@%p2089 bra 	$L__BB0_3069;
	setp.ne.s16 	%p2093, %rs297, 84;
	@%p2093 bra 	$L__BB0_3068;
	mov.b64 	%rd6002, 4;
	bra.uni 	$L__BB0_3069;
$L__BB0_3068:
	setp.eq.s16 	%p2094, %rs297, 67;
	selp.b64 	%rd6002, 8, 12, %p2094;
$L__BB0_3069:
	and.b16  	%rs298, %rs275, 223;
	mov.b64 	%rd6003, 0;
	setp.eq.s16 	%p2095, %rs298, 65;
	@%p2095 bra 	$L__BB0_3073;
	setp.ne.s16 	%p2096, %rs298, 84;
	@%p2096 bra 	$L__BB0_3072;
	mov.b64 	%rd6003, 1;
	bra.uni 	$L__BB0_3073;
$L__BB0_3072:
	setp.eq.s16 	%p2097, %rs298, 67;
	selp.b64 	%rd6003, 2, 3, %p2097;
$L__BB0_3073:
	add.s64 	%rd4111, %rd6003, %rd6002;
	shl.b64 	%rd4112, %rd4111, 2;
	add.s64 	%rd4113, %rd2, %rd4112;
	ld.global.f32 	%f604, [%rd4113];
	add.f32 	%f227, %f225, %f604;
	add.s64 	%rd4114, %rd1, %rd4112;
	ld.global.f32 	%f605, [%rd4114];
	add.f32 	%f228, %f226, %f605;
	mov.b64 	%rd6004, 0;
	@%p2095 bra 	$L__BB0_3077;
	setp.ne.s16 	%p2099, %rs298, 84;
	@%p2099 bra 	$L__BB0_3076;
	mov.b64 	%rd6004, 4;
	bra.uni 	$L__BB0_3077;
$L__BB0_3076:
	setp.eq.s16 	%p2100, %rs298, 67;
	selp.b64 	%rd6004, 8, 12, %p2100;
$L__BB0_3077:
	and.b16  	%rs299, %rs276, 223;
	mov.b64 	%rd6005, 0;
	setp.eq.s16 	%p2101, %rs299, 65;
	@%p2101 bra 	$L__BB0_3081;
	setp.ne.s16 	%p2102, %rs299, 84;
	@%p2102 bra 	$L__BB0_3080;
	mov.b64 	%rd6005, 1;
	bra.uni 	$L__BB0_3081;
$L__BB0_3080:
	setp.eq.s16 	%p2103, %rs299, 67;
	selp.b64 	%rd6005, 2, 3, %p2103;
$L__BB0_3081:
	add.s64 	%rd4119, %rd6005, %rd6004;
	shl.b64 	%rd4120, %rd4119, 2;
	add.s64 	%rd4121, %rd2, %rd4120;
	ld.global.f32 	%f606, [%rd4121];
	add.f32 	%f229, %f227, %f606;
	add.s64 	%rd4122, %rd1, %rd4120;
	ld.global.f32 	%f607, [%rd4122];
	add.f32 	%f230, %f228, %f607;
	mov.b64 	%rd6006, 0;
	@%p2101 bra 	$L__BB0_3085;
	setp.ne.s16 	%p2105, %rs299, 84;
	@%p2105 bra 	$L__BB0_3084;
	mov.b64 	%rd6006, 4;
	bra.uni 	$L__BB0_3085;
$L__BB0_3084:
	setp.eq.s16 	%p2106, %rs299, 67;
	selp.b64 	%rd6006, 8, 12, %p2106;
$L__BB0_3085:
	and.b16  	%rs300, %rs277, 223;
	mov.b64 	%rd6007, 0;
	setp.eq.s16 	%p2107, %rs300, 65;
	@%p2107 bra 	$L__BB0_3089;
	setp.ne.s16 	%p2108, %rs300, 84;
	@%p2108 bra 	$L__BB0_3088;
	mov.b64 	%rd6007, 1;
	bra.uni 	$L__BB0_3089;
$L__BB0_3088:
	setp.eq.s16 	%p2109, %rs300, 67;
	selp.b64 	%rd6007, 2, 3, %p2109;
$L__BB0_3089:
	add.s64 	%rd4127, %rd6007, %rd6006;
	shl.b64 	%rd4128, %rd4127, 2;
	add.s64 	%rd4129, %rd2, %rd4128;
	ld.global.f32 	%f608, [%rd4129];
	add.f32 	%f231, %f229, %f608;
	add.s64 	%rd4130, %rd1, %rd4128;
	ld.global.f32 	%f609, [%rd4130];
	add.f32 	%f232, %f230, %f609;
	mov.b64 	%rd6008, 0;
	@%p2107 bra 	$L__BB0_3093;
	setp.ne.s16 	%p2111, %rs300, 84;
	@%p2111 bra 	$L__BB0_3092;
	mov.b64 	%rd6008, 4;
	bra.uni 	$L__BB0_3093;
$L__BB0_3092:
	setp.eq.s16 	%p2112, %rs300, 67;
	selp.b64 	%rd6008, 8, 12, %p2112;
$L__BB0_3093:
	and.b16  	%rs301, %rs278, 223;
	mov.b64 	%rd6009, 0;
	setp.eq.s16 	%p2113, %rs301, 65;
	@%p2113 bra 	$L__BB0_3097;
	setp.ne.s16 	%p2114, %rs301, 84;
	@%p2114 bra 	$L__BB0_3096;
	mov.b64 	%rd6009, 1;
	bra.uni 	$L__BB0_3097;
$L__BB0_3096:
	setp.eq.s16 	%p2115, %rs301, 67;
	selp.b64 	%rd6009, 2, 3, %p2115;
$L__BB0_3097:
	add.s64 	%rd4135, %rd6009, %rd6008;
	shl.b64 	%rd4136, %rd4135, 2;
	add.s64 	%rd4137, %rd2, %rd4136;
	ld.global.f32 	%f610, [%rd4137];
	add.f32 	%f233, %f231, %f610;
	add.s64 	%rd4138, %rd1, %rd4136;
	ld.global.f32 	%f611, [%rd4138];
	add.f32 	%f234, %f232, %f611;
	mov.b64 	%rd6010, 0;
	@%p2113 bra 	$L__BB0_3101;
	setp.ne.s16 	%p2117, %rs301, 84;
	@%p2117 bra 	$L__BB0_3100;
	mov.b64 	%rd6010, 4;
	bra.uni 	$L__BB0_3101;
$L__BB0_3100:
	setp.eq.s16 	%p2118, %rs301, 67;
	selp.b64 	%rd6010, 8, 12, %p2118;
$L__BB0_3101:
	and.b16  	%rs302, %rs279, 223;
	mov.b64 	%rd6011, 0;
	setp.eq.s16 	%p2119, %rs302, 65;
	@%p2119 bra 	$L__BB0_3105;
	setp.ne.s16 	%p2120, %rs302, 84;
	@%p2120 bra 	$L__BB0_3104;
	mov.b64 	%rd6011, 1;
	bra.uni 	$L__BB0_3105;
$L__BB0_3104:
	setp.eq.s16 	%p2121, %rs302, 67;
	selp.b64 	%rd6011, 2, 3, %p2121;
$L__BB0_3105:
	add.s64 	%rd4143, %rd6011, %rd6010;
	shl.b64 	%rd4144, %rd4143, 2;
	add.s64 	%rd4145, %rd2, %rd4144;
	ld.global.f32 	%f612, [%rd4145];
	add.f32 	%f235, %f233, %f612;
	add.s64 	%rd4146, %rd1, %rd4144;
	ld.global.f32 	%f613, [%rd4146];
	add.f32 	%f236, %f234, %f613;
	mov.b64 	%rd6012, 0;
	@%p2119 bra 	$L__BB0_3109;
	setp.ne.s16 	%p2123, %rs302, 84;
	@%p2123 bra 	$L__BB0_3108;
	mov.b64 	%rd6012, 4;
	bra.uni 	$L__BB0_3109;
$L__BB0_3108:
	setp.eq.s16 	%p2124, %rs302, 67;
	selp.b64 	%rd6012, 8, 12, %p2124;
$L__BB0_3109:
	and.b16  	%rs303, %rs280, 223;
	mov.b64 	%rd6013, 0;
	setp.eq.s16 	%p2125, %rs303, 65;
	@%p2125 bra 	$L__BB0_3113;
	setp.ne.s16 	%p2126, %rs303, 84;
	@%p2126 bra 	$L__BB0_3112;
	mov.b64 	%rd6013, 1;
	bra.uni 	$L__BB0_3113;
$L__BB0_3112:
	setp.eq.s16 	%p2127, %rs303, 67;
	selp.b64 	%rd6013, 2, 3, %p2127;
$L__BB0_3113:
	add.s64 	%rd4151, %rd6013, %rd6012;
	shl.b64 	%rd4152, %rd4151, 2;
	add.s64 	%rd4153, %rd2, %rd4152;
	ld.global.f32 	%f614, [%rd4153];
	add.f32 	%f237, %f235, %f614;
	add.s64 	%rd4154, %rd1, %rd4152;
	ld.global.f32 	%f615, [%rd4154];
	add.f32 	%f238, %f236, %f615;
	mov.b64 	%rd6014, 0;
	@%p2125 bra 	$L__BB0_3117;
	setp.ne.s16 	%p2129, %rs303, 84;
	@%p2129 bra 	$L__BB0_3116;
	mov.b64 	%rd6014, 4;
	bra.uni 	$L__BB0_3117;
$L__BB0_3116:
	setp.eq.s16 	%p2130, %rs303, 67;
	selp.b64 	%rd6014, 8, 12, %p2130;
$L__BB0_3117:
	and.b16  	%rs304, %rs281, 223;
	mov.b64 	%rd6015, 0;
	setp.eq.s16 	%p2131, %rs304, 65;
	@%p2131 bra 	$L__BB0_3121;
	setp.ne.s16 	%p2132, %rs304, 84;
	@%p2132 bra 	$L__BB0_3120;
	mov.b64 	%rd6015, 1;
	bra.uni 	$L__BB0_3121;
$L__BB0_3120:
	setp.eq.s16 	%p2133, %rs304, 67;
	selp.b64 	%rd6015, 2, 3, %p2133;
$L__BB0_3121:
	add.s64 	%rd4159, %rd6015, %rd6014;
	shl.b64 	%rd4160, %rd4159, 2;
	add.s64 	%rd4161, %rd2, %rd4160;
	ld.global.f32 	%f616, [%rd4161];
	add.f32 	%f239, %f237, %f616;
	add.s64 	%rd4162, %rd1, %rd4160;
	ld.global.f32 	%f617, [%rd4162];
	add.f32 	%f240, %f238, %f617;
	mov.b64 	%rd6016, 0;
	@%p2131 bra 	$L__BB0_3125;
	setp.ne.s16 	%p2135, %rs304, 84;
	@%p2135 bra 	$L__BB0_3124;
	mov.b64 	%rd6016, 4;
	bra.uni 	$L__BB0_3125;
$L__BB0_3124:
	setp.eq.s16 	%p2136, %rs304, 67;
	selp.b64 	%rd6016, 8, 12, %p2136;
$L__BB0_3125:
	and.b16  	%rs305, %rs282, 223;
	mov.b64 	%rd6017, 0;
	setp.eq.s16 	%p2137, %rs305, 65;
	@%p2137 bra 	$L__BB0_3129;
	setp.ne.s16 	%p2138, %rs305, 84;
	@%p2138 bra 	$L__BB0_3128;
	mov.b64 	%rd6017, 1;
	bra.uni 	$L__BB0_3129;
$L__BB0_3128:
	setp.eq.s16 	%p2139, %rs305, 67;
	selp.b64 	%rd6017, 2, 3, %p2139;
$L__BB0_3129:
	add.s64 	%rd4167, %rd6017, %rd6016;
	shl.b64 	%rd4168, %rd4167, 2;
	add.s64 	%rd4169, %rd2, %rd4168;
	ld.global.f32 	%f618, [%rd4169];
	add.f32 	%f241, %f239, %f618;
	add.s64 	%rd4170, %rd1, %rd4168;
	ld.global.f32 	%f619, [%rd4170];
	add.f32 	%f242, %f240, %f619;
	mov.b64 	%rd6018, 0;
	@%p2137 bra 	$L__BB0_3133;
	setp.ne.s16 	%p2141, %rs305, 84;
	@%p2141 bra 	$L__BB0_3132;
	mov.b64 	%rd6018, 4;
	bra.uni 	$L__BB0_3133;
$L__BB0_3132:
	setp.eq.s16 	%p2142, %rs305, 67;
	selp.b64 	%rd6018, 8, 12, %p2142;
$L__BB0_3133:
	and.b16  	%rs306, %rs283, 223;
	mov.b64 	%rd6019, 0;
	setp.eq.s16 	%p2143, %rs306, 65;
	@%p2143 bra 	$L__BB0_3137;
	setp.ne.s16 	%p2144, %rs306, 84;
	@%p2144 bra 	$L__BB0_3136;
	mov.b64 	%rd6019, 1;
	bra.uni 	$L__BB0_3137;
$L__BB0_3136:
	setp.eq.s16 	%p2145, %rs306, 67;
	selp.b64 	%rd6019, 2, 3, %p2145;
$L__BB0_3137:
	add.s64 	%rd4175, %rd6019, %rd6018;
	shl.b64 	%rd4176, %rd4175, 2;
	add.s64 	%rd4177, %rd2, %rd4176;
	ld.global.f32 	%f620, [%rd4177];
	add.f32 	%f243, %f241, %f620;
	add.s64 	%rd4178, %rd1, %rd4176;
	ld.global.f32 	%f621, [%rd4178];
	add.f32 	%f244, %f242, %f621;
	mov.f64 	%fd262, 0d4002666666666666;
	mov.f64 	%fd261, 0d4010666666666666;
	add.s16 	%rs1535, %rs261, -65;
	setp.gt.u16 	%p2146, %rs1535, 51;
	cvt.u64.u16 	%rd4174, %rs1535;
	@%p2146 bra 	$L__BB0_3139;
	cvt.u32.u64 	%r1204, %rd4174;
	mov.b64 	%rd4179, 1;
	shl.b64 	%rd4180, %rd4179, %r1204;
	and.b64  	%rd4181, %rd4180, 2251804109176833;
	setp.ne.s64 	%p2147, %rd4181, 0;
	@%p2147 bra 	$L__BB0_3140;
$L__BB0_3139:
	mov.f64 	%fd262, 0d3FB999999999999A;
	mov.f64 	%fd261, 0dC006666666666666;
$L__BB0_3140:
	cvt.f64.f32 	%fd182, %f243;
	sub.f64 	%fd183, %fd262, %fd182;
	cvt.f64.f32 	%fd184, %f244;
	sub.f64 	%fd185, %fd261, %fd184;
	cvt.rn.f32.f64 	%f245, %fd185;
	cvt.rn.f32.f64 	%f246, %fd183;
	add.s16 	%rs1537, %rs283, -65;
	setp.gt.u16 	%p2148, %rs1537, 51;
	cvt.u64.u16 	%rd4182, %rs1537;
	@%p2148 bra 	$L__BB0_3142;
	cvt.u32.u64 	%r1205, %rd4182;
	mov.b64 	%rd4183, 1;
	shl.b64 	%rd4184, %rd4183, %r1205;
	and.b64  	%rd4185, %rd4184, 2251804109176833;
	setp.ne.s64 	%p2149, %rd4185, 0;
	@%p2149 bra 	$L__BB0_3143;
$L__BB0_3142:
	cvt.f64.f32 	%fd188, %f246;
	add.f64 	%fd263, %fd188, 0d3FB999999999999A;
	cvt.f64.f32 	%fd189, %f245;
	add.f64 	%fd264, %fd189, 0dC006666666666666;
	bra.uni 	$L__BB0_3144;
$L__BB0_3143:
	cvt.f64.f32 	%fd186, %f246;
	add.f64 	%fd263, %fd186, 0d4002666666666666;
	cvt.f64.f32 	%fd187, %f245;
	add.f64 	%fd264, %fd187, 0d4010666666666666;
$L__BB0_3144:
	cvt.rn.f32.f64 	%f622, %fd264;
	cvt.rn.f32.f64 	%f623, %fd263;
	cvt.f64.f32 	%fd190, %f623;
	mul.f64 	%fd191, %fd190, 0d408F400000000000;
	cvt.f64.f32 	%fd192, %f622;
	add.f64 	%fd193, %fd192, 0dC026DFB3FA6DEFC8;
	add.f64 	%fd194, %fd193, 0dC0425A1672324C83;
	div.rn.f64 	%fd195, %fd191, %fd194;
	add.f64 	%fd196, %fd195, 0dC071126666666666;
	cvt.rn.f32.f64 	%f624, %fd196;
	setp.gt.f32 	%p2150, %f346, %f624;
	setp.lt.f32 	%p2151, %f345, %f624;
	or.pred  	%p2152, %p2150, %p2151;
	@%p2152 bra 	$L__BB0_3427;
	setp.eq.s32 	%p2153, %r848, 0;
	@%p2153 bra 	$L__BB0_3171;
	mov.b64 	%rd6020, 0;
	@%p2113 bra 	$L__BB0_3150;
	setp.ne.s16 	%p2155, %rs301, 84;
	@%p2155 bra 	$L__BB0_3149;
	mov.b64 	%rd6020, 4;
	bra.uni 	$L__BB0_3150;
$L__BB0_3149:
	setp.eq.s16 	%p2156, %rs301, 67;
	selp.b64 	%rd6020, 8, 12, %p2156;
$L__BB0_3150:
	mov.b64 	%rd6021, 0;
	@%p2119 bra 	$L__BB0_3154;
	setp.ne.s16 	%p2158, %rs302, 84;
	@%p2158 bra 	$L__BB0_3153;
	mov.b64 	%rd6021, 1;
	bra.uni 	$L__BB0_3154;
$L__BB0_3153:
	setp.eq.s16 	%p2159, %rs302, 67;
	selp.b64 	%rd6021, 2, 3, %p2159;
$L__BB0_3154:
	add.s64 	%rd1121, %rd6020, %rd6021;
	mov.b64 	%rd6022, 0;
	@%p2125 bra 	$L__BB0_3158;
	setp.ne.s16 	%p2161, %rs303, 84;
	@%p2161 bra 	$L__BB0_3157;
	mov.b64 	%rd6022, 4;
	bra.uni 	$L__BB0_3158;
$L__BB0_3157:
	setp.eq.s16 	%p2162, %rs303, 67;
	selp.b64 	%rd6022, 8, 12, %p2162;
$L__BB0_3158:
	shl.b64 	%rd4193, %rd1121, 4;
	or.b64  	%rd1124, %rd4193, %rd6022;
	mov.b64 	%rd6023, 0;
	@%p2131 bra 	$L__BB0_3162;
	setp.ne.s16 	%p2164, %rs304, 84;
	@%p2164 bra 	$L__BB0_3161;
	mov.b64 	%rd6023, 1;
	bra.uni 	$L__BB0_3162;
$L__BB0_3161:
	setp.eq.s16 	%p2165, %rs304, 67;
	selp.b64 	%rd6023, 2, 3, %p2165;
$L__BB0_3162:
	add.s64 	%rd1127, %rd1124, %rd6023;
	mov.b64 	%rd6024, 0;
	setp.eq.s16 	%p2166, %rs305, 65;
	@%p2166 bra 	$L__BB0_3166;
	setp.ne.s16 	%p2167, %rs305, 84;
	@%p2167 bra 	$L__BB0_3165;
	mov.b64 	%rd6024, 4;
	bra.uni 	$L__BB0_3166;
$L__BB0_3165:
	setp.eq.s16 	%p2168, %rs305, 67;
	selp.b64 	%rd6024, 8, 12, %p2168;
$L__BB0_3166:
	shl.b64 	%rd4198, %rd1127, 4;
	or.b64  	%rd1130, %rd4198, %rd6024;
	mov.b64 	%rd6025, 0;
	setp.eq.s16 	%p2169, %rs306, 65;
	@%p2169 bra 	$L__BB0_3170;
	setp.ne.s16 	%p2170, %rs306, 84;
	@%p2170 bra 	$L__BB0_3169;
	mov.b64 	%rd6025, 1;
	bra.uni 	$L__BB0_3170;
$L__BB0_3169:
	setp.eq.s16 	%p2171, %rs306, 67;
	selp.b64 	%rd6025, 2, 3, %p2171;
$L__BB0_3170:
	add.s64 	%rd6032, %rd1130, %rd6025;
	bra.uni 	$L__BB0_3196;
$L__BB0_3171:
	mov.b64 	%rd6026, 0;
	setp.eq.s16 	%p2172, %rs284, 65;
	@%p2172 bra 	$L__BB0_3175;
	setp.ne.s16 	%p2173, %rs284, 84;
	@%p2173 bra 	$L__BB0_3174;
	mov.b64 	%rd6026, 4;
	bra.uni 	$L__BB0_3175;
$L__BB0_3174:
	setp.eq.s16 	%p2174, %rs284, 67;
	selp.b64 	%rd6026, 8, 12, %p2174;
$L__BB0_3175:
	mov.b64 	%rd6027, 0;
	setp.eq.s16 	%p2175, %rs285, 65;
	@%p2175 bra 	$L__BB0_3179;
	setp.ne.s16 	%p2176, %rs285, 84;
	@%p2176 bra 	$L__BB0_3178;
	mov.b64 	%rd6027, 1;
	bra.uni 	$L__BB0_3179;
$L__BB0_3178:
	setp.eq.s16 	%p2177, %rs285, 67;
	selp.b64 	%rd6027, 2, 3, %p2177;
$L__BB0_3179:
	add.s64 	%rd1138, %rd6026, %rd6027;
	mov.b64 	%rd6028, 0;
	setp.eq.s16 	%p2178, %rs286, 65;
	@%p2178 bra 	$L__BB0_3183;
	setp.ne.s16 	%p2179, %rs286, 84;
	@%p2179 bra 	$L__BB0_3182;
	mov.b64 	%rd6028, 4;
	bra.uni 	$L__BB0_3183;
$L__BB0_3182:
	setp.eq.s16 	%p2180, %rs286, 67;
	selp.b64 	%rd6028, 8, 12, %p2180;
$L__BB0_3183:
	shl.b64 	%rd4207, %rd1138, 4;
	or.b64  	%rd1141, %rd4207, %rd6028;
	mov.b64 	%rd6029, 0;
	setp.eq.s16 	%p2181, %rs287, 65;
	@%p2181 bra 	$L__BB0_3187;
	setp.ne.s16 	%p2182, %rs287, 84;
	@%p2182 bra 	$L__BB0_3186;
	mov.b64 	%rd6029, 1;
	bra.uni 	$L__BB0_3187;
$L__BB0_3186:
	setp.eq.s16 	%p2183, %rs287, 67;
	selp.b64 	%rd6029, 2, 3, %p2183;
$L__BB0_3187:
	add.s64 	%rd1144, %rd1141, %rd6029;
	mov.b64 	%rd6030, 0;
	setp.eq.s16 	%p2184, %rs288, 65;
	@%p2184 bra 	$L__BB0_3191;
	setp.ne.s16 	%p2185, %rs288, 84;
	@%p2185 bra 	$L__BB0_3190;
	mov.b64 	%rd6030, 4;
	bra.uni 	$L__BB0_3191;
$L__BB0_3190:
	setp.eq.s16 	%p2186, %rs288, 67;
	selp.b64 	%rd6030, 8, 12, %p2186;
$L__BB0_3191:
	shl.b64 	%rd4212, %rd1144, 4;
	or.b64  	%rd1147, %rd4212, %rd6030;
	mov.b64 	%rd6031, 0;
	setp.eq.s16 	%p2187, %rs289, 65;
	@%p2187 bra 	$L__BB0_3195;
	setp.ne.s16 	%p2188, %rs289, 84;
	@%p2188 bra 	$L__BB0_3194;
	mov.b64 	%rd6031, 1;
	bra.uni 	$L__BB0_3195;
$L__BB0_3194:
	setp.eq.s16 	%p2189, %rs289, 67;
	selp.b64 	%rd6031, 2, 3, %p2189;
$L__BB0_3195:
	add.s64 	%rd6032, %rd1147, %rd6031;
$L__BB0_3196:
	shl.b64 	%rd4214, %rd6032, 2;
	add.s64 	%rd4215, %rd3, %rd4214;
	ld.global.f32 	%f625, [%rd4215];
	setp.lt.f32 	%p2190, %f625, 0f40800000;
	@%p2190 bra 	$L__BB0_3250;
	setp.eq.s32 	%p2191, %r848, 1;
	@%p2191 bra 	$L__BB0_3223;
	mov.b64 	%rd6033, 0;
	setp.eq.s16 	%p2192, %rs301, 65;
	@%p2192 bra 	$L__BB0_3202;
	setp.ne.s16 	%p2193, %rs301, 84;
	@%p2193 bra 	$L__BB0_3201;
	mov.b64 	%rd6033, 4;
	bra.uni 	$L__BB0_3202;
$L__BB0_3201:
	setp.eq.s16 	%p2194, %rs301, 67;
	selp.b64 	%rd6033, 8, 12, %p2194;
$L__BB0_3202:
	mov.b64 	%rd6034, 0;
	setp.eq.s16 	%p2195, %rs302, 65;
	@%p2195 bra 	$L__BB0_3206;
	setp.ne.s16 	%p2196, %rs302, 84;
	@%p2196 bra 	$L__BB0_3205;
	mov.b64 	%rd6034, 1;
	bra.uni 	$L__BB0_3206;
$L__BB0_3205:
	setp.eq.s16 	%p2197, %rs302, 67;
	selp.b64 	%rd6034, 2, 3, %p2197;
$L__BB0_3206:
	add.s64 	%rd1156, %rd6033, %rd6034;
	mov.b64 	%rd6035, 0;
	setp.eq.s16 	%p2198, %rs303, 65;
	@%p2198 bra 	$L__BB0_3210;
	setp.ne.s16 	%p2199, %rs303, 84;
	@%p2199 bra 	$L__BB0_3209;
	mov.b64 	%rd6035, 4;
	bra.uni 	$L__BB0_3210;
$L__BB0_3209:
	setp.eq.s16 	%p2200, %rs303, 67;
	selp.b64 	%rd6035, 8, 12, %p2200;
$L__BB0_3210:
	shl.b64 	%rd4223, %rd1156, 4;
	or.b64  	%rd1159, %rd4223, %rd6035;
	mov.b64 	%rd6036, 0;
	setp.eq.s16 	%p2201, %rs304, 65;
	@%p2201 bra 	$L__BB0_3214;
	setp.ne.s16 	%p2202, %rs304, 84;
	@%p2202 bra 	$L__BB0_3213;
	mov.b64 	%rd6036, 1;
	bra.uni 	$L__BB0_3214;
$L__BB0_3213:
	setp.eq.s16 	%p2203, %rs304, 67;
	selp.b64 	%rd6036, 2, 3, %p2203;
$L__BB0_3214:
	add.s64 	%rd1162, %rd1159, %rd6036;
	mov.b64 	%rd6037, 0;
	setp.eq.s16 	%p2204, %rs305, 65;
	@%p2204 bra 	$L__BB0_3218;
	setp.ne.s16 	%p2205, %rs305, 84;
	@%p2205 bra 	$L__BB0_3217;
	mov.b64 	%rd6037, 4;
	bra.uni 	$L__BB0_3218;
$L__BB0_3217:
	setp.eq.s16 	%p2206, %rs305, 67;
	selp.b64 	%rd6037, 8, 12, %p2206;
$L__BB0_3218:
	shl.b64 	%rd4228, %rd1162, 4;
	or.b64  	%rd1165, %rd4228, %rd6037;
	mov.b64 	%rd6038, 0;
	setp.eq.s16 	%p2207, %rs306, 65;
	@%p2207 bra 	$L__BB0_3222;
	setp.ne.s16 	%p2208, %rs306, 84;
	@%p2208 bra 	$L__BB0_3221;
	mov.b64 	%rd6038, 1;
	bra.uni 	$L__BB0_3222;
$L__BB0_3221:
	setp.eq.s16 	%p2209, %rs306, 67;
	selp.b64 	%rd6038, 2, 3, %p2209;
$L__BB0_3222:
	add.s64 	%rd6045, %rd1165, %rd6038;
	bra.uni 	$L__BB0_3248;
$L__BB0_3223:
	mov.b64 	%rd6039, 0;
	setp.eq.s16 	%p2210, %rs284, 65;
	@%p2210 bra 	$L__BB0_3227;
	setp.ne.s16 	%p2211, %rs284, 84;
	@%p2211 bra 	$L__BB0_3226;
	mov.b64 	%rd6039, 4;
	bra.uni 	$L__BB0_3227;
$L__BB0_3226:
	setp.eq.s16 	%p2212, %rs284, 67;
	selp.b64 	%rd6039, 8, 12, %p2212;
$L__BB0_3227:
	mov.b64 	%rd6040, 0;
	setp.eq.s16 	%p2213, %rs285, 65;
	@%p2213 bra 	$L__BB0_3231;
	setp.ne.s16 	%p2214, %rs285, 84;
	@%p2214 bra 	$L__BB0_3230;
	mov.b64 	%rd6040, 1;
	bra.uni 	$L__BB0_3231;
$L__BB0_3230:
	setp.eq.s16 	%p2215, %rs285, 67;
	selp.b64 	%rd6040, 2, 3, %p2215;
$L__BB0_3231:
	add.s64 	%rd1173, %rd6039, %rd6040;
	mov.b64 	%rd6041, 0;
	setp.eq.s16 	%p2216, %rs286, 65;
	@%p2216 bra 	$L__BB0_3235;
	setp.ne.s16 	%p2217, %rs286, 84;
	@%p2217 bra 	$L__BB0_3234;
	mov.b64 	%rd6041, 4;
	bra.uni 	$L__BB0_3235;
$L__BB0_3234:
	setp.eq.s16 	%p2218, %rs286, 67;
	selp.b64 	%rd6041, 8, 12, %p2218;
$L__BB0_3235:
	shl.b64 	%rd4237, %rd1173, 4;
	or.b64  	%rd1176, %rd4237, %rd6041;
	mov.b64 	%rd6042, 0;
	setp.eq.s16 	%p2219, %rs287, 65;
	@%p2219 bra 	$L__BB0_3239;
	setp.ne.s16 	%p2220, %rs287, 84;
	@%p2220 bra 	$L__BB0_3238;
	mov.b64 	%rd6042, 1;
	bra.uni 	$L__BB0_3239;
$L__BB0_3238:
	setp.eq.s16 	%p2221, %rs287, 67;
	selp.b64 	%rd6042, 2, 3, %p2221;
$L__BB0_3239:
	add.s64 	%rd1179, %rd1176, %rd6042;
	mov.b64 	%rd6043, 0;
	setp.eq.s16 	%p2222, %rs288, 65;
	@%p2222 bra 	$L__BB0_3243;
	setp.ne.s16 	%p2223, %rs288, 84;
	@%p2223 bra 	$L__BB0_3242;
	mov.b64 	%rd6043, 4;
	bra.uni 	$L__BB0_3243;
$L__BB0_3242:
	setp.eq.s16 	%p2224, %rs288, 67;
	selp.b64 	%rd6043, 8, 12, %p2224;
$L__BB0_3243:
	shl.b64 	%rd4242, %rd1179, 4;
	or.b64  	%rd1182, %rd4242, %rd6043;
	mov.b64 	%rd6044, 0;
	setp.eq.s16 	%p2225, %rs289, 65;
	@%p2225 bra 	$L__BB0_3247;
	setp.ne.s16 	%p2226, %rs289, 84;
	@%p2226 bra 	$L__BB0_3246;
	mov.b64 	%rd6044, 1;
	bra.uni 	$L__BB0_3247;
$L__BB0_3246:
	setp.eq.s16 	%p2227, %rs289, 67;
	selp.b64 	%rd6044, 2, 3, %p2227;
$L__BB0_3247:
	add.s64 	%rd6045, %rd1182, %rd6044;
$L__BB0_3248:
	shl.b64 	%rd4244, %rd6045, 2;
	add.s64 	%rd4245, %rd3, %rd4244;
	ld.global.f32 	%f626, [%rd4245];
	setp.lt.f32 	%p2228, %f626, 0f40400000;
	@%p2228 bra 	$L__BB0_3250;
	mov.b32 	%r1206, 1;
	st.global.u32 	[%rd6+20], %r1206;
$L__BB0_3250:
	mov.b16 	%rs2153, 67;
	mov.b64 	%rd6046, 8;
	add.s16 	%rs1564, %rs283, -65;
	setp.gt.u16 	%p2229, %rs1564, 51;
	cvt.u64.u16 	%rd4247, %rs1564;
	@%p2229 bra 	$L__BB0_3256;
	cvt.u32.u64 	%r1207, %rd4247;
	mov.b64 	%rd4248, 1;
	shl.b64 	%rd4249, %rd4248, %r1207;
	and.b64  	%rd4250, %rd4249, 4294967297;
	setp.ne.s64 	%p2230, %rd4250, 0;
	@%p2230 bra 	$L__BB0_3255;
	mov.b64 	%rd4251, 1;
	shl.b64 	%rd4252, %rd4251, %r1207;
	and.b64  	%rd4253, %rd4252, 17179869188;
	setp.ne.s64 	%p2231, %rd4253, 0;
	@%p2231 bra 	$L__BB0_4738;
	mov.b64 	%rd4254, 1;
	shl.b64 	%rd4255, %rd4254, %r1207;
	and.b64  	%rd4256, %rd4255, 2251799814209536;
	setp.ne.s64 	%p2232, %rd4256, 0;
	@%p2232 bra 	$L__BB0_3254;
	bra.uni 	$L__BB0_3256;
$L__BB0_3254:
	mov.b16 	%rs2153, 65;
	mov.b64 	%rd6046, 12;
	bra.uni 	$L__BB0_3256;
$L__BB0_3255:
	mov.b16 	%rs2153, 84;
	mov.b64 	%rd6046, 12;
$L__BB0_3256:
	mov.b16 	%rs2154, 67;
	mov.b64 	%rd6047, 2;
	add.s16 	%rs1570, %rs282, -65;
	setp.gt.u16 	%p2233, %rs1570, 51;
	cvt.u64.u16 	%rd4261, %rs1570;
	@%p2233 bra 	$L__BB0_3262;
	cvt.u32.u64 	%r1210, %rd4261;
	mov.b64 	%rd4262, 1;
	shl.b64 	%rd4263, %rd4262, %r1210;
	and.b64  	%rd4264, %rd4263, 4294967297;
	setp.ne.s64 	%p2234, %rd4264, 0;
	@%p2234 bra 	$L__BB0_3261;
	mov.b64 	%rd4265, 1;
	shl.b64 	%rd4266, %rd4265, %r1210;
	and.b64  	%rd4267, %rd4266, 17179869188;
	setp.ne.s64 	%p2235, %rd4267, 0;
	@%p2235 bra 	$L__BB0_4739;
	mov.b64 	%rd4268, 1;
	shl.b64 	%rd4269, %rd4268, %r1210;
	and.b64  	%rd4270, %rd4269, 2251799814209536;
	setp.ne.s64 	%p2236, %rd4270, 0;
	@%p2236 bra 	$L__BB0_3260;
	bra.uni 	$L__BB0_3262;
$L__BB0_3260:
	mov.b16 	%rs2154, 65;
	mov.b64 	%rd6047, 3;
	bra.uni 	$L__BB0_3262;
$L__BB0_3261:
	mov.b16 	%rs2154, 84;
	mov.b64 	%rd6047, 3;
$L__BB0_3262:
	mov.b16 	%rs2155, 67;
	mov.b64 	%rd6048, 8;
	add.s16 	%rs1576, %rs281, -65;
	setp.gt.u16 	%p2237, %rs1576, 51;
	cvt.u64.u16 	%rd4275, %rs1576;
	@%p2237 bra 	$L__BB0_3268;
	cvt.u32.u64 	%r1213, %rd4275;
	mov.b64 	%rd4276, 1;
	shl.b64 	%rd4277, %rd4276, %r1213;
	and.b64  	%rd4278, %rd4277, 4294967297;
	setp.ne.s64 	%p2238, %rd4278, 0;
	@%p2238 bra 	$L__BB0_3267;
	mov.b64 	%rd4279, 1;
	shl.b64 	%rd4280, %rd4279, %r1213;
	and.b64  	%rd4281, %rd4280, 17179869188;
	setp.ne.s64 	%p2239, %rd4281, 0;
	@%p2239 bra 	$L__BB0_4740;
	mov.b64 	%rd4282, 1;
	shl.b64 	%rd4283, %rd4282, %r1213;
	and.b64  	%rd4284, %rd4283, 2251799814209536;
	setp.ne.s64 	%p2240, %rd4284, 0;
	@%p2240 bra 	$L__BB0_3266;
	bra.uni 	$L__BB0_3268;
$L__BB0_3266:
	mov.b16 	%rs2155, 65;
	mov.b64 	%rd6048, 12;
	bra.uni 	$L__BB0_3268;
$L__BB0_3267:
	mov.b16 	%rs2155, 84;
	mov.b64 	%rd6048, 12;
$L__BB0_3268:
	mov.b16 	%rs2156, 67;
	mov.b64 	%rd6049, 2;
	add.s16 	%rs1582, %rs280, -65;
	setp.gt.u16 	%p2241, %rs1582, 51;
	cvt.u64.u16 	%rd4289, %rs1582;
	@%p2241 bra 	$L__BB0_3274;
	cvt.u32.u64 	%r1216, %rd4289;
	mov.b64 	%rd4290, 1;
	shl.b64 	%rd4291, %rd4290, %r1216;
	and.b64  	%rd4292, %rd4291, 4294967297;
	setp.ne.s64 	%p2242, %rd4292, 0;
	@%p2242 bra 	$L__BB0_3273;
	mov.b64 	%rd4293, 1;
	shl.b64 	%rd4294, %rd4293, %r1216;
	and.b64  	%rd4295, %rd4294, 17179869188;
	setp.ne.s64 	%p2243, %rd4295, 0;
	@%p2243 bra 	$L__BB0_4741;
	mov.b64 	%rd4296, 1;
	shl.b64 	%rd4297, %rd4296, %r1216;
	and.b64  	%rd4298, %rd4297, 2251799814209536;
	setp.ne.s64 	%p2244, %rd4298, 0;
	@%p2244 bra 	$L__BB0_3272;
	bra.uni 	$L__BB0_3274;
$L__BB0_3272:
	mov.b16 	%rs2156, 65;
	mov.b64 	%rd6049, 3;
	bra.uni 	$L__BB0_3274;
$L__BB0_3273:
	mov.b16 	%rs2156, 84;
	mov.b64 	%rd6049, 3;
$L__BB0_3274:
	mov.b16 	%rs2157, 67;
	mov.b64 	%rd6050, 8;
	add.s16 	%rs1588, %rs279, -65;
	setp.gt.u16 	%p2245, %rs1588, 51;
	cvt.u64.u16 	%rd4303, %rs1588;
	@%p2245 bra 	$L__BB0_3280;
	cvt.u32.u64 	%r1219, %rd4303;
	mov.b64 	%rd4304, 1;
	shl.b64 	%rd4305, %rd4304, %r1219;
	and.b64  	%rd4306, %rd4305, 4294967297;
	setp.ne.s64 	%p2246, %rd4306, 0;
	@%p2246 bra 	$L__BB0_3279;
	mov.b64 	%rd4307, 1;
	shl.b64 	%rd4308, %rd4307, %r1219;
	and.b64  	%rd4309, %rd4308, 17179869188;
	setp.ne.s64 	%p2247, %rd4309, 0;
	@%p2247 bra 	$L__BB0_4742;
	mov.b64 	%rd4310, 1;
	shl.b64 	%rd4311, %rd4310, %r1219;
	and.b64  	%rd4312, %rd4311, 2251799814209536;
	setp.ne.s64 	%p2248, %rd4312, 0;
	@%p2248 bra 	$L__BB0_3278;
	bra.uni 	$L__BB0_3280;
$L__BB0_3278:
	mov.b16 	%rs2157, 65;
	mov.b64 	%rd6050, 12;
	bra.uni 	$L__BB0_3280;
$L__BB0_3279:
	mov.b16 	%rs2157, 84;
	mov.b64 	%rd6050, 12;
$L__BB0_3280:
	mov.b16 	%rs2158, 67;
	mov.b64 	%rd6051, 2;
	add.s16 	%rs1594, %rs278, -65;
	setp.gt.u16 	%p2249, %rs1594, 51;
	cvt.u64.u16 	%rd4317, %rs1594;
	@%p2249 bra 	$L__BB0_3286;
	cvt.u32.u64 	%r1222, %rd4317;
	mov.b64 	%rd4318, 1;
	shl.b64 	%rd4319, %rd4318, %r1222;
	and.b64  	%rd4320, %rd4319, 4294967297;
	setp.ne.s64 	%p2250, %rd4320, 0;
	@%p2250 bra 	$L__BB0_3285;
	mov.b64 	%rd4321, 1;
	shl.b64 	%rd4322, %rd4321, %r1222;
	and.b64  	%rd4323, %rd4322, 17179869188;
	setp.ne.s64 	%p2251, %rd4323, 0;
	@%p2251 bra 	$L__BB0_4743;
	mov.b64 	%rd4324, 1;
	shl.b64 	%rd4325, %rd4324, %r1222;
	and.b64  	%rd4326, %rd4325, 2251799814209536;
	setp.ne.s64 	%p2252, %rd4326, 0;
	@%p2252 bra 	$L__BB0_3284;
	bra.uni 	$L__BB0_3286;
$L__BB0_3284:
	mov.b16 	%rs2158, 65;
	mov.b64 	%rd6051, 3;
	bra.uni 	$L__BB0_3286;
$L__BB0_3285:
	mov.b16 	%rs2158, 84;
	mov.b64 	%rd6051, 3;
$L__BB0_3286:
	mov.b16 	%rs2159, 67;
	mov.b64 	%rd6052, 8;
	add.s16 	%rs1600, %rs266, -65;
	setp.gt.u16 	%p2253, %rs1600, 51;
	cvt.u64.u16 	%rd4331, %rs1600;
	@%p2253 bra 	$L__BB0_3292;
	cvt.u32.u64 	%r1225, %rd4331;
	mov.b64 	%rd4332, 1;
	shl.b64 	%rd4333, %rd4332, %r1225;
	and.b64  	%rd4334, %rd4333, 4294967297;
	setp.ne.s64 	%p2254, %rd4334, 0;
	@%p2254 bra 	$L__BB0_3291;
	mov.b64 	%rd4335, 1;
	shl.b64 	%rd4336, %rd4335, %r1225;
	and.b64  	%rd4337, %rd4336, 17179869188;
	setp.ne.s64 	%p2255, %rd4337, 0;
	@%p2255 bra 	$L__BB0_4744;
	mov.b64 	%rd4338, 1;
	shl.b64 	%rd4339, %rd4338, %r1225;
	and.b64  	%rd4340, %rd4339, 2251799814209536;
	setp.ne.s64 	%p2256, %rd4340, 0;
	@%p2256 bra 	$L__BB0_3290;
	bra.uni 	$L__BB0_3292;
$L__BB0_3290:
	mov.b16 	%rs2159, 65;
	mov.b64 	%rd6052, 12;
	bra.uni 	$L__BB0_3292;
$L__BB0_3291:
	mov.b16 	%rs2159, 84;
	mov.b64 	%rd6052, 12;
$L__BB0_3292:
	mov.b16 	%rs2160, 67;
	mov.b64 	%rd6053, 2;
	add.s16 	%rs1606, %rs265, -65;
	setp.gt.u16 	%p2257, %rs1606, 51;
	cvt.u64.u16 	%rd4345, %rs1606;
	@%p2257 bra 	$L__BB0_3298;
	cvt.u32.u64 	%r1228, %rd4345;
	mov.b64 	%rd4346, 1;
	shl.b64 	%rd4347, %rd4346, %r1228;
	and.b64  	%rd4348, %rd4347, 4294967297;
	setp.ne.s64 	%p2258, %rd4348, 0;
	@%p2258 bra 	$L__BB0_3297;
	mov.b64 	%rd4349, 1;
	shl.b64 	%rd4350, %rd4349, %r1228;
	and.b64  	%rd4351, %rd4350, 17179869188;
	setp.ne.s64 	%p2259, %rd4351, 0;
	@%p2259 bra 	$L__BB0_4745;
	mov.b64 	%rd4352, 1;
	shl.b64 	%rd4353, %rd4352, %r1228;
	and.b64  	%rd4354, %rd4353, 2251799814209536;
	setp.ne.s64 	%p2260, %rd4354, 0;
	@%p2260 bra 	$L__BB0_3296;
	bra.uni 	$L__BB0_3298;
$L__BB0_3296:
	mov.b16 	%rs2160, 65;
	mov.b64 	%rd6053, 3;
	bra.uni 	$L__BB0_3298;
$L__BB0_3297:
	mov.b16 	%rs2160, 84;
	mov.b64 	%rd6053, 3;
$L__BB0_3298:
	mov.b16 	%rs2161, 67;
	mov.b64 	%rd6054, 8;
	add.s16 	%rs1612, %rs264, -65;
	setp.gt.u16 	%p2261, %rs1612, 51;
	cvt.u64.u16 	%rd4359, %rs1612;
	@%p2261 bra 	$L__BB0_3304;
	cvt.u32.u64 	%r1231, %rd4359;
	mov.b64 	%rd4360, 1;
	shl.b64 	%rd4361, %rd4360, %r1231;
	and.b64  	%rd4362, %rd4361, 4294967297;
	setp.ne.s64 	%p2262, %rd4362, 0;
	@%p2262 bra 	$L__BB0_3303;
	mov.b64 	%rd4363, 1;
	shl.b64 	%rd4364, %rd4363, %r1231;
	and.b64  	%rd4365, %rd4364, 17179869188;
	setp.ne.s64 	%p2263, %rd4365, 0;
	@%p2263 bra 	$L__BB0_4746;
	mov.b64 	%rd4366, 1;
	shl.b64 	%rd4367, %rd4366, %r1231;
	and.b64  	%rd4368, %rd4367, 2251799814209536;
	setp.ne.s64 	%p2264, %rd4368, 0;
	@%p2264 bra 	$L__BB0_3302;
	bra.uni 	$L__BB0_3304;
$L__BB0_3302:
	mov.b16 	%rs2161, 65;
	mov.b64 	%rd6054, 12;
	bra.uni 	$L__BB0_3304;
$L__BB0_3303:
	mov.b16 	%rs2161, 84;
	mov.b64 	%rd6054, 12;
$L__BB0_3304:
	mov.b16 	%rs2162, 67;
	mov.b64 	%rd6055, 2;
	add.s16 	%rs1618, %rs263, -65;
	setp.gt.u16 	%p2265, %rs1618, 51;
	cvt.u64.u16 	%rd4373, %rs1618;
	@%p2265 bra 	$L__BB0_3310;
	cvt.u32.u64 	%r1234, %rd4373;
	mov.b64 	%rd4374, 1;
	shl.b64 	%rd4375, %rd4374, %r1234;
	and.b64  	%rd4376, %rd4375, 4294967297;
	setp.ne.s64 	%p2266, %rd4376, 0;
	@%p2266 bra 	$L__BB0_3309;
	mov.b64 	%rd4377, 1;
	shl.b64 	%rd4378, %rd4377, %r1234;
	and.b64  	%rd4379, %rd4378, 17179869188;
	setp.ne.s64 	%p2267, %rd4379, 0;
	@%p2267 bra 	$L__BB0_4747;
	mov.b64 	%rd4380, 1;
	shl.b64 	%rd4381, %rd4380, %r1234;
	and.b64  	%rd4382, %rd4381, 2251799814209536;
	setp.ne.s64 	%p2268, %rd4382, 0;
	@%p2268 bra 	$L__BB0_3308;
	bra.uni 	$L__BB0_3310;
$L__BB0_3308:
	mov.b16 	%rs2162, 65;
	mov.b64 	%rd6055, 3;
	bra.uni 	$L__BB0_3310;
$L__BB0_3309:
	mov.b16 	%rs2162, 84;
	mov.b64 	%rd6055, 3;
$L__BB0_3310:
	mov.b16 	%rs2163, 67;
	mov.b64 	%rd6056, 8;
	add.s16 	%rs1624, %rs262, -65;
	setp.gt.u16 	%p2269, %rs1624, 51;
	cvt.u64.u16 	%rd4387, %rs1624;
	@%p2269 bra 	$L__BB0_3316;
	cvt.u32.u64 	%r1237, %rd4387;
	mov.b64 	%rd4388, 1;
	shl.b64 	%rd4389, %rd4388, %r1237;
	and.b64  	%rd4390, %rd4389, 4294967297;
	setp.ne.s64 	%p2270, %rd4390, 0;
	@%p2270 bra 	$L__BB0_3315;
	mov.b64 	%rd4391, 1;
	shl.b64 	%rd4392, %rd4391, %r1237;
	and.b64  	%rd4393, %rd4392, 17179869188;
	setp.ne.s64 	%p2271, %rd4393, 0;
	@%p2271 bra 	$L__BB0_4748;
	mov.b64 	%rd4394, 1;
	shl.b64 	%rd4395, %rd4394, %r1237;
	and.b64  	%rd4396, %rd4395, 2251799814209536;
	setp.ne.s64 	%p2272, %rd4396, 0;
	@%p2272 bra 	$L__BB0_3314;
	bra.uni 	$L__BB0_3316;
$L__BB0_3314:
	mov.b16 	%rs2163, 65;
	mov.b64 	%rd6056, 12;
	bra.uni 	$L__BB0_3316;
$L__BB0_3315:
	mov.b16 	%rs2163, 84;
	mov.b64 	%rd6056, 12;
$L__BB0_3316:
	mov.b16 	%rs2164, 67;
	mov.b64 	%rd6057, 2;
	add.s16 	%rs1629, %rs261, -65;
	setp.gt.u16 	%p2273, %rs1629, 51;
	cvt.u64.u16 	%rd4401, %rs1629;
	@%p2273 bra 	$L__BB0_3322;
	cvt.u32.u64 	%r1240, %rd4401;
	mov.b64 	%rd4402, 1;
	shl.b64 	%rd4403, %rd4402, %r1240;
	and.b64  	%rd4404, %rd4403, 4294967297;
	setp.ne.s64 	%p2274, %rd4404, 0;
	@%p2274 bra 	$L__BB0_3321;
	mov.b64 	%rd4405, 1;
	shl.b64 	%rd4406, %rd4405, %r1240;
	and.b64  	%rd4407, %rd4406, 17179869188;
	setp.ne.s64 	%p2275, %rd4407, 0;
	@%p2275 bra 	$L__BB0_4749;
	mov.b64 	%rd4408, 1;
	shl.b64 	%rd4409, %rd4408, %r1240;
	and.b64  	%rd4410, %rd4409, 2251799814209536;
	setp.ne.s64 	%p2276, %rd4410, 0;
	@%p2276 bra 	$L__BB0_3320;
	bra.uni 	$L__BB0_3322;
$L__BB0_3320:
	mov.b16 	%rs2164, 65;
	mov.b64 	%rd6057, 3;
	bra.uni 	$L__BB0_3322;
$L__BB0_3321:
	mov.b16 	%rs2164, 84;
	mov.b64 	%rd6057, 3;
$L__BB0_3322:
	setp.eq.s32 	%p2277, %r848, 0;
	@%p2277 bra 	$L__BB0_3348;
	mov.b64 	%rd6058, 0;
	setp.eq.s16 	%p2278, %rs2159, 65;
	@%p2278 bra 	$L__BB0_3327;
	setp.ne.s16 	%p2279, %rs2159, 84;
	@%p2279 bra 	$L__BB0_3326;
	mov.b64 	%rd6058, 4;
	bra.uni 	$L__BB0_3327;
$L__BB0_3326:
	mov.u64 	%rd6058, %rd6052;
$L__BB0_3327:
	mov.b64 	%rd6059, 0;
	setp.eq.s16 	%p2280, %rs2160, 65;
	@%p2280 bra 	$L__BB0_3331;
	setp.ne.s16 	%p2281, %rs2160, 84;
	@%p2281 bra 	$L__BB0_3330;
	mov.b64 	%rd6059, 1;
	bra.uni 	$L__BB0_3331;
$L__BB0_3330:
	mov.u64 	%rd6059, %rd6053;
$L__BB0_3331:
	add.s64 	%rd1201, %rd6058, %rd6059;
	mov.b64 	%rd6060, 0;
	setp.eq.s16 	%p2282, %rs2161, 65;
	@%p2282 bra 	$L__BB0_3335;
	setp.ne.s16 	%p2283, %rs2161, 84;
	@%p2283 bra 	$L__BB0_3334;
	mov.b64 	%rd6060, 4;
	bra.uni 	$L__BB0_3335;
$L__BB0_3334:
	mov.u64 	%rd6060, %rd6054;
$L__BB0_3335:
	shl.b64 	%rd4421, %rd1201, 4;
	or.b64  	%rd1203, %rd4421, %rd6060;
	mov.b64 	%rd6061, 0;
	setp.eq.s16 	%p2284, %rs2162, 65;
	@%p2284 bra 	$L__BB0_3339;
	setp.ne.s16 	%p2285, %rs2162, 84;
	@%p2285 bra 	$L__BB0_3338;
	mov.b64 	%rd6061, 1;
	bra.uni 	$L__BB0_3339;
$L__BB0_3338:
	mov.u64 	%rd6061, %rd6055;
$L__BB0_3339:
	add.s64 	%rd1205, %rd1203, %rd6061;
	mov.b64 	%rd6062, 0;
	setp.eq.s16 	%p2286, %rs2163, 65;
	@%p2286 bra 	$L__BB0_3343;
	setp.ne.s16 	%p2287, %rs2163, 84;
	@%p2287 bra 	$L__BB0_3342;
	mov.b64 	%rd6062, 4;
	bra.uni 	$L__BB0_3343;
$L__BB0_3342:
	mov.u64 	%rd6062, %rd6056;
$L__BB0_3343:
	shl.b64 	%rd4426, %rd1205, 4;
	or.b64  	%rd1207, %rd4426, %rd6062;
	mov.b64 	%rd6063, 0;
	setp.eq.s16 	%p2288, %rs2164, 65;
	@%p2288 bra 	$L__BB0_3347;
	setp.ne.s16 	%p2289, %rs2164, 84;
	@%p2289 bra 	$L__BB0_3346;
	mov.b64 	%rd6063, 1;
	bra.uni 	$L__BB0_3347;
$L__BB0_3346:
	mov.u64 	%rd6063, %rd6057;
$L__BB0_3347:
	add.s64 	%rd6070, %rd1207, %rd6063;
	bra.uni 	$L__BB0_3373;
$L__BB0_3348:
	mov.b64 	%rd6064, 0;
	setp.eq.s16 	%p2290, %rs2153, 65;
	@%p2290 bra 	$L__BB0_3352;
	setp.ne.s16 	%p2291, %rs2153, 84;
	@%p2291 bra 	$L__BB0_3351;
	mov.b64 	%rd6064, 4;
	bra.uni 	$L__BB0_3352;
$L__BB0_3351:
	mov.u64 	%rd6064, %rd6046;
$L__BB0_3352:
	mov.b64 	%rd6065, 0;
	setp.eq.s16 	%p2292, %rs2154, 65;
	@%p2292 bra 	$L__BB0_3356;
	setp.ne.s16 	%p2293, %rs2154, 84;
	@%p2293 bra 	$L__BB0_3355;
	mov.b64 	%rd6065, 1;
	bra.uni 	$L__BB0_3356;
$L__BB0_3355:
	mov.u64 	%rd6065, %rd6047;
$L__BB0_3356:
	add.s64 	%rd1212, %rd6064, %rd6065;
	mov.b64 	%rd6066, 0;
	setp.eq.s16 	%p2294, %rs2155, 65;
	@%p2294 bra 	$L__BB0_3360;
	setp.ne.s16 	%p2295, %rs2155, 84;
	@%p2295 bra 	$L__BB0_3359;
	mov.b64 	%rd6066, 4;
	bra.uni 	$L__BB0_3360;
$L__BB0_3359:
	mov.u64 	%rd6066, %rd6048;
$L__BB0_3360:
	shl.b64 	%rd4435, %rd1212, 4;
	or.b64  	%rd1214, %rd4435, %rd6066;
	mov.b64 	%rd6067, 0;
	setp.eq.s16 	%p2296, %rs2156, 65;
	@%p2296 bra 	$L__BB0_3364;
	setp.ne.s16 	%p2297, %rs2156, 84;
	@%p2297 bra 	$L__BB0_3363;
	mov.b64 	%rd6067, 1;
	bra.uni 	$L__BB0_3364;
$L__BB0_3363:
	mov.u64 	%rd6067, %rd6049;
$L__BB0_3364:
	add.s64 	%rd1216, %rd1214, %rd6067;
	mov.b64 	%rd6068, 0;
	setp.eq.s16 	%p2298, %rs2157, 65;
	@%p2298 bra 	$L__BB0_3368;
	setp.ne.s16 	%p2299, %rs2157, 84;
	@%p2299 bra 	$L__BB0_3367;
	mov.b64 	%rd6068, 4;
	bra.uni 	$L__BB0_3368;
$L__BB0_3367:
	mov.u64 	%rd6068, %rd6050;
$L__BB0_3368:
	shl.b64 	%rd4440, %rd1216, 4;
	or.b64  	%rd1218, %rd4440, %rd6068;
	mov.b64 	%rd6069, 0;
	setp.eq.s16 	%p2300, %rs2158, 65;
	@%p2300 bra 	$L__BB0_3372;
	setp.ne.s16 	%p2301, %rs2158, 84;
	@%p2301 bra 	$L__BB0_3371;
	mov.b64 	%rd6069, 1;
	bra.uni 	$L__BB0_3372;
$L__BB0_3371:
	mov.u64 	%rd6069, %rd6051;
$L__BB0_3372:
	add.s64 	%rd6070, %rd1218, %rd6069;
$L__BB0_3373:
	shl.b64 	%rd4442, %rd6070, 2;
	add.s64 	%rd4443, %rd3, %rd4442;
	ld.global.f32 	%f627, [%rd4443];
	setp.lt.f32 	%p2302, %f627, 0f40800000;
	@%p2302 bra 	$L__BB0_3427;
	setp.eq.s32 	%p2303, %r848, 1;
	@%p2303 bra 	$L__BB0_3400;
	mov.b64 	%rd6071, 0;
	setp.eq.s16 	%p2304, %rs2159, 65;
	@%p2304 bra 	$L__BB0_3379;
	setp.ne.s16 	%p2305, %rs2159, 84;
	@%p2305 bra 	$L__BB0_3378;
	mov.b64 	%rd6071, 4;
	bra.uni 	$L__BB0_3379;
$L__BB0_3378:
	mov.u64 	%rd6071, %rd6052;
$L__BB0_3379:
	mov.b64 	%rd6072, 0;
	setp.eq.s16 	%p2306, %rs2160, 65;
	@%p2306 bra 	$L__BB0_3383;
	setp.ne.s16 	%p2307, %rs2160, 84;
	@%p2307 bra 	$L__BB0_3382;
	mov.b64 	%rd6072, 1;
	bra.uni 	$L__BB0_3383;
$L__BB0_3382:
	mov.u64 	%rd6072, %rd6053;
$L__BB0_3383:
	add.s64 	%rd1224, %rd6071, %rd6072;
	mov.b64 	%rd6073, 0;
	setp.eq.s16 	%p2308, %rs2161, 65;
	@%p2308 bra 	$L__BB0_3387;
	setp.ne.s16 	%p2309, %rs2161, 84;
	@%p2309 bra 	$L__BB0_3386;
	mov.b64 	%rd6073, 4;
	bra.uni 	$L__BB0_3387;
$L__BB0_3386:
	mov.u64 	%rd6073, %rd6054;
$L__BB0_3387:
	shl.b64 	%rd4451, %rd1224, 4;
	or.b64  	%rd1226, %rd4451, %rd6073;
	mov.b64 	%rd6074, 0;
	setp.eq.s16 	%p2310, %rs2162, 65;
	@%p2310 bra 	$L__BB0_3391;
	setp.ne.s16 	%p2311, %rs2162, 84;
	@%p2311 bra 	$L__BB0_3390;
	mov.b64 	%rd6074, 1;
	bra.uni 	$L__BB0_3391;
$L__BB0_3390:
	mov.u64 	%rd6074, %rd6055;
$L__BB0_3391:
	add.s64 	%rd1228, %rd1226, %rd6074;
	mov.b64 	%rd6075, 0;
	setp.eq.s16 	%p2312, %rs2163, 65;
	@%p2312 bra 	$L__BB0_3395;
	setp.ne.s16 	%p2313, %rs2163, 84;
	@%p2313 bra 	$L__BB0_3394;
	mov.b64 	%rd6075, 4;
	bra.uni 	$L__BB0_3395;
$L__BB0_3394:
	mov.u64 	%rd6075, %rd6056;
$L__BB0_3395:
	shl.b64 	%rd4456, %rd1228, 4;
	or.b64  	%rd1230, %rd4456, %rd6075;
	mov.b64 	%rd6076, 0;
	setp.eq.s16 	%p2314, %rs2164, 65;
	@%p2314 bra 	$L__BB0_3399;
	setp.ne.s16 	%p2315, %rs2164, 84;
	@%p2315 bra 	$L__BB0_3398;
	mov.b64 	%rd6076, 1;
	bra.uni 	$L__BB0_3399;
$L__BB0_3398:
	mov.u64 	%rd6076, %rd6057;
$L__BB0_3399:
	add.s64 	%rd6083, %rd1230, %rd6076;
	bra.uni 	$L__BB0_3425;
$L__BB0_3400:
	mov.b64 	%rd6077, 0;
	setp.eq.s16 	%p2316, %rs2153, 65;
	@%p2316 bra 	$L__BB0_3404;
	setp.ne.s16 	%p2317, %rs2153, 84;
	@%p2317 bra 	$L__BB0_3403;
	mov.b64 	%rd6077, 4;
	bra.uni 	$L__BB0_3404;
$L__BB0_3403:
	mov.u64 	%rd6077, %rd6046;
$L__BB0_3404:
	mov.b64 	%rd6078, 0;
	setp.eq.s16 	%p2318, %rs2154, 65;
	@%p2318 bra 	$L__BB0_3408;
	setp.ne.s16 	%p2319, %rs2154, 84;
	@%p2319 bra 	$L__BB0_3407;
	mov.b64 	%rd6078, 1;
	bra.uni 	$L__BB0_3408;
$L__BB0_3407:
	mov.u64 	%rd6078, %rd6047;
$L__BB0_3408:
	add.s64 	%rd1235, %rd6077, %rd6078;
	mov.b64 	%rd6079, 0;
	setp.eq.s16 	%p2320, %rs2155, 65;
	@%p2320 bra 	$L__BB0_3412;
	setp.ne.s16 	%p2321, %rs2155, 84;
	@%p2321 bra 	$L__BB0_3411;
	mov.b64 	%rd6079, 4;
	bra.uni 	$L__BB0_3412;
$L__BB0_3411:
	mov.u64 	%rd6079, %rd6048;
$L__BB0_3412:
	shl.b64 	%rd4465, %rd1235, 4;
	or.b64  	%rd1237, %rd4465, %rd6079;
	mov.b64 	%rd6080, 0;
	setp.eq.s16 	%p2322, %rs2156, 65;
	@%p2322 bra 	$L__BB0_3416;
	setp.ne.s16 	%p2323, %rs2156, 84;
	@%p2323 bra 	$L__BB0_3415;
	mov.b64 	%rd6080, 1;
	bra.uni 	$L__BB0_3416;
$L__BB0_3415:
	mov.u64 	%rd6080, %rd6049;
$L__BB0_3416:
	add.s64 	%rd1239, %rd1237, %rd6080;
	mov.b64 	%rd6081, 0;
	setp.eq.s16 	%p2324, %rs2157, 65;
	@%p2324 bra 	$L__BB0_3420;
	setp.ne.s16 	%p2325, %rs2157, 84;
	@%p2325 bra 	$L__BB0_3419;
	mov.b64 	%rd6081, 4;
	bra.uni 	$L__BB0_3420;
$L__BB0_3419:
	mov.u64 	%rd6081, %rd6050;
$L__BB0_3420:
	shl.b64 	%rd4470, %rd1239, 4;
	or.b64  	%rd1241, %rd4470, %rd6081;
	mov.b64 	%rd6082, 0;
	setp.eq.s16 	%p2326, %rs2158, 65;
	@%p2326 bra 	$L__BB0_3424;
	setp.ne.s16 	%p2327, %rs2158, 84;
	@%p2327 bra 	$L__BB0_3423;
	mov.b64 	%rd6082, 1;
	bra.uni 	$L__BB0_3424;
$L__BB0_3423:
	mov.u64 	%rd6082, %rd6051;
$L__BB0_3424:
	add.s64 	%rd6083, %rd1241, %rd6082;
$L__BB0_3425:
	shl.b64 	%rd4472, %rd6083, 2;
	add.s64 	%rd4473, %rd3, %rd4472;
	ld.global.f32 	%f628, [%rd4473];
	setp.lt.f32 	%p2328, %f628, 0f40400000;
	@%p2328 bra 	$L__BB0_3427;
	mov.b32 	%r1243, 1;
	st.global.u32 	[%rd7+20], %r1243;
$L__BB0_3427:
	add.s32 	%r1244, %r1415, 24;
	setp.gt.s32 	%p2329, %r1244, %r849;
	@%p2329 bra 	$L__BB0_4677;
	mov.b32 	%r1660, 0;
$L__BB0_3429:
	cvt.s64.s32 	%rd4475, %r1660;
	add.s64 	%rd4476, %rd8, %rd4475;
	ld.global.u8 	%rs1657, [%rd4476];
	add.s16 	%rs1658, %rs1657, -65;
	setp.gt.u16 	%p2330, %rs1658, 51;
	cvt.u64.u16 	%rd4474, %rs1658;
	@%p2330 bra 	$L__BB0_4048;
	cvt.u32.u64 	%r1246, %rd4474;
	mov.b64 	%rd4477, 1;
	shl.b64 	%rd4478, %rd4477, %r1246;
	and.b64  	%rd4479, %rd4478, 2252096166953029;
	setp.ne.s64 	%p2331, %rd4479, 0;
	@%p2331 bra 	$L__BB0_3431;
	bra.uni 	$L__BB0_4048;
$L__BB0_3431:
	add.s32 	%r1660, %r1660, 1;
	setp.ne.s32 	%p2332, %r1660, 24;
	@%p2332 bra 	$L__BB0_3429;
	ld.global.u8 	%rs319, [%rd8];
	ld.global.u8 	%rs320, [%rd8+1];
	ld.global.u8 	%rs321, [%rd8+2];
	ld.global.u8 	%rs322, [%rd8+3];
	ld.global.u8 	%rs323, [%rd8+4];
	ld.global.u8 	%rs324, [%rd8+5];
	ld.global.u8 	%rs325, [%rd8+6];
	ld.global.u8 	%rs326, [%rd8+7];
	ld.global.u8 	%rs327, [%rd8+8];
	ld.global.u8 	%rs328, [%rd8+9];
	ld.global.u8 	%rs329, [%rd8+10];
	ld.global.u8 	%rs330, [%rd8+11];
	ld.global.u8 	%rs331, [%rd8+12];
	ld.global.u8 	%rs332, [%rd8+13];
	ld.global.u8 	%rs333, [%rd8+14];
	ld.global.u8 	%rs334, [%rd8+15];
	ld.global.u8 	%rs335, [%rd8+16];
	ld.global.u8 	%rs336, [%rd8+17];
	ld.global.u8 	%rs337, [%rd8+18];
	ld.global.u8 	%rs338, [%rd8+19];
	ld.global.u8 	%rs339, [%rd8+20];
	ld.global.u8 	%rs340, [%rd8+21];
	ld.global.u8 	%rs341, [%rd8+22];
	ld.global.u8 	%rs342, [%rd8+23];
	mov.b32 	%r1661, 1;
	add.s16 	%rs1659, %rs319, -67;
	setp.gt.u16 	%p2333, %rs1659, 32;
	cvt.u64.u16 	%rd4480, %rs1659;
	@%p2333 bra 	$L__BB0_3434;
	cvt.u32.u64 	%r1248, %rd4480;
	mov.b64 	%rd4481, 1;
	shl.b64 	%rd4482, %rd4481, %r1248;
	and.b64  	%rd4483, %rd4482, 4294967313;
	setp.ne.s64 	%p2334, %rd4483, 0;
	@%p2334 bra 	$L__BB0_3435;
$L__BB0_3434:
	setp.eq.s16 	%p2335, %rs319, 103;
	selp.u32 	%r1661, 1, 0, %p2335;
$L__BB0_3435:
	mov.b32 	%r1662, 1;
	setp.eq.s16 	%p2336, %rs320, 67;
	@%p2336 bra 	$L__BB0_3440;
	setp.eq.s16 	%p2337, %rs320, 71;
	@%p2337 bra 	$L__BB0_3439;
	setp.eq.s16 	%p2338, %rs320, 99;
	@%p2338 bra 	$L__BB0_3440;
	setp.eq.s16 	%p2339, %rs320, 103;
	selp.u32 	%r1662, 1, 0, %p2339;
$L__BB0_3439:
	add.s32 	%r1663, %r1662, %r1661;
	bra.uni 	$L__BB0_3441;
$L__BB0_3440:
	add.s32 	%r1663, %r1661, 1;
$L__BB0_3441:
	mov.b32 	%r1664, 1;
	setp.eq.s16 	%p2340, %rs321, 67;
	@%p2340 bra 	$L__BB0_3446;
	setp.eq.s16 	%p2341, %rs321, 71;
	@%p2341 bra 	$L__BB0_3445;
	setp.eq.s16 	%p2342, %rs321, 99;
	@%p2342 bra 	$L__BB0_3446;
	setp.eq.s16 	%p2343, %rs321, 103;
	selp.u32 	%r1664, 1, 0, %p2343;
$L__BB0_3445:
	add.s32 	%r1665, %r1664, %r1663;
	bra.uni 	$L__BB0_3447;
$L__BB0_3446:
	add.s32 	%r1665, %r1663, 1;
$L__BB0_3447:
	mov.b32 	%r1666, 1;
	setp.eq.s16 	%p2344, %rs322, 67;
	@%p2344 bra 	$L__BB0_3452;
	setp.eq.s16 	%p2345, %rs322, 71;
	@%p2345 bra 	$L__BB0_3451;
	setp.eq.s16 	%p2346, %rs322, 99;
	@%p2346 bra 	$L__BB0_3452;
	setp.eq.s16 	%p2347, %rs322, 103;
	selp.u32 	%r1666, 1, 0, %p2347;
$L__BB0_3451:
	add.s32 	%r1667, %r1666, %r1665;
	bra.uni 	$L__BB0_3453;
$L__BB0_3452:
	add.s32 	%r1667, %r1665, 1;
$L__BB0_3453:
	mov.b32 	%r1668, 1;
	setp.eq.s16 	%p2348, %rs323, 67;
	@%p2348 bra 	$L__BB0_3458;
	setp.eq.s16 	%p2349, %rs323, 71;
	@%p2349 bra 	$L__BB0_3457;
	setp.eq.s16 	%p2350, %rs323, 99;
	@%p2350 bra 	$L__BB0_3458;
	setp.eq.s16 	%p2351, %rs323, 103;
	selp.u32 	%r1668, 1, 0, %p2351;
$L__BB0_3457:
	add.s32 	%r1669, %r1668, %r1667;
	bra.uni 	$L__BB0_3459;
$L__BB0_3458:
	add.s32 	%r1669, %r1667, 1;
$L__BB0_3459:
	mov.b32 	%r1670, 1;
	setp.eq.s16 	%p2352, %rs324, 67;
	@%p2352 bra 	$L__BB0_3464;
	setp.eq.s16 	%p2353, %rs324, 71;
	@%p2353 bra 	$L__BB0_3463;
	setp.eq.s16 	%p2354, %rs324, 99;
	@%p2354 bra 	$L__BB0_3464;
	setp.eq.s16 	%p2355, %rs324, 103;
	selp.u32 	%r1670, 1, 0, %p2355;
$L__BB0_3463:
	add.s32 	%r1671, %r1670, %r1669;
	bra.uni 	$L__BB0_3465;
$L__BB0_3464:
	add.s32 	%r1671, %r1669, 1;
$L__BB0_3465:
	mov.b32 	%r1672, 1;
	setp.eq.s16 	%p2356, %rs325, 67;
	@%p2356 bra 	$L__BB0_3470;
	setp.eq.s16 	%p2357, %rs325, 71;
	@%p2357 bra 	$L__BB0_3469;
	setp.eq.s16 	%p2358, %rs325, 99;
	@%p2358 bra 	$L__BB0_3470;
	setp.eq.s16 	%p2359, %rs325, 103;
	selp.u32 	%r1672, 1, 0, %p2359;
$L__BB0_3469:
	add.s32 	%r1673, %r1672, %r1671;
	bra.uni 	$L__BB0_3471;
$L__BB0_3470:
	add.s32 	%r1673, %r1671, 1;
$L__BB0_3471:
	mov.b32 	%r1674, 1;
	setp.eq.s16 	%p2360, %rs326, 67;
	@%p2360 bra 	$L__BB0_3476;
	setp.eq.s16 	%p2361, %rs326, 71;
	@%p2361 bra 	$L__BB0_3475;
	setp.eq.s16 	%p2362, %rs326, 99;
	@%p2362 bra 	$L__BB0_3476;
	setp.eq.s16 	%p2363, %rs326, 103;
	selp.u32 	%r1674, 1, 0, %p2363;
$L__BB0_3475:
	add.s32 	%r1675, %r1674, %r1673;
	bra.uni 	$L__BB0_3477;
$L__BB0_3476:
	add.s32 	%r1675, %r1673, 1;
$L__BB0_3477:
	mov.b32 	%r1676, 1;
	setp.eq.s16 	%p2364, %rs327, 67;
	@%p2364 bra 	$L__BB0_3482;
	setp.eq.s16 	%p2365, %rs327, 71;
	@%p2365 bra 	$L__BB0_3481;
	setp.eq.s16 	%p2366, %rs327, 99;
	@%p2366 bra 	$L__BB0_3482;
	setp.eq.s16 	%p2367, %rs327, 103;
	selp.u32 	%r1676, 1, 0, %p2367;
$L__BB0_3481:
	add.s32 	%r1677, %r1676, %r1675;
	bra.uni 	$L__BB0_3483;
$L__BB0_3482:
	add.s32 	%r1677, %r1675, 1;
$L__BB0_3483:
	mov.b32 	%r1678, 1;
	setp.eq.s16 	%p2368, %rs328, 67;
	@%p2368 bra 	$L__BB0_3488;
	setp.eq.s16 	%p2369, %rs328, 71;
	@%p2369 bra 	$L__BB0_3487;
	setp.eq.s16 	%p2370, %rs328, 99;
	@%p2370 bra 	$L__BB0_3488;
	setp.eq.s16 	%p2371, %rs328, 103;
	selp.u32 	%r1678, 1, 0, %p2371;
$L__BB0_3487:
	add.s32 	%r1679, %r1678, %r1677;
	bra.uni 	$L__BB0_3489;
$L__BB0_3488:
	add.s32 	%r1679, %r1677, 1;
$L__BB0_3489:
	mov.b32 	%r1680, 1;
	setp.eq.s16 	%p2372, %rs329, 67;
	@%p2372 bra 	$L__BB0_3494;
	setp.eq.s16 	%p2373, %rs329, 71;
	@%p2373 bra 	$L__BB0_3493;
	setp.eq.s16 	%p2374, %rs329, 99;
	@%p2374 bra 	$L__BB0_3494;
	setp.eq.s16 	%p2375, %rs329, 103;
	selp.u32 	%r1680, 1, 0, %p2375;
$L__BB0_3493:
	add.s32 	%r1681, %r1680, %r1679;
	bra.uni 	$L__BB0_3495;
$L__BB0_3494:
	add.s32 	%r1681, %r1679, 1;
$L__BB0_3495:
	mov.b32 	%r1682, 1;
	setp.eq.s16 	%p2376, %rs330, 67;
	@%p2376 bra 	$L__BB0_3500;
	setp.eq.s16 	%p2377, %rs330, 71;
	@%p2377 bra 	$L__BB0_3499;
	setp.eq.s16 	%p2378, %rs330, 99;
	@%p2378 bra 	$L__BB0_3500;
	setp.eq.s16 	%p2379, %rs330, 103;
	selp.u32 	%r1682, 1, 0, %p2379;
$L__BB0_3499:
	add.s32 	%r1683, %r1682, %r1681;
	bra.uni 	$L__BB0_3501;
$L__BB0_3500:
	add.s32 	%r1683, %r1681, 1;
$L__BB0_3501:
	mov.b32 	%r1684, 1;
	setp.eq.s16 	%p2380, %rs331, 67;
	@%p2380 bra 	$L__BB0_3506;
	setp.eq.s16 	%p2381, %rs331, 71;
	@%p2381 bra 	$L__BB0_3505;
	setp.eq.s16 	%p2382, %rs331, 99;
	@%p2382 bra 	$L__BB0_3506;
	setp.eq.s16 	%p2383, %rs331, 103;
	selp.u32 	%r1684, 1, 0, %p2383;
$L__BB0_3505:
	add.s32 	%r1685, %r1684, %r1683;
	bra.uni 	$L__BB0_3507;
$L__BB0_3506:
	add.s32 	%r1685, %r1683, 1;
$L__BB0_3507:
	mov.b32 	%r1686, 1;
	setp.eq.s16 	%p2384, %rs332, 67;
	@%p2384 bra 	$L__BB0_3512;
	setp.eq.s16 	%p2385, %rs332, 71;
	@%p2385 bra 	$L__BB0_3511;
	setp.eq.s16 	%p2386, %rs332, 99;
	@%p2386 bra 	$L__BB0_3512;
	setp.eq.s16 	%p2387, %rs332, 103;
	selp.u32 	%r1686, 1, 0, %p2387;
$L__BB0_3511:
	add.s32 	%r1687, %r1686, %r1685;
	bra.uni 	$L__BB0_3513;
$L__BB0_3512:
	add.s32 	%r1687, %r1685, 1;
$L__BB0_3513:
	mov.b32 	%r1688, 1;
	setp.eq.s16 	%p2388, %rs333, 67;
	@%p2388 bra 	$L__BB0_3518;
	setp.eq.s16 	%p2389, %rs333, 71;
	@%p2389 bra 	$L__BB0_3517;
	setp.eq.s16 	%p2390, %rs333, 99;
	@%p2390 bra 	$L__BB0_3518;
	setp.eq.s16 	%p2391, %rs333, 103;
	selp.u32 	%r1688, 1, 0, %p2391;
$L__BB0_3517:
	add.s32 	%r1689, %r1688, %r1687;
	bra.uni 	$L__BB0_3519;
$L__BB0_3518:
	add.s32 	%r1689, %r1687, 1;
$L__BB0_3519:
	mov.b32 	%r1690, 1;
	setp.eq.s16 	%p2392, %rs334, 67;
	@%p2392 bra 	$L__BB0_3524;
	setp.eq.s16 	%p2393, %rs334, 71;
	@%p2393 bra 	$L__BB0_3523;
	setp.eq.s16 	%p2394, %rs334, 99;
	@%p2394 bra 	$L__BB0_3524;
	setp.eq.s16 	%p2395, %rs334, 103;
	selp.u32 	%r1690, 1, 0, %p2395;
$L__BB0_3523:
	add.s32 	%r1691, %r1690, %r1689;
	bra.uni 	$L__BB0_3525;
$L__BB0_3524:
	add.s32 	%r1691, %r1689, 1;
$L__BB0_3525:
	mov.b32 	%r1692, 1;
	setp.eq.s16 	%p2396, %rs335, 67;
	@%p2396 bra 	$L__BB0_3530;
	setp.eq.s16 	%p2397, %rs335, 71;
	@%p2397 bra 	$L__BB0_3529;
	setp.eq.s16 	%p2398, %rs335, 99;
	@%p2398 bra 	$L__BB0_3530;
	setp.eq.s16 	%p2399, %rs335, 103;
	selp.u32 	%r1692, 1, 0, %p2399;
$L__BB0_3529:
	add.s32 	%r1693, %r1692, %r1691;
	bra.uni 	$L__BB0_3531;
$L__BB0_3530:
	add.s32 	%r1693, %r1691, 1;
$L__BB0_3531:
	mov.b32 	%r1694, 1;
	setp.eq.s16 	%p2400, %rs336, 67;
	@%p2400 bra 	$L__BB0_3536;
	setp.eq.s16 	%p2401, %rs336, 71;
	@%p2401 bra 	$L__BB0_3535;
	setp.eq.s16 	%p2402, %rs336, 99;
	@%p2402 bra 	$L__BB0_3536;
	setp.eq.s16 	%p2403, %rs336, 103;
	selp.u32 	%r1694, 1, 0, %p2403;
$L__BB0_3535:
	add.s32 	%r1695, %r1694, %r1693;
	bra.uni 	$L__BB0_3537;
$L__BB0_3536:
	add.s32 	%r1695, %r1693, 1;
$L__BB0_3537:
	mov.b32 	%r1696, 1;
	setp.eq.s16 	%p2404, %rs337, 67;
	@%p2404 bra 	$L__BB0_3542;
	setp.eq.s16 	%p2405, %rs337, 71;
	@%p2405 bra 	$L__BB0_3541;
	setp.eq.s16 	%p2406, %rs337, 99;
	@%p2406 bra 	$L__BB0_3542;
	setp.eq.s16 	%p2407, %rs337, 103;
	selp.u32 	%r1696, 1, 0, %p2407;
$L__BB0_3541:
	add.s32 	%r1697, %r1696, %r1695;
	bra.uni 	$L__BB0_3543;
$L__BB0_3542:
	add.s32 	%r1697, %r1695, 1;
$L__BB0_3543:
	mov.b32 	%r1698, 1;
	setp.eq.s16 	%p2408, %rs338, 67;
	@%p2408 bra 	$L__BB0_3548;
	setp.eq.s16 	%p2409, %rs338, 71;
	@%p2409 bra 	$L__BB0_3547;
	setp.eq.s16 	%p2410, %rs338, 99;
	@%p2410 bra 	$L__BB0_3548;
	setp.eq.s16 	%p2411, %rs338, 103;
	selp.u32 	%r1698, 1, 0, %p2411;
$L__BB0_3547:
	add.s32 	%r1699, %r1698, %r1697;
	bra.uni 	$L__BB0_3549;
$L__BB0_3548:
	add.s32 	%r1699, %r1697, 1;
$L__BB0_3549:
	mov.b32 	%r1700, 1;
	setp.eq.s16 	%p2412, %rs339, 67;
	@%p2412 bra 	$L__BB0_3554;
	setp.eq.s16 	%p2413, %rs339, 71;
	@%p2413 bra 	$L__BB0_3553;
	setp.eq.s16 	%p2414, %rs339, 99;
	@%p2414 bra 	$L__BB0_3554;
	setp.eq.s16 	%p2415, %rs339, 103;
	selp.u32 	%r1700, 1, 0, %p2415;
$L__BB0_3553:
	add.s32 	%r1701, %r1700, %r1699;
	bra.uni 	$L__BB0_3555;
$L__BB0_3554:
	add.s32 	%r1701, %r1699, 1;
$L__BB0_3555:
	mov.b32 	%r1702, 1;
	setp.eq.s16 	%p2416, %rs340, 67;
	@%p2416 bra 	$L__BB0_3560;
	setp.eq.s16 	%p2417, %rs340, 71;
	@%p2417 bra 	$L__BB0_3559;
	setp.eq.s16 	%p2418, %rs340, 99;
	@%p2418 bra 	$L__BB0_3560;
	setp.eq.s16 	%p2419, %rs340, 103;
	selp.u32 	%r1702, 1, 0, %p2419;
$L__BB0_3559:
	add.s32 	%r1703, %r1702, %r1701;
	bra.uni 	$L__BB0_3561;
$L__BB0_3560:
	add.s32 	%r1703, %r1701, 1;
$L__BB0_3561:
	mov.b32 	%r1704, 1;
	setp.eq.s16 	%p2420, %rs341, 67;
	@%p2420 bra 	$L__BB0_3566;
	setp.eq.s16 	%p2421, %rs341, 71;
	@%p2421 bra 	$L__BB0_3565;
	setp.eq.s16 	%p2422, %rs341, 99;
	@%p2422 bra 	$L__BB0_3566;
	setp.eq.s16 	%p2423, %rs341, 103;
	selp.u32 	%r1704, 1, 0, %p2423;
$L__BB0_3565:
	add.s32 	%r1705, %r1704, %r1703;
	bra.uni 	$L__BB0_3567;
$L__BB0_3566:
	add.s32 	%r1705, %r1703, 1;
$L__BB0_3567:
	mov.b32 	%r1706, 1;
	setp.eq.s16 	%p2424, %rs342, 67;
	@%p2424 bra 	$L__BB0_3572;
	setp.eq.s16 	%p2425, %rs342, 71;
	@%p2425 bra 	$L__BB0_3571;
	setp.eq.s16 	%p2426, %rs342, 99;
	@%p2426 bra 	$L__BB0_3572;
	setp.eq.s16 	%p2427, %rs342, 103;
	selp.u32 	%r1706, 1, 0, %p2427;
$L__BB0_3571:
	add.s32 	%r1707, %r1706, %r1705;
	bra.uni 	$L__BB0_3573;
$L__BB0_3572:
	add.s32 	%r1707, %r1705, 1;
$L__BB0_3573:
	cvt.rn.f64.u32 	%fd197, %r1707;
	div.rn.f64 	%fd198, %fd197, 0d4038000000000000;
	mul.f64 	%fd199, %fd198, 0d4059000000000000;
	cvt.rn.f32.f64 	%f629, %fd199;
	setp.lt.f32 	%p2428, %f629, 0f42200000;
	setp.gt.f32 	%p2429, %f629, 0f42700000;
	or.pred  	%p2430, %p2428, %p2429;
	@%p2430 bra 	$L__BB0_4048;
	and.b16  	%rs343, %rs319, 223;
	mov.b64 	%rd6084, 0;
	setp.eq.s16 	%p2431, %rs343, 65;
	@%p2431 bra 	$L__BB0_3578;
	setp.ne.s16 	%p2432, %rs343, 84;
	@%p2432 bra 	$L__BB0_3577;
	mov.b64 	%rd6084, 4;
	bra.uni 	$L__BB0_3578;
$L__BB0_3577:
	setp.eq.s16 	%p2433, %rs343, 67;
	selp.b64 	%rd6084, 8, 12, %p2433;
$L__BB0_3578:
	and.b16  	%rs344, %rs320, 223;
	mov.b64 	%rd6085, 0;
	setp.eq.s16 	%p2434, %rs344, 65;
	@%p2434 bra 	$L__BB0_3582;
	setp.ne.s16 	%p2435, %rs344, 84;
	@%p2435 bra 	$L__BB0_3581;
	mov.b64 	%rd6085, 1;
	bra.uni 	$L__BB0_3582;
$L__BB0_3581:
	setp.eq.s16 	%p2436, %rs344, 67;
	selp.b64 	%rd6085, 2, 3, %p2436;
$L__BB0_3582:
	add.s64 	%rd4489, %rd6085, %rd6084;
	shl.b64 	%rd4490, %rd4489, 2;
	add.s64 	%rd4491, %rd2, %rd4490;
	ld.global.f32 	%f247, [%rd4491];
	add.s64 	%rd4492, %rd1, %rd4490;
	ld.global.f32 	%f248, [%rd4492];
	mov.b64 	%rd6086, 0;
	@%p2434 bra 	$L__BB0_3586;
	setp.ne.s16 	%p2438, %rs344, 84;
	@%p2438 bra 	$L__BB0_3585;
	mov.b64 	%rd6086, 4;
	bra.uni 	$L__BB0_3586;
$L__BB0_3585:
	setp.eq.s16 	%p2439, %rs344, 67;
	selp.b64 	%rd6086, 8, 12, %p2439;
$L__BB0_3586:
	and.b16  	%rs345, %rs321, 223;
	mov.b64 	%rd6087, 0;
	setp.eq.s16 	%p2440, %rs345, 65;
	@%p2440 bra 	$L__BB0_3590;
	setp.ne.s16 	%p2441, %rs345, 84;
	@%p2441 bra 	$L__BB0_3589;
	mov.b64 	%rd6087, 1;
	bra.uni 	$L__BB0_3590;
$L__BB0_3589:
	setp.eq.s16 	%p2442, %rs345, 67;
	selp.b64 	%rd6087, 2, 3, %p2442;
$L__BB0_3590:
	add.s64 	%rd4497, %rd6087, %rd6086;
	shl.b64 	%rd4498, %rd4497, 2;
	add.s64 	%rd4499, %rd2, %rd4498;
	ld.global.f32 	%f630, [%rd4499];
	add.f32 	%f631, %f247, 0f00000000;
	add.f32 	%f249, %f631, %f630;
	add.s64 	%rd4500, %rd1, %rd4498;
	ld.global.f32 	%f632, [%rd4500];
	add.f32 	%f633, %f248, 0f00000000;
	add.f32 	%f250, %f633, %f632;
	mov.b64 	%rd6088, 0;
	@%p2440 bra 	$L__BB0_3594;
	setp.ne.s16 	%p2444, %rs345, 84;
	@%p2444 bra 	$L__BB0_3593;
	mov.b64 	%rd6088, 4;
	bra.uni 	$L__BB0_3594;
$L__BB0_3593:
	setp.eq.s16 	%p2445, %rs345, 67;
	selp.b64 	%rd6088, 8, 12, %p2445;
$L__BB0_3594:
	and.b16  	%rs346, %rs322, 223;
	mov.b64 	%rd6089, 0;
	setp.eq.s16 	%p2446, %rs346, 65;
	@%p2446 bra 	$L__BB0_3598;
	setp.ne.s16 	%p2447, %rs346, 84;
	@%p2447 bra 	$L__BB0_3597;
	mov.b64 	%rd6089, 1;
	bra.uni 	$L__BB0_3598;
$L__BB0_3597:
	setp.eq.s16 	%p2448, %rs346, 67;
	selp.b64 	%rd6089, 2, 3, %p2448;
$L__BB0_3598:
	add.s64 	%rd4505, %rd6089, %rd6088;
	shl.b64 	%rd4506, %rd4505, 2;
	add.s64 	%rd4507, %rd2, %rd4506;
	ld.global.f32 	%f634, [%rd4507];
	add.f32 	%f251, %f249, %f634;
	add.s64 	%rd4508, %rd1, %rd4506;
	ld.global.f32 	%f635, [%rd4508];
	add.f32 	%f252, %f250, %f635;
	mov.b64 	%rd6090, 0;
	@%p2446 bra 	$L__BB0_3602;
	setp.ne.s16 	%p2450, %rs346, 84;
	@%p2450 bra 	$L__BB0_3601;
	mov.b64 	%rd6090, 4;
	bra.uni 	$L__BB0_3602;
$L__BB0_3601:
	setp.eq.s16 	%p2451, %rs346, 67;
	selp.b64 	%rd6090, 8, 12, %p2451;
$L__BB0_3602:
	and.b16  	%rs347, %rs323, 223;
	mov.b64 	%rd6091, 0;
	setp.eq.s16 	%p2452, %rs347, 65;
	@%p2452 bra 	$L__BB0_3606;
	setp.ne.s16 	%p2453, %rs347, 84;
	@%p2453 bra 	$L__BB0_3605;
	mov.b64 	%rd6091, 1;
	bra.uni 	$L__BB0_3606;
$L__BB0_3605:
	setp.eq.s16 	%p2454, %rs347, 67;
	selp.b64 	%rd6091, 2, 3, %p2454;
$L__BB0_3606:
	add.s64 	%rd4513, %rd6091, %rd6090;
	shl.b64 	%rd4514, %rd4513, 2;
	add.s64 	%rd4515, %rd2, %rd4514;
	ld.global.f32 	%f636, [%rd4515];
	add.f32 	%f253, %f251, %f636;
	add.s64 	%rd4516, %rd1, %rd4514;
	ld.global.f32 	%f637, [%rd4516];
	add.f32 	%f254, %f252, %f637;
	mov.b64 	%rd6092, 0;
	@%p2452 bra 	$L__BB0_3610;
	setp.ne.s16 	%p2456, %rs347, 84;
	@%p2456 bra 	$L__BB0_3609;
	mov.b64 	%rd6092, 4;
	bra.uni 	$L__BB0_3610;
$L__BB0_3609:
	setp.eq.s16 	%p2457, %rs347, 67;
	selp.b64 	%rd6092, 8, 12, %p2457;
$L__BB0_3610:
	and.b16  	%rs348, %rs324, 223;
	mov.b64 	%rd6093, 0;
	setp.eq.s16 	%p2458, %rs348, 65;
	@%p2458 bra 	$L__BB0_3614;
	setp.ne.s16 	%p2459, %rs348, 84;
	@%p2459 bra 	$L__BB0_3613;
	mov.b64 	%rd6093, 1;
	bra.uni 	$L__BB0_3614;
$L__BB0_3613:
	setp.eq.s16 	%p2460, %rs348, 67;
	selp.b64 	%rd6093, 2, 3, %p2460;
$L__BB0_3614:
	add.s64 	%rd4521, %rd6093, %rd6092;
	shl.b64 	%rd4522, %rd4521, 2;
	add.s64 	%rd4523, %rd2, %rd4522;
	ld.global.f32 	%f638, [%rd4523];
	add.f32 	%f255, %f253, %f638;
	add.s64 	%rd4524, %rd1, %rd4522;
	ld.global.f32 	%f639, [%rd4524];
	add.f32 	%f256, %f254, %f639;
	mov.b64 	%rd6094, 0;
	@%p2458 bra 	$L__BB0_3618;
	setp.ne.s16 	%p2462, %rs348, 84;
	@%p2462 bra 	$L__BB0_3617;
	mov.b64 	%rd6094, 4;
	bra.uni 	$L__BB0_3618;
$L__BB0_3617:
	setp.eq.s16 	%p2463, %rs348, 67;
	selp.b64 	%rd6094, 8, 12, %p2463;
$L__BB0_3618:
	and.b16  	%rs349, %rs325, 223;
	mov.b64 	%rd6095, 0;
	setp.eq.s16 	%p2464, %rs349, 65;
	@%p2464 bra 	$L__BB0_3622;
	setp.ne.s16 	%p2465, %rs349, 84;
	@%p2465 bra 	$L__BB0_3621;
	mov.b64 	%rd6095, 1;
	bra.uni 	$L__BB0_3622;
$L__BB0_3621:
	setp.eq.s16 	%p2466, %rs349, 67;
	selp.b64 	%rd6095, 2, 3, %p2466;
$L__BB0_3622:
	add.s64 	%rd4529, %rd6095, %rd6094;
	shl.b64 	%rd4530, %rd4529, 2;
	add.s64 	%rd4531, %rd2, %rd4530;
	ld.global.f32 	%f640, [%rd4531];
	add.f32 	%f257, %f255, %f640;
	add.s64 	%rd4532, %rd1, %rd4530;
	ld.global.f32 	%f641, [%rd4532];
	add.f32 	%f258, %f256, %f641;
	mov.b64 	%rd6096, 0;
	@%p2464 bra 	$L__BB0_3626;
	setp.ne.s16 	%p2468, %rs349, 84;
	@%p2468 bra 	$L__BB0_3625;
	mov.b64 	%rd6096, 4;
	bra.uni 	$L__BB0_3626;
$L__BB0_3625:
	setp.eq.s16 	%p2469, %rs349, 67;
	selp.b64 	%rd6096, 8, 12, %p2469;
$L__BB0_3626:
	and.b16  	%rs350, %rs326, 223;
	mov.b64 	%rd6097, 0;
	setp.eq.s16 	%p2470, %rs350, 65;
	@%p2470 bra 	$L__BB0_3630;
	setp.ne.s16 	%p2471, %rs350, 84;
	@%p2471 bra 	$L__BB0_3629;
	mov.b64 	%rd6097, 1;
	bra.uni 	$L__BB0_3630;
$L__BB0_3629:
	setp.eq.s16 	%p2472, %rs350, 67;
	selp.b64 	%rd6097, 2, 3, %p2472;
$L__BB0_3630:
	add.s64 	%rd4537, %rd6097, %rd6096;
	shl.b64 	%rd4538, %rd4537, 2;
	add.s64 	%rd4539, %rd2, %rd4538;
	ld.global.f32 	%f642, [%rd4539];
	add.f32 	%f259, %f257, %f642;
	add.s64 	%rd4540, %rd1, %rd4538;
	ld.global.f32 	%f643, [%rd4540];
	add.f32 	%f260, %f258, %f643;
	mov.b64 	%rd6098, 0;
	@%p2470 bra 	$L__BB0_3634;
	setp.ne.s16 	%p2474, %rs350, 84;
	@%p2474 bra 	$L__BB0_3633;
	mov.b64 	%rd6098, 4;
	bra.uni 	$L__BB0_3634;
$L__BB0_3633:
	setp.eq.s16 	%p2475, %rs350, 67;
	selp.b64 	%rd6098, 8, 12, %p2475;
$L__BB0_3634:
	and.b16  	%rs351, %rs327, 223;
	mov.b64 	%rd6099, 0;
	setp.eq.s16 	%p2476, %rs351, 65;
	@%p2476 bra 	$L__BB0_3638;
	setp.ne.s16 	%p2477, %rs351, 84;
	@%p2477 bra 	$L__BB0_3637;
	mov.b64 	%rd6099, 1;
	bra.uni 	$L__BB0_3638;
$L__BB0_3637:
	setp.eq.s16 	%p2478, %rs351, 67;
	selp.b64 	%rd6099, 2, 3, %p2478;
$L__BB0_3638:
	add.s64 	%rd4545, %rd6099, %rd6098;
	shl.b64 	%rd4546, %rd4545, 2;
	add.s64 	%rd4547, %rd2, %rd4546;
	ld.global.f32 	%f644, [%rd4547];
	add.f32 	%f261, %f259, %f644;
	add.s64 	%rd4548, %rd1, %rd4546;
	ld.global.f32 	%f645, [%rd4548];
	add.f32 	%f262, %f260, %f645;
	mov.b64 	%rd6100, 0;
	@%p2476 bra 	$L__BB0_3642;
	setp.ne.s16 	%p2480, %rs351, 84;
	@%p2480 bra 	$L__BB0_3641;
	mov.b64 	%rd6100, 4;
	bra.uni 	$L__BB0_3642;
$L__BB0_3641:
	setp.eq.s16 	%p2481, %rs351, 67;
	selp.b64 	%rd6100, 8, 12, %p2481;
$L__BB0_3642:
	and.b16  	%rs352, %rs328, 223;
	mov.b64 	%rd6101, 0;
	setp.eq.s16 	%p2482, %rs352, 65;
	@%p2482 bra 	$L__BB0_3646;
	setp.ne.s16 	%p2483, %rs352, 84;
	@%p2483 bra 	$L__BB0_3645;
	mov.b64 	%rd6101, 1;
	bra.uni 	$L__BB0_3646;
$L__BB0_3645:
	setp.eq.s16 	%p2484, %rs352, 67;
	selp.b64 	%rd6101, 2, 3, %p2484;
$L__BB0_3646:
	add.s64 	%rd4553, %rd6101, %rd6100;
	shl.b64 	%rd4554, %rd4553, 2;
	add.s64 	%rd4555, %rd2, %rd4554;
	ld.global.f32 	%f646, [%rd4555];
	add.f32 	%f263, %f261, %f646;
	add.s64 	%rd4556, %rd1, %rd4554;
	ld.global.f32 	%f647, [%rd4556];
	add.f32 	%f264, %f262, %f647;
	mov.b64 	%rd6102, 0;
	@%p2482 bra 	$L__BB0_3650;
	setp.ne.s16 	%p2486, %rs352, 84;
	@%p2486 bra 	$L__BB0_3649;
	mov.b64 	%rd6102, 4;
	bra.uni 	$L__BB0_3650;
$L__BB0_3649:
	setp.eq.s16 	%p2487, %rs352, 67;
	selp.b64 	%rd6102, 8, 12, %p2487;
$L__BB0_3650:
	and.b16  	%rs353, %rs329, 223;
	mov.b64 	%rd6103, 0;
	setp.eq.s16 	%p2488, %rs353, 65;
	@%p2488 bra 	$L__BB0_3654;
	setp.ne.s16 	%p2489, %rs353, 84;
	@%p2489 bra 	$L__BB0_3653;
	mov.b64 	%rd6103, 1;
	bra.uni 	$L__BB0_3654;
$L__BB0_3653:
	setp.eq.s16 	%p2490, %rs353, 67;
	selp.b64 	%rd6103, 2, 3, %p2490;
$L__BB0_3654:
	add.s64 	%rd4561, %rd6103, %rd6102;
	shl.b64 	%rd4562, %rd4561, 2;
	add.s64 	%rd4563, %rd2, %rd4562;
	ld.global.f32 	%f648, [%rd4563];
	add.f32 	%f265, %f263, %f648;
	add.s64 	%rd4564, %rd1, %rd4562;
	ld.global.f32 	%f649, [%rd4564];
	add.f32 	%f266, %f264, %f649;
	mov.b64 	%rd6104, 0;
	@%p2488 bra 	$L__BB0_3658;
	setp.ne.s16 	%p2492, %rs353, 84;
	@%p2492 bra 	$L__BB0_3657;
	mov.b64 	%rd6104, 4;
	bra.uni 	$L__BB0_3658;
$L__BB0_3657:
	setp.eq.s16 	%p2493, %rs353, 67;
	selp.b64 	%rd6104, 8, 12, %p2493;
$L__BB0_3658:
	and.b16  	%rs354, %rs330, 223;
	mov.b64 	%rd6105, 0;
	setp.eq.s16 	%p2494, %rs354, 65;
	@%p2494 bra 	$L__BB0_3662;
	setp.ne.s16 	%p2495, %rs354, 84;
	@%p2495 bra 	$L__BB0_3661;
	mov.b64 	%rd6105, 1;
	bra.uni 	$L__BB0_3662;
$L__BB0_3661:
	setp.eq.s16 	%p2496, %rs354, 67;
	selp.b64 	%rd6105, 2, 3, %p2496;
$L__BB0_3662:
	add.s64 	%rd4569, %rd6105, %rd6104;
	shl.b64 	%rd4570, %rd4569, 2;
	add.s64 	%rd4571, %rd2, %rd4570;
	ld.global.f32 	%f650, [%rd4571];
	add.f32 	%f267, %f265, %f650;
	add.s64 	%rd4572, %rd1, %rd4570;
	ld.global.f32 	%f651, [%rd4572];
	add.f32 	%f268, %f266, %f651;
	mov.b64 	%rd6106, 0;
	@%p2494 bra 	$L__BB0_3666;
	setp.ne.s16 	%p2498, %rs354, 84;
	@%p2498 bra 	$L__BB0_3665;
	mov.b64 	%rd6106, 4;
	bra.uni 	$L__BB0_3666;
$L__BB0_3665:
	setp.eq.s16 	%p2499, %rs354, 67;
	selp.b64 	%rd6106, 8, 12, %p2499;
$L__BB0_3666:
	and.b16  	%rs355, %rs331, 223;
	mov.b64 	%rd6107, 0;
	setp.eq.s16 	%p2500, %rs355, 65;
	@%p2500 bra 	$L__BB0_3670;
	setp.ne.s16 	%p2501, %rs355, 84;
	@%p2501 bra 	$L__BB0_3669;
	mov.b64 	%rd6107, 1;
	bra.uni 	$L__BB0_3670;
$L__BB0_3669:
	setp.eq.s16 	%p2502, %rs355, 67;
	selp.b64 	%rd6107, 2, 3, %p2502;
$L__BB0_3670:
	add.s64 	%rd4577, %rd6107, %rd6106;
	shl.b64 	%rd4578, %rd4577, 2;
	add.s64 	%rd4579, %rd2, %rd4578;
	ld.global.f32 	%f652, [%rd4579];
	add.f32 	%f269, %f267, %f652;
	add.s64 	%rd4580, %rd1, %rd4578;
	ld.global.f32 	%f653, [%rd4580];
	add.f32 	%f270, %f268, %f653;
	mov.b64 	%rd6108, 0;
	@%p2500 bra 	$L__BB0_3674;
	setp.ne.s16 	%p2504, %rs355, 84;
	@%p2504 bra 	$L__BB0_3673;
	mov.b64 	%rd6108, 4;
	bra.uni 	$L__BB0_3674;
$L__BB0_3673:
	setp.eq.s16 	%p2505, %rs355, 67;
	selp.b64 	%rd6108, 8, 12, %p2505;
$L__BB0_3674:
	and.b16  	%rs356, %rs332, 223;
	mov.b64 	%rd6109, 0;
	setp.eq.s16 	%p2506, %rs356, 65;
	@%p2506 bra 	$L__BB0_3678;
	setp.ne.s16 	%p2507, %rs356, 84;
	@%p2507 bra 	$L__BB0_3677;
	mov.b64 	%rd6109, 1;
	bra.uni 	$L__BB0_3678;
$L__BB0_3677:
	setp.eq.s16 	%p2508, %rs356, 67;
	selp.b64 	%rd6109, 2, 3, %p2508;
$L__BB0_3678:
	add.s64 	%rd4585, %rd6109, %rd6108;
	shl.b64 	%rd4586, %rd4585, 2;
	add.s64 	%rd4587, %rd2, %rd4586;
	ld.global.f32 	%f654, [%rd4587];
	add.f32 	%f271, %f269, %f654;
	add.s64 	%rd4588, %rd1, %rd4586;
	ld.global.f32 	%f655, [%rd4588];
	add.f32 	%f272, %f270, %f655;
	mov.b64 	%rd6110, 0;
	@%p2506 bra 	$L__BB0_3682;
	setp.ne.s16 	%p2510, %rs356, 84;
	@%p2510 bra 	$L__BB0_3681;
	mov.b64 	%rd6110, 4;
	bra.uni 	$L__BB0_3682;
$L__BB0_3681:
	setp.eq.s16 	%p2511, %rs356, 67;
	selp.b64 	%rd6110, 8, 12, %p2511;
$L__BB0_3682:
	and.b16  	%rs357, %rs333, 223;
	mov.b64 	%rd6111, 0;
	setp.eq.s16 	%p2512, %rs357, 65;
	@%p2512 bra 	$L__BB0_3686;
	setp.ne.s16 	%p2513, %rs357, 84;
	@%p2513 bra 	$L__BB0_3685;
	mov.b64 	%rd6111, 1;
	bra.uni 	$L__BB0_3686;
$L__BB0_3685:
	setp.eq.s16 	%p2514, %rs357, 67;
	selp.b64 	%rd6111, 2, 3, %p2514;
$L__BB0_3686:
	add.s64 	%rd4593, %rd6111, %rd6110;
	shl.b64 	%rd4594, %rd4593, 2;
	add.s64 	%rd4595, %rd2, %rd4594;
	ld.global.f32 	%f656, [%rd4595];
	add.f32 	%f273, %f271, %f656;
	add.s64 	%rd4596, %rd1, %rd4594;
	ld.global.f32 	%f657, [%rd4596];
	add.f32 	%f274, %f272, %f657;
	mov.b64 	%rd6112, 0;
	@%p2512 bra 	$L__BB0_3690;
	setp.ne.s16 	%p2516, %rs357, 84;
	@%p2516 bra 	$L__BB0_3689;
	mov.b64 	%rd6112, 4;
	bra.uni 	$L__BB0_3690;
$L__BB0_3689:
	setp.eq.s16 	%p2517, %rs357, 67;
	selp.b64 	%rd6112, 8, 12, %p2517;
$L__BB0_3690:
	and.b16  	%rs358, %rs334, 223;
	mov.b64 	%rd6113, 0;
	setp.eq.s16 	%p2518, %rs358, 65;
	@%p2518 bra 	$L__BB0_3694;
	setp.ne.s16 	%p2519, %rs358, 84;
	@%p2519 bra 	$L__BB0_3693;
	mov.b64 	%rd6113, 1;
	bra.uni 	$L__BB0_3694;
$L__BB0_3693:
	setp.eq.s16 	%p2520, %rs358, 67;
	selp.b64 	%rd6113, 2, 3, %p2520;
$L__BB0_3694:
	add.s64 	%rd4601, %rd6113, %rd6112;
	shl.b64 	%rd4602, %rd4601, 2;
	add.s64 	%rd4603, %rd2, %rd4602;
	ld.global.f32 	%f658, [%rd4603];
	add.f32 	%f275, %f273, %f658;
	add.s64 	%rd4604, %rd1, %rd4602;
	ld.global.f32 	%f659, [%rd4604];
	add.f32 	%f276, %f274, %f659;
	mov.b64 	%rd6114, 0;
	@%p2518 bra 	$L__BB0_3698;
	setp.ne.s16 	%p2522, %rs358, 84;
	@%p2522 bra 	$L__BB0_3697;
	mov.b64 	%rd6114, 4;
	bra.uni 	$L__BB0_3698;
$L__BB0_3697:
	setp.eq.s16 	%p2523, %rs358, 67;
	selp.b64 	%rd6114, 8, 12, %p2523;
$L__BB0_3698:
	and.b16  	%rs359, %rs335, 223;
	mov.b64 	%rd6115, 0;
	setp.eq.s16 	%p2524, %rs359, 65;
	@%p2524 bra 	$L__BB0_3702;
	setp.ne.s16 	%p2525, %rs359, 84;
	@%p2525 bra 	$L__BB0_3701;
	mov.b64 	%rd6115, 1;
	bra.uni 	$L__BB0_3702;
$L__BB0_3701:
	setp.eq.s16 	%p2526, %rs359, 67;
	selp.b64 	%rd6115, 2, 3, %p2526;
$L__BB0_3702:
	add.s64 	%rd4609, %rd6115, %rd6114;
	shl.b64 	%rd4610, %rd4609, 2;
	add.s64 	%rd4611, %rd2, %rd4610;
	ld.global.f32 	%f660, [%rd4611];
	add.f32 	%f277, %f275, %f660;
	add.s64 	%rd4612, %rd1, %rd4610;
	ld.global.f32 	%f661, [%rd4612];
	add.f32 	%f278, %f276, %f661;
	mov.b64 	%rd6116, 0;
	@%p2524 bra 	$L__BB0_3706;
	setp.ne.s16 	%p2528, %rs359, 84;
	@%p2528 bra 	$L__BB0_3705;
	mov.b64 	%rd6116, 4;
	bra.uni 	$L__BB0_3706;
$L__BB0_3705:
	setp.eq.s16 	%p2529, %rs359, 67;
	selp.b64 	%rd6116, 8, 12, %p2529;
$L__BB0_3706:
	and.b16  	%rs360, %rs336, 223;
	mov.b64 	%rd6117, 0;
	setp.eq.s16 	%p2530, %rs360, 65;
	@%p2530 bra 	$L__BB0_3710;
	setp.ne.s16 	%p2531, %rs360, 84;
	@%p2531 bra 	$L__BB0_3709;
	mov.b64 	%rd6117, 1;
	bra.uni 	$L__BB0_3710;
$L__BB0_3709:
	setp.eq.s16 	%p2532, %rs360, 67;
	selp.b64 	%rd6117, 2, 3, %p2532;
$L__BB0_3710:
	add.s64 	%rd4617, %rd6117, %rd6116;
	shl.b64 	%rd4618, %rd4617, 2;
	add.s64 	%rd4619, %rd2, %rd4618;
	ld.global.f32 	%f662, [%rd4619];
	add.f32 	%f279, %f277, %f662;
	add.s64 	%rd4620, %rd1, %rd4618;
	ld.global.f32 	%f663, [%rd4620];
	add.f32 	%f280, %f278, %f663;
	mov.b64 	%rd6118, 0;
	@%p2530 bra 	$L__BB0_3714;
	setp.ne.s16 	%p2534, %rs360, 84;
	@%p2534 bra 	$L__BB0_3713;
	mov.b64 	%rd6118, 4;
	bra.uni 	$L__BB0_3714;
$L__BB0_3713:
	setp.eq.s16 	%p2535, %rs360, 67;
	selp.b64 	%rd6118, 8, 12, %p2535;
$L__BB0_3714:
	and.b16  	%rs361, %rs337, 223;
	mov.b64 	%rd6119, 0;
	setp.eq.s16 	%p2536, %rs361, 65;
	@%p2536 bra 	$L__BB0_3718;
	setp.ne.s16 	%p2537, %rs361, 84;
	@%p2537 bra 	$L__BB0_3717;
	mov.b64 	%rd6119, 1;
	bra.uni 	$L__BB0_3718;
$L__BB0_3717:
	setp.eq.s16 	%p2538, %rs361, 67;
	selp.b64 	%rd6119, 2, 3, %p2538;
$L__BB0_3718:
	add.s64 	%rd4625, %rd6119, %rd6118;
	shl.b64 	%rd4626, %rd4625, 2;
	add.s64 	%rd4627, %rd2, %rd4626;
	ld.global.f32 	%f664, [%rd4627];
	add.f32 	%f281, %f279, %f664;
	add.s64 	%rd4628, %rd1, %rd4626;
	ld.global.f32 	%f665, [%rd4628];
	add.f32 	%f282, %f280, %f665;
	mov.b64 	%rd6120, 0;
	@%p2536 bra 	$L__BB0_3722;
	setp.ne.s16 	%p2540, %rs361, 84;
	@%p2540 bra 	$L__BB0_3721;
	mov.b64 	%rd6120, 4;
	bra.uni 	$L__BB0_3722;
$L__BB0_3721:
	setp.eq.s16 	%p2541, %rs361, 67;
	selp.b64 	%rd6120, 8, 12, %p2541;
$L__BB0_3722:
	and.b16  	%rs362, %rs338, 223;
	mov.b64 	%rd6121, 0;
	setp.eq.s16 	%p2542, %rs362, 65;
	@%p2542 bra 	$L__BB0_3726;
	setp.ne.s16 	%p2543, %rs362, 84;
	@%p2543 bra 	$L__BB0_3725;
	mov.b64 	%rd6121, 1;
	bra.uni 	$L__BB0_3726;
$L__BB0_3725:
	setp.eq.s16 	%p2544, %rs362, 67;
	selp.b64 	%rd6121, 2, 3, %p2544;
$L__BB0_3726:
	add.s64 	%rd4633, %rd6121, %rd6120;
	shl.b64 	%rd4634, %rd4633, 2;
	add.s64 	%rd4635, %rd2, %rd4634;
	ld.global.f32 	%f666, [%rd4635];
	add.f32 	%f283, %f281, %f666;
	add.s64 	%rd4636, %rd1, %rd4634;
	ld.global.f32 	%f667, [%rd4636];
	add.f32 	%f284, %f282, %f667;
	mov.b64 	%rd6122, 0;
	@%p2542 bra 	$L__BB0_3730;
	setp.ne.s16 	%p2546, %rs362, 84;
	@%p2546 bra 	$L__BB0_3729;
	mov.b64 	%rd6122, 4;
	bra.uni 	$L__BB0_3730;
$L__BB0_3729:
	setp.eq.s16 	%p2547, %rs362, 67;
	selp.b64 	%rd6122, 8, 12, %p2547;
$L__BB0_3730:
	and.b16  	%rs363, %rs339, 223;
	mov.b64 	%rd6123, 0;
	setp.eq.s16 	%p2548, %rs363, 65;
	@%p2548 bra 	$L__BB0_3734;
	setp.ne.s16 	%p2549, %rs363, 84;
	@%p2549 bra 	$L__BB0_3733;
	mov.b64 	%rd6123, 1;
	bra.uni 	$L__BB0_3734;
$L__BB0_3733:
	setp.eq.s16 	%p2550, %rs363, 67;
	selp.b64 	%rd6123, 2, 3, %p2550;
$L__BB0_3734:
	add.s64 	%rd4641, %rd6123, %rd6122;
	shl.b64 	%rd4642, %rd4641, 2;
	add.s64 	%rd4643, %rd2, %rd4642;
	ld.global.f32 	%f668, [%rd4643];
	add.f32 	%f285, %f283, %f668;
	add.s64 	%rd4644, %rd1, %rd4642;
	ld.global.f32 	%f669, [%rd4644];
	add.f32 	%f286, %f284, %f669;
	mov.b64 	%rd6124, 0;
	@%p2548 bra 	$L__BB0_3738;
	setp.ne.s16 	%p2552, %rs363, 84;
	@%p2552 bra 	$L__BB0_3737;
	mov.b64 	%rd6124, 4;
	bra.uni 	$L__BB0_3738;
$L__BB0_3737:
	setp.eq.s16 	%p2553, %rs363, 67;
	selp.b64 	%rd6124, 8, 12, %p2553;
$L__BB0_3738:
	and.b16  	%rs364, %rs340, 223;
	mov.b64 	%rd6125, 0;
	setp.eq.s16 	%p2554, %rs364, 65;
	@%p2554 bra 	$L__BB0_3742;
	setp.ne.s16 	%p2555, %rs364, 84;
	@%p2555 bra 	$L__BB0_3741;
	mov.b64 	%rd6125, 1;
	bra.uni 	$L__BB0_3742;
$L__BB0_3741:
	setp.eq.s16 	%p2556, %rs364, 67;
	selp.b64 	%rd6125, 2, 3, %p2556;
$L__BB0_3742:
	add.s64 	%rd4649, %rd6125, %rd6124;
	shl.b64 	%rd4650, %rd4649, 2;
	add.s64 	%rd4651, %rd2, %rd4650;
	ld.global.f32 	%f670, [%rd4651];
	add.f32 	%f287, %f285, %f670;
	add.s64 	%rd4652, %rd1, %rd4650;
	ld.global.f32 	%f671, [%rd4652];
	add.f32 	%f288, %f286, %f671;
	mov.b64 	%rd6126, 0;
	@%p2554 bra 	$L__BB0_3746;
	setp.ne.s16 	%p2558, %rs364, 84;
	@%p2558 bra 	$L__BB0_3745;
	mov.b64 	%rd6126, 4;
	bra.uni 	$L__BB0_3746;
$L__BB0_3745:
	setp.eq.s16 	%p2559, %rs364, 67;
	selp.b64 	%rd6126, 8, 12, %p2559;
$L__BB0_3746:
	and.b16  	%rs365, %rs341, 223;
	mov.b64 	%rd6127, 0;
	setp.eq.s16 	%p2560, %rs365, 65;
	@%p2560 bra 	$L__BB0_3750;
	setp.ne.s16 	%p2561, %rs365, 84;
	@%p2561 bra 	$L__BB0_3749;
	mov.b64 	%rd6127, 1;
	bra.uni 	$L__BB0_3750;
$L__BB0_3749:
	setp.eq.s16 	%p2562, %rs365, 67;
	selp.b64 	%rd6127, 2, 3, %p2562;
$L__BB0_3750:
	add.s64 	%rd4657, %rd6127, %rd6126;
	shl.b64 	%rd4658, %rd4657, 2;
	add.s64 	%rd4659, %rd2, %rd4658;
	ld.global.f32 	%f672, [%rd4659];
	add.f32 	%f289, %f287, %f672;
	add.s64 	%rd4660, %rd1, %rd4658;
	ld.global.f32 	%f673, [%rd4660];
	add.f32 	%f290, %f288, %f673;
	mov.b64 	%rd6128, 0;
	@%p2560 bra 	$L__BB0_3754;
	setp.ne.s16 	%p2564, %rs365, 84;
	@%p2564 bra 	$L__BB0_3753;
	mov.b64 	%rd6128, 4;
	bra.uni 	$L__BB0_3754;
$L__BB0_3753:
	setp.eq.s16 	%p2565, %rs365, 67;
	selp.b64 	%rd6128, 8, 12, %p2565;
$L__BB0_3754:
	and.b16  	%rs366, %rs342, 223;
	mov.b64 	%rd6129, 0;
	setp.eq.s16 	%p2566, %rs366, 65;
	@%p2566 bra 	$L__BB0_3758;
	setp.ne.s16 	%p2567, %rs366, 84;
	@%p2567 bra 	$L__BB0_3757;
	mov.b64 	%rd6129, 1;
	bra.uni 	$L__BB0_3758;
$L__BB0_3757:
	setp.eq.s16 	%p2568, %rs366, 67;
	selp.b64 	%rd6129, 2, 3, %p2568;
$L__BB0_3758:
	add.s64 	%rd4665, %rd6129, %rd6128;
	shl.b64 	%rd4666, %rd4665, 2;
	add.s64 	%rd4667, %rd2, %rd4666;
	ld.global.f32 	%f674, [%rd4667];
	add.f32 	%f291, %f289, %f674;
	add.s64 	%rd4668, %rd1, %rd4666;
	ld.global.f32 	%f675, [%rd4668];
	add.f32 	%f292, %f290, %f675;
	mov.f64 	%fd266, 0d4002666666666666;
	mov.f64 	%fd265, 0d4010666666666666;
	add.s16 	%rs1752, %rs319, -65;
	setp.gt.u16 	%p2569, %rs1752, 51;
	cvt.u64.u16 	%rd4664, %rs1752;
	@%p2569 bra 	$L__BB0_3760;
	cvt.u32.u64 	%r1272, %rd4664;
	mov.b64 	%rd4669, 1;
	shl.b64 	%rd4670, %rd4669, %r1272;
	and.b64  	%rd4671, %rd4670, 2251804109176833;
	setp.ne.s64 	%p2570, %rd4671, 0;
	@%p2570 bra 	$L__BB0_3761;
$L__BB0_3760:
	mov.f64 	%fd266, 0d3FB999999999999A;
	mov.f64 	%fd265, 0dC006666666666666;
$L__BB0_3761:
	cvt.f64.f32 	%fd204, %f291;
	sub.f64 	%fd205, %fd266, %fd204;
	cvt.f64.f32 	%fd206, %f292;
	sub.f64 	%fd207, %fd265, %fd206;
	cvt.rn.f32.f64 	%f293, %fd207;
	cvt.rn.f32.f64 	%f294, %fd205;
	add.s16 	%rs1754, %rs342, -65;
	setp.gt.u16 	%p2571, %rs1754, 51;
	cvt.u64.u16 	%rd4672, %rs1754;
	@%p2571 bra 	$L__BB0_3763;
	cvt.u32.u64 	%r1273, %rd4672;
	mov.b64 	%rd4673, 1;
	shl.b64 	%rd4674, %rd4673, %r1273;
	and.b64  	%rd4675, %rd4674, 2251804109176833;
	setp.ne.s64 	%p2572, %rd4675, 0;
	@%p2572 bra 	$L__BB0_3764;
$L__BB0_3763:
	cvt.f64.f32 	%fd210, %f294;
	add.f64 	%fd267, %fd210, 0d3FB999999999999A;
	cvt.f64.f32 	%fd211, %f293;
	add.f64 	%fd268, %fd211, 0dC006666666666666;
	bra.uni 	$L__BB0_3765;
$L__BB0_3764:
	cvt.f64.f32 	%fd208, %f294;
	add.f64 	%fd267, %fd208, 0d4002666666666666;
	cvt.f64.f32 	%fd209, %f293;
	add.f64 	%fd268, %fd209, 0d4010666666666666;
$L__BB0_3765:
	cvt.rn.f32.f64 	%f676, %fd268;
	cvt.rn.f32.f64 	%f677, %fd267;
	cvt.f64.f32 	%fd212, %f677;
	mul.f64 	%fd213, %fd212, 0d408F400000000000;
	cvt.f64.f32 	%fd214, %f676;
	add.f64 	%fd215, %fd214, 0dC027E9DF1172EF0B;
	add.f64 	%fd216, %fd215, 0dC0425A1672324C83;
	div.rn.f64 	%fd217, %fd213, %fd216;
	add.f64 	%fd218, %fd217, 0dC071126666666666;
	cvt.rn.f32.f64 	%f678, %fd218;
	setp.gt.f32 	%p2573, %f346, %f678;
	setp.lt.f32 	%p2574, %f345, %f678;
	or.pred  	%p2575, %p2573, %p2574;
	@%p2575 bra 	$L__BB0_4048;
	setp.eq.s32 	%p2576, %r848, 0;
	@%p2576 bra 	$L__BB0_3792;
	mov.b64 	%rd6130, 0;
	@%p2536 bra 	$L__BB0_3771;
	setp.ne.s16 	%p2578, %rs361, 84;
	@%p2578 bra 	$L__BB0_3770;
	mov.b64 	%rd6130, 4;
	bra.uni 	$L__BB0_3771;
$L__BB0_3770:
	setp.eq.s16 	%p2579, %rs361, 67;
	selp.b64 	%rd6130, 8, 12, %p2579;
$L__BB0_3771:
	mov.b64 	%rd6131, 0;
	@%p2542 bra 	$L__BB0_3775;
	setp.ne.s16 	%p2581, %rs362, 84;
	@%p2581 bra 	$L__BB0_3774;
	mov.b64 	%rd6131, 1;
	bra.uni 	$L__BB0_3775;
$L__BB0_3774:
	setp.eq.s16 	%p2582, %rs362, 67;
	selp.b64 	%rd6131, 2, 3, %p2582;
$L__BB0_3775:
	add.s64 	%rd1341, %rd6130, %rd6131;
	mov.b64 	%rd6132, 0;
	@%p2548 bra 	$L__BB0_3779;
	setp.ne.s16 	%p2584, %rs363, 84;
	@%p2584 bra 	$L__BB0_3778;
	mov.b64 	%rd6132, 4;
	bra.uni 	$L__BB0_3779;
$L__BB0_3778:
	setp.eq.s16 	%p2585, %rs363, 67;
	selp.b64 	%rd6132, 8, 12, %p2585;
$L__BB0_3779:
	shl.b64 	%rd4683, %rd1341, 4;
	or.b64  	%rd1344, %rd4683, %rd6132;
	mov.b64 	%rd6133, 0;
	@%p2554 bra 	$L__BB0_3783;
	setp.ne.s16 	%p2587, %rs364, 84;
	@%p2587 bra 	$L__BB0_3782;
	mov.b64 	%rd6133, 1;
	bra.uni 	$L__BB0_3783;
$L__BB0_3782:
	setp.eq.s16 	%p2588, %rs364, 67;
	selp.b64 	%rd6133, 2, 3, %p2588;
$L__BB0_3783:
	add.s64 	%rd1347, %rd1344, %rd6133;
	mov.b64 	%rd6134, 0;
	setp.eq.s16 	%p2589, %rs365, 65;
	@%p2589 bra 	$L__BB0_3787;
	setp.ne.s16 	%p2590, %rs365, 84;
	@%p2590 bra 	$L__BB0_3786;
	mov.b64 	%rd6134, 4;
	bra.uni 	$L__BB0_3787;
$L__BB0_3786:
	setp.eq.s16 	%p2591, %rs365, 67;
	selp.b64 	%rd6134, 8, 12, %p2591;
$L__BB0_3787:
	shl.b64 	%rd4688, %rd1347, 4;
	or.b64  	%rd1350, %rd4688, %rd6134;
	mov.b64 	%rd6135, 0;
	setp.eq.s16 	%p2592, %rs366, 65;
	@%p2592 bra 	$L__BB0_3791;
	setp.ne.s16 	%p2593, %rs366, 84;
	@%p2593 bra 	$L__BB0_3790;
	mov.b64 	%rd6135, 1;
	bra.uni 	$L__BB0_3791;
$L__BB0_3790:
	setp.eq.s16 	%p2594, %rs366, 67;
	selp.b64 	%rd6135, 2, 3, %p2594;
$L__BB0_3791:
	add.s64 	%rd6142, %rd1350, %rd6135;
	bra.uni 	$L__BB0_3817;
$L__BB0_3792:
	mov.b64 	%rd6136, 0;
	setp.eq.s16 	%p2595, %rs343, 65;
	@%p2595 bra 	$L__BB0_3796;
	setp.ne.s16 	%p2596, %rs343, 84;
	@%p2596 bra 	$L__BB0_3795;
	mov.b64 	%rd6136, 4;
	bra.uni 	$L__BB0_3796;
$L__BB0_3795:
	setp.eq.s16 	%p2597, %rs343, 67;
	selp.b64 	%rd6136, 8, 12, %p2597;
$L__BB0_3796:
	mov.b64 	%rd6137, 0;
	setp.eq.s16 	%p2598, %rs344, 65;
	@%p2598 bra 	$L__BB0_3800;
	setp.ne.s16 	%p2599, %rs344, 84;
	@%p2599 bra 	$L__BB0_3799;
	mov.b64 	%rd6137, 1;
	bra.uni 	$L__BB0_3800;
$L__BB0_3799:
	setp.eq.s16 	%p2600, %rs344, 67;
	selp.b64 	%rd6137, 2, 3, %p2600;
$L__BB0_3800:
	add.s64 	%rd1358, %rd6136, %rd6137;
	mov.b64 	%rd6138, 0;
	setp.eq.s16 	%p2601, %rs345, 65;
	@%p2601 bra 	$L__BB0_3804;
	setp.ne.s16 	%p2602, %rs345, 84;
	@%p2602 bra 	$L__BB0_3803;
	mov.b64 	%rd6138, 4;
	bra.uni 	$L__BB0_3804;
$L__BB0_3803:
	setp.eq.s16 	%p2603, %rs345, 67;
	selp.b64 	%rd6138, 8, 12, %p2603;
$L__BB0_3804:
	shl.b64 	%rd4697, %rd1358, 4;
	or.b64  	%rd1361, %rd4697, %rd6138;
	mov.b64 	%rd6139, 0;
	setp.eq.s16 	%p2604, %rs346, 65;
	@%p2604 bra 	$L__BB0_3808;
	setp.ne.s16 	%p2605, %rs346, 84;
	@%p2605 bra 	$L__BB0_3807;
	mov.b64 	%rd6139, 1;
	bra.uni 	$L__BB0_3808;
$L__BB0_3807:
	setp.eq.s16 	%p2606, %rs346, 67;
	selp.b64 	%rd6139, 2, 3, %p2606;
$L__BB0_3808:
	add.s64 	%rd1364, %rd1361, %rd6139;
	mov.b64 	%rd6140, 0;
	setp.eq.s16 	%p2607, %rs347, 65;
	@%p2607 bra 	$L__BB0_3812;
	setp.ne.s16 	%p2608, %rs347, 84;
	@%p2608 bra 	$L__BB0_3811;
	mov.b64 	%rd6140, 4;
	bra.uni 	$L__BB0_3812;
$L__BB0_3811:
	setp.eq.s16 	%p2609, %rs347, 67;
	selp.b64 	%rd6140, 8, 12, %p2609;
$L__BB0_3812:
	shl.b64 	%rd4702, %rd1364, 4;
	or.b64  	%rd1367, %rd4702, %rd6140;
	mov.b64 	%rd6141, 0;
	setp.eq.s16 	%p2610, %rs348, 65;
	@%p2610 bra 	$L__BB0_3816;
	setp.ne.s16 	%p2611, %rs348, 84;
	@%p2611 bra 	$L__BB0_3815;
	mov.b64 	%rd6141, 1;
	bra.uni 	$L__BB0_3816;
$L__BB0_3815:
	setp.eq.s16 	%p2612, %rs348, 67;
	selp.b64 	%rd6141, 2, 3, %p2612;
$L__BB0_3816:
	add.s64 	%rd6142, %rd1367, %rd6141;
$L__BB0_3817:
	shl.b64 	%rd4704, %rd6142, 2;
	add.s64 	%rd4705, %rd3, %rd4704;
	ld.global.f32 	%f679, [%rd4705];
	setp.lt.f32 	%p2613, %f679, 0f40800000;
	@%p2613 bra 	$L__BB0_3871;
	setp.eq.s32 	%p2614, %r848, 1;
	@%p2614 bra 	$L__BB0_3844;
	mov.b64 	%rd6143, 0;
	setp.eq.s16 	%p2615, %rs361, 65;
	@%p2615 bra 	$L__BB0_3823;
	setp.ne.s16 	%p2616, %rs361, 84;
	@%p2616 bra 	$L__BB0_3822;
	mov.b64 	%rd6143, 4;
	bra.uni 	$L__BB0_3823;
$L__BB0_3822:
	setp.eq.s16 	%p2617, %rs361, 67;
	selp.b64 	%rd6143, 8, 12, %p2617;
$L__BB0_3823:
	mov.b64 	%rd6144, 0;
	setp.eq.s16 	%p2618, %rs362, 65;
	@%p2618 bra 	$L__BB0_3827;
	setp.ne.s16 	%p2619, %rs362, 84;
	@%p2619 bra 	$L__BB0_3826;
	mov.b64 	%rd6144, 1;
	bra.uni 	$L__BB0_3827;
$L__BB0_3826:
	setp.eq.s16 	%p2620, %rs362, 67;
	selp.b64 	%rd6144, 2, 3, %p2620;
$L__BB0_3827:
	add.s64 	%rd1376, %rd6143, %rd6144;
	mov.b64 	%rd6145, 0;
	setp.eq.s16 	%p2621, %rs363, 65;
	@%p2621 bra 	$L__BB0_3831;
	setp.ne.s16 	%p2622, %rs363, 84;
	@%p2622 bra 	$L__BB0_3830;
	mov.b64 	%rd6145, 4;
	bra.uni 	$L__BB0_3831;
$L__BB0_3830:
	setp.eq.s16 	%p2623, %rs363, 67;
	selp.b64 	%rd6145, 8, 12, %p2623;
$L__BB0_3831:
	shl.b64 	%rd4713, %rd1376, 4;
	or.b64  	%rd1379, %rd4713, %rd6145;
	mov.b64 	%rd6146, 0;
	setp.eq.s16 	%p2624, %rs364, 65;
	@%p2624 bra 	$L__BB0_3835;
	setp.ne.s16 	%p2625, %rs364, 84;
	@%p2625 bra 	$L__BB0_3834;
	mov.b64 	%rd6146, 1;
	bra.uni 	$L__BB0_3835;
$L__BB0_3834:
	setp.eq.s16 	%p2626, %rs364, 67;
	selp.b64 	%rd6146, 2, 3, %p2626;
$L__BB0_3835:
	add.s64 	%rd1382, %rd1379, %rd6146;
	mov.b64 	%rd6147, 0;
	setp.eq.s16 	%p2627, %rs365, 65;
	@%p2627 bra 	$L__BB0_3839;
	setp.ne.s16 	%p2628, %rs365, 84;
	@%p2628 bra 	$L__BB0_3838;
	mov.b64 	%rd6147, 4;
	bra.uni 	$L__BB0_3839;
$L__BB0_3838:
	setp.eq.s16 	%p2629, %rs365, 67;
	selp.b64 	%rd6147, 8, 12, %p2629;
$L__BB0_3839:
	shl.b64 	%rd4718, %rd1382, 4;
	or.b64  	%rd1385, %rd4718, %rd6147;
	mov.b64 	%rd6148, 0;
	setp.eq.s16 	%p2630, %rs366, 65;
	@%p2630 bra 	$L__BB0_3843;
	setp.ne.s16 	%p2631, %rs366, 84;
	@%p2631 bra 	$L__BB0_3842;
	mov.b64 	%rd6148, 1;
	bra.uni 	$L__BB0_3843;
$L__BB0_3842:
	setp.eq.s16 	%p2632, %rs366, 67;
	selp.b64 	%rd6148, 2, 3, %p2632;
$L__BB0_3843:
	add.s64 	%rd6155, %rd1385, %rd6148;
	bra.uni 	$L__BB0_3869;
$L__BB0_3844:
	mov.b64 	%rd6149, 0;
	setp.eq.s16 	%p2633, %rs343, 65;
	@%p2633 bra 	$L__BB0_3848;
	setp.ne.s16 	%p2634, %rs343, 84;
	@%p2634 bra 	$L__BB0_3847;
	mov.b64 	%rd6149, 4;
	bra.uni 	$L__BB0_3848;
$L__BB0_3847:
	setp.eq.s16 	%p2635, %rs343, 67;
	selp.b64 	%rd6149, 8, 12, %p2635;
$L__BB0_3848:
	mov.b64 	%rd6150, 0;
	setp.eq.s16 	%p2636, %rs344, 65;
	@%p2636 bra 	$L__BB0_3852;
	setp.ne.s16 	%p2637, %rs344, 84;
	@%p2637 bra 	$L__BB0_3851;
	mov.b64 	%rd6150, 1;
	bra.uni 	$L__BB0_3852;
$L__BB0_3851:
	setp.eq.s16 	%p2638, %rs344, 67;
	selp.b64 	%rd6150, 2, 3, %p2638;
$L__BB0_3852:
	add.s64 	%rd1393, %rd6149, %rd6150;
	mov.b64 	%rd6151, 0;
	setp.eq.s16 	%p2639, %rs345, 65;
	@%p2639 bra 	$L__BB0_3856;
	setp.ne.s16 	%p2640, %rs345, 84;
	@%p2640 bra 	$L__BB0_3855;
	mov.b64 	%rd6151, 4;
	bra.uni 	$L__BB0_3856;
$L__BB0_3855:
	setp.eq.s16 	%p2641, %rs345, 67;
	selp.b64 	%rd6151, 8, 12, %p2641;
$L__BB0_3856:
	shl.b64 	%rd4727, %rd1393, 4;
	or.b64  	%rd1396, %rd4727, %rd6151;
	mov.b64 	%rd6152, 0;
	setp.eq.s16 	%p2642, %rs346, 65;
	@%p2642 bra 	$L__BB0_3860;
	setp.ne.s16 	%p2643, %rs346, 84;
	@%p2643 bra 	$L__BB0_3859;
	mov.b64 	%rd6152, 1;
	bra.uni 	$L__BB0_3860;
$L__BB0_3859:
	setp.eq.s16 	%p2644, %rs346, 67;
	selp.b64 	%rd6152, 2, 3, %p2644;
$L__BB0_3860:
	add.s64 	%rd1399, %rd1396, %rd6152;
	mov.b64 	%rd6153, 0;
	setp.eq.s16 	%p2645, %rs347, 65;
	@%p2645 bra 	$L__BB0_3864;
	setp.ne.s16 	%p2646, %rs347, 84;
	@%p2646 bra 	$L__BB0_3863;
	mov.b64 	%rd6153, 4;
	bra.uni 	$L__BB0_3864;
$L__BB0_3863:
	setp.eq.s16 	%p2647, %rs347, 67;
	selp.b64 	%rd6153, 8, 12, %p2647;
$L__BB0_3864:
	shl.b64 	%rd4732, %rd1399, 4;
	or.b64  	%rd1402, %rd4732, %rd6153;
	mov.b64 	%rd6154, 0;
	setp.eq.s16 	%p2648, %rs348, 65;
	@%p2648 bra 	$L__BB0_3868;
	setp.ne.s16 	%p2649, %rs348, 84;
	@%p2649 bra 	$L__BB0_3867;
	mov.b64 	%rd6154, 1;
	bra.uni 	$L__BB0_3868;
$L__BB0_3867:
	setp.eq.s16 	%p2650, %rs348, 67;
	selp.b64 	%rd6154, 2, 3, %p2650;
$L__BB0_3868:
	add.s64 	%rd6155, %rd1402, %rd6154;
$L__BB0_3869:
	shl.b64 	%rd4734, %rd6155, 2;
	add.s64 	%rd4735, %rd3, %rd4734;
	ld.global.f32 	%f680, [%rd4735];
	setp.lt.f32 	%p2651, %f680, 0f40400000;
	@%p2651 bra 	$L__BB0_3871;
	mov.b32 	%r1274, 1;
	st.global.u32 	[%rd6+24], %r1274;
$L__BB0_3871:
	mov.b16 	%rs2165, 67;
	mov.b64 	%rd6156, 8;
	add.s16 	%rs1781, %rs342, -65;
	setp.gt.u16 	%p2652, %rs1781, 51;
	cvt.u64.u16 	%rd4737, %rs1781;
	@%p2652 bra 	$L__BB0_3877;
	cvt.u32.u64 	%r1275, %rd4737;
	mov.b64 	%rd4738, 1;
	shl.b64 	%rd4739, %rd4738, %r1275;
	and.b64  	%rd4740, %rd4739, 4294967297;
	setp.ne.s64 	%p2653, %rd4740, 0;
	@%p2653 bra 	$L__BB0_3876;
	mov.b64 	%rd4741, 1;
	shl.b64 	%rd4742, %rd4741, %r1275;
	and.b64  	%rd4743, %rd4742, 17179869188;
	setp.ne.s64 	%p2654, %rd4743, 0;
	@%p2654 bra 	$L__BB0_4750;
	mov.b64 	%rd4744, 1;
	shl.b64 	%rd4745, %rd4744, %r1275;
	and.b64  	%rd4746, %rd4745, 2251799814209536;
	setp.ne.s64 	%p2655, %rd4746, 0;
	@%p2655 bra 	$L__BB0_3875;
	bra.uni 	$L__BB0_3877;
$L__BB0_3875:
	mov.b16 	%rs2165, 65;
	mov.b64 	%rd6156, 12;
	bra.uni 	$L__BB0_3877;
$L__BB0_3876:
	mov.b16 	%rs2165, 84;
	mov.b64 	%rd6156, 12;
$L__BB0_3877:
	mov.b16 	%rs2166, 67;
	mov.b64 	%rd6157, 2;
	add.s16 	%rs1787, %rs341, -65;
	setp.gt.u16 	%p2656, %rs1787, 51;
	cvt.u64.u16 	%rd4751, %rs1787;
	@%p2656 bra 	$L__BB0_3883;
	cvt.u32.u64 	%r1278, %rd4751;
	mov.b64 	%rd4752, 1;
	shl.b64 	%rd4753, %rd4752, %r1278;
	and.b64  	%rd4754, %rd4753, 4294967297;
	setp.ne.s64 	%p2657, %rd4754, 0;
	@%p2657 bra 	$L__BB0_3882;
	mov.b64 	%rd4755, 1;
	shl.b64 	%rd4756, %rd4755, %r1278;
	and.b64  	%rd4757, %rd4756, 17179869188;
	setp.ne.s64 	%p2658, %rd4757, 0;
	@%p2658 bra 	$L__BB0_4751;
	mov.b64 	%rd4758, 1;
	shl.b64 	%rd4759, %rd4758, %r1278;
	and.b64  	%rd4760, %rd4759, 2251799814209536;
	setp.ne.s64 	%p2659, %rd4760, 0;
	@%p2659 bra 	$L__BB0_3881;
	bra.uni 	$L__BB0_3883;
$L__BB0_3881:
	mov.b16 	%rs2166, 65;
	mov.b64 	%rd6157, 3;
	bra.uni 	$L__BB0_3883;
$L__BB0_3882:
	mov.b16 	%rs2166, 84;
	mov.b64 	%rd6157, 3;
$L__BB0_3883:
	mov.b16 	%rs2167, 67;
	mov.b64 	%rd6158, 8;
	add.s16 	%rs1793, %rs340, -65;
	setp.gt.u16 	%p2660, %rs1793, 51;
	cvt.u64.u16 	%rd4765, %rs1793;
	@%p2660 bra 	$L__BB0_3889;
	cvt.u32.u64 	%r1281, %rd4765;
	mov.b64 	%rd4766, 1;
	shl.b64 	%rd4767, %rd4766, %r1281;
	and.b64  	%rd4768, %rd4767, 4294967297;
	setp.ne.s64 	%p2661, %rd4768, 0;
	@%p2661 bra 	$L__BB0_3888;
	mov.b64 	%rd4769, 1;
	shl.b64 	%rd4770, %rd4769, %r1281;
	and.b64  	%rd4771, %rd4770, 17179869188;
	setp.ne.s64 	%p2662, %rd4771, 0;
	@%p2662 bra 	$L__BB0_4752;
	mov.b64 	%rd4772, 1;
	shl.b64 	%rd4773, %rd4772, %r1281;
	and.b64  	%rd4774, %rd4773, 2251799814209536;
	setp.ne.s64 	%p2663, %rd4774, 0;
	@%p2663 bra 	$L__BB0_3887;
	bra.uni 	$L__BB0_3889;
$L__BB0_3887:
	mov.b16 	%rs2167, 65;
	mov.b64 	%rd6158, 12;
	bra.uni 	$L__BB0_3889;
$L__BB0_3888:
	mov.b16 	%rs2167, 84;
	mov.b64 	%rd6158, 12;
$L__BB0_3889:
	mov.b16 	%rs2168, 67;
	mov.b64 	%rd6159, 2;
	add.s16 	%rs1799, %rs339, -65;
	setp.gt.u16 	%p2664, %rs1799, 51;
	cvt.u64.u16 	%rd4779, %rs1799;
	@%p2664 bra 	$L__BB0_3895;
	cvt.u32.u64 	%r1284, %rd4779;
	mov.b64 	%rd4780, 1;
	shl.b64 	%rd4781, %rd4780, %r1284;
	and.b64  	%rd4782, %rd4781, 4294967297;
	setp.ne.s64 	%p2665, %rd4782, 0;
	@%p2665 bra 	$L__BB0_3894;
	mov.b64 	%rd4783, 1;
	shl.b64 	%rd4784, %rd4783, %r1284;
	and.b64  	%rd4785, %rd4784, 17179869188;
	setp.ne.s64 	%p2666, %rd4785, 0;
	@%p2666 bra 	$L__BB0_4753;
	mov.b64 	%rd4786, 1;
	shl.b64 	%rd4787, %rd4786, %r1284;
	and.b64  	%rd4788, %rd4787, 2251799814209536;
	setp.ne.s64 	%p2667, %rd4788, 0;
	@%p2667 bra 	$L__BB0_3893;
	bra.uni 	$L__BB0_3895;
$L__BB0_3893:
	mov.b16 	%rs2168, 65;
	mov.b64 	%rd6159, 3;
	bra.uni 	$L__BB0_3895;
$L__BB0_3894:
	mov.b16 	%rs2168, 84;
	mov.b64 	%rd6159, 3;
$L__BB0_3895:
	mov.b16 	%rs2169, 67;
	mov.b64 	%rd6160, 8;
	add.s16 	%rs1805, %rs338, -65;
	setp.gt.u16 	%p2668, %rs1805, 51;
	cvt.u64.u16 	%rd4793, %rs1805;
	@%p2668 bra 	$L__BB0_3901;
	cvt.u32.u64 	%r1287, %rd4793;
	mov.b64 	%rd4794, 1;
	shl.b64 	%rd4795, %rd4794, %r1287;
	and.b64  	%rd4796, %rd4795, 4294967297;
	setp.ne.s64 	%p2669, %rd4796, 0;
	@%p2669 bra 	$L__BB0_3900;
	mov.b64 	%rd4797, 1;
	shl.b64 	%rd4798, %rd4797, %r1287;
	and.b64  	%rd4799, %rd4798, 17179869188;
	setp.ne.s64 	%p2670, %rd4799, 0;
	@%p2670 bra 	$L__BB0_4754;
	mov.b64 	%rd4800, 1;
	shl.b64 	%rd4801, %rd4800, %r1287;
	and.b64  	%rd4802, %rd4801, 2251799814209536;
	setp.ne.s64 	%p2671, %rd4802, 0;
	@%p2671 bra 	$L__BB0_3899;
	bra.uni 	$L__BB0_3901;
$L__BB0_3899:
	mov.b16 	%rs2169, 65;
	mov.b64 	%rd6160, 12;
	bra.uni 	$L__BB0_3901;
$L__BB0_3900:
	mov.b16 	%rs2169, 84;
	mov.b64 	%rd6160, 12;
$L__BB0_3901:
	mov.b16 	%rs2170, 67;
	mov.b64 	%rd6161, 2;
	add.s16 	%rs1811, %rs337, -65;
	setp.gt.u16 	%p2672, %rs1811, 51;
	cvt.u64.u16 	%rd4807, %rs1811;
	@%p2672 bra 	$L__BB0_3907;
	cvt.u32.u64 	%r1290, %rd4807;
	mov.b64 	%rd4808, 1;
	shl.b64 	%rd4809, %rd4808, %r1290;
	and.b64  	%rd4810, %rd4809, 4294967297;
	setp.ne.s64 	%p2673, %rd4810, 0;
	@%p2673 bra 	$L__BB0_3906;
	mov.b64 	%rd4811, 1;
	shl.b64 	%rd4812, %rd4811, %r1290;
	and.b64  	%rd4813, %rd4812, 17179869188;
	setp.ne.s64 	%p2674, %rd4813, 0;
	@%p2674 bra 	$L__BB0_4755;
	mov.b64 	%rd4814, 1;
	shl.b64 	%rd4815, %rd4814, %r1290;
	and.b64  	%rd4816, %rd4815, 2251799814209536;
	setp.ne.s64 	%p2675, %rd4816, 0;
	@%p2675 bra 	$L__BB0_3905;
	bra.uni 	$L__BB0_3907;
$L__BB0_3905:
	mov.b16 	%rs2170, 65;
	mov.b64 	%rd6161, 3;
	bra.uni 	$L__BB0_3907;
$L__BB0_3906:
	mov.b16 	%rs2170, 84;
	mov.b64 	%rd6161, 3;
$L__BB0_3907:
	mov.b16 	%rs2171, 67;
	mov.b64 	%rd6162, 8;
	add.s16 	%rs1817, %rs324, -65;
	setp.gt.u16 	%p2676, %rs1817, 51;
	cvt.u64.u16 	%rd4821, %rs1817;
	@%p2676 bra 	$L__BB0_3913;
	cvt.u32.u64 	%r1293, %rd4821;
	mov.b64 	%rd4822, 1;
	shl.b64 	%rd4823, %rd4822, %r1293;
	and.b64  	%rd4824, %rd4823, 4294967297;
	setp.ne.s64 	%p2677, %rd4824, 0;
	@%p2677 bra 	$L__BB0_3912;
	mov.b64 	%rd4825, 1;
	shl.b64 	%rd4826, %rd4825, %r1293;
	and.b64  	%rd4827, %rd4826, 17179869188;
	setp.ne.s64 	%p2678, %rd4827, 0;
	@%p2678 bra 	$L__BB0_4756;
	mov.b64 	%rd4828, 1;
	shl.b64 	%rd4829, %rd4828, %r1293;
	and.b64  	%rd4830, %rd4829, 2251799814209536;
	setp.ne.s64 	%p2679, %rd4830, 0;
	@%p2679 bra 	$L__BB0_3911;
	bra.uni 	$L__BB0_3913;
$L__BB0_3911:
	mov.b16 	%rs2171, 65;
	mov.b64 	%rd6162, 12;
	bra.uni 	$L__BB0_3913;
$L__BB0_3912:
	mov.b16 	%rs2171, 84;
	mov.b64 	%rd6162, 12;
$L__BB0_3913:
	mov.b16 	%rs2172, 67;
	mov.b64 	%rd6163, 2;
	add.s16 	%rs1823, %rs323, -65;
	setp.gt.u16 	%p2680, %rs1823, 51;
	cvt.u64.u16 	%rd4835, %rs1823;
	@%p2680 bra 	$L__BB0_3919;
	cvt.u32.u64 	%r1296, %rd4835;
	mov.b64 	%rd4836, 1;
	shl.b64 	%rd4837, %rd4836, %r1296;
	and.b64  	%rd4838, %rd4837, 4294967297;
	setp.ne.s64 	%p2681, %rd4838, 0;
	@%p2681 bra 	$L__BB0_3918;
	mov.b64 	%rd4839, 1;
	shl.b64 	%rd4840, %rd4839, %r1296;
	and.b64  	%rd4841, %rd4840, 17179869188;
	setp.ne.s64 	%p2682, %rd4841, 0;
	@%p2682 bra 	$L__BB0_4757;
	mov.b64 	%rd4842, 1;
	shl.b64 	%rd4843, %rd4842, %r1296;
	and.b64  	%rd4844, %rd4843, 2251799814209536;
	setp.ne.s64 	%p2683, %rd4844, 0;
	@%p2683 bra 	$L__BB0_3917;
	bra.uni 	$L__BB0_3919;
$L__BB0_3917:
	mov.b16 	%rs2172, 65;
	mov.b64 	%rd6163, 3;
	bra.uni 	$L__BB0_3919;
$L__BB0_3918:
	mov.b16 	%rs2172, 84;
	mov.b64 	%rd6163, 3;
$L__BB0_3919:
	mov.b16 	%rs2173, 67;
	mov.b64 	%rd6164, 8;
	add.s16 	%rs1829, %rs322, -65;
	setp.gt.u16 	%p2684, %rs1829, 51;
	cvt.u64.u16 	%rd4849, %rs1829;
	@%p2684 bra 	$L__BB0_3925;
	cvt.u32.u64 	%r1299, %rd4849;
	mov.b64 	%rd4850, 1;
	shl.b64 	%rd4851, %rd4850, %r1299;
	and.b64  	%rd4852, %rd4851, 4294967297;
	setp.ne.s64 	%p2685, %rd4852, 0;
	@%p2685 bra 	$L__BB0_3924;
	mov.b64 	%rd4853, 1;
	shl.b64 	%rd4854, %rd4853, %r1299;
	and.b64  	%rd4855, %rd4854, 17179869188;
	setp.ne.s64 	%p2686, %rd4855, 0;
	@%p2686 bra 	$L__BB0_4758;
	mov.b64 	%rd4856, 1;
	shl.b64 	%rd4857, %rd4856, %r1299;
	and.b64  	%rd4858, %rd4857, 2251799814209536;
	setp.ne.s64 	%p2687, %rd4858, 0;
	@%p2687 bra 	$L__BB0_3923;
	bra.uni 	$L__BB0_3925;
$L__BB0_3923:
	mov.b16 	%rs2173, 65;
	mov.b64 	%rd6164, 12;
	bra.uni 	$L__BB0_3925;
$L__BB0_3924:
	mov.b16 	%rs2173, 84;
	mov.b64 	%rd6164, 12;
$L__BB0_3925:
	mov.b16 	%rs2174, 67;
	mov.b64 	%rd6165, 2;
	add.s16 	%rs1835, %rs321, -65;
	setp.gt.u16 	%p2688, %rs1835, 51;
	cvt.u64.u16 	%rd4863, %rs1835;
	@%p2688 bra 	$L__BB0_3931;
	cvt.u32.u64 	%r1302, %rd4863;
	mov.b64 	%rd4864, 1;
	shl.b64 	%rd4865, %rd4864, %r1302;
	and.b64  	%rd4866, %rd4865, 4294967297;
	setp.ne.s64 	%p2689, %rd4866, 0;
	@%p2689 bra 	$L__BB0_3930;
	mov.b64 	%rd4867, 1;
	shl.b64 	%rd4868, %rd4867, %r1302;
	and.b64  	%rd4869, %rd4868, 17179869188;
	setp.ne.s64 	%p2690, %rd4869, 0;
	@%p2690 bra 	$L__BB0_4759;
	mov.b64 	%rd4870, 1;
	shl.b64 	%rd4871, %rd4870, %r1302;
	and.b64  	%rd4872, %rd4871, 2251799814209536;
	setp.ne.s64 	%p2691, %rd4872, 0;
	@%p2691 bra 	$L__BB0_3929;
	bra.uni 	$L__BB0_3931;
$L__BB0_3929:
	mov.b16 	%rs2174, 65;
	mov.b64 	%rd6165, 3;
	bra.uni 	$L__BB0_3931;
$L__BB0_3930:
	mov.b16 	%rs2174, 84;
	mov.b64 	%rd6165, 3;
$L__BB0_3931:
	mov.b16 	%rs2175, 67;
	mov.b64 	%rd6166, 8;
	add.s16 	%rs1841, %rs320, -65;
	setp.gt.u16 	%p2692, %rs1841, 51;
	cvt.u64.u16 	%rd4877, %rs1841;
	@%p2692 bra 	$L__BB0_3937;
	cvt.u32.u64 	%r1305, %rd4877;
	mov.b64 	%rd4878, 1;
	shl.b64 	%rd4879, %rd4878, %r1305;
	and.b64  	%rd4880, %rd4879, 4294967297;
	setp.ne.s64 	%p2693, %rd4880, 0;
	@%p2693 bra 	$L__BB0_3936;
	mov.b64 	%rd4881, 1;
	shl.b64 	%rd4882, %rd4881, %r1305;
	and.b64  	%rd4883, %rd4882, 17179869188;
	setp.ne.s64 	%p2694, %rd4883, 0;
	@%p2694 bra 	$L__BB0_4760;
	mov.b64 	%rd4884, 1;
	shl.b64 	%rd4885, %rd4884, %r1305;
	and.b64  	%rd4886, %rd4885, 2251799814209536;
	setp.ne.s64 	%p2695, %rd4886, 0;
	@%p2695 bra 	$L__BB0_3935;
	bra.uni 	$L__BB0_3937;
$L__BB0_3935:
	mov.b16 	%rs2175, 65;
	mov.b64 	%rd6166, 12;
	bra.uni 	$L__BB0_3937;
$L__BB0_3936:
	mov.b16 	%rs2175, 84;
	mov.b64 	%rd6166, 12;
$L__BB0_3937:
	mov.b16 	%rs2176, 67;
	mov.b64 	%rd6167, 2;
	add.s16 	%rs1846, %rs319, -65;
	setp.gt.u16 	%p2696, %rs1846, 51;
	cvt.u64.u16 	%rd4891, %rs1846;
	@%p2696 bra 	$L__BB0_3943;
	cvt.u32.u64 	%r1308, %rd4891;
	mov.b64 	%rd4892, 1;
	shl.b64 	%rd4893, %rd4892, %r1308;
	and.b64  	%rd4894, %rd4893, 4294967297;
	setp.ne.s64 	%p2697, %rd4894, 0;
	@%p2697 bra 	$L__BB0_3942;
	mov.b64 	%rd4895, 1;
	shl.b64 	%rd4896, %rd4895, %r1308;
	and.b64  	%rd4897, %rd4896, 17179869188;
	setp.ne.s64 	%p2698, %rd4897, 0;
	@%p2698 bra 	$L__BB0_4761;
	mov.b64 	%rd4898, 1;
	shl.b64 	%rd4899, %rd4898, %r1308;
	and.b64  	%rd4900, %rd4899, 2251799814209536;
	setp.ne.s64 	%p2699, %rd4900, 0;
	@%p2699 bra 	$L__BB0_3941;
	bra.uni 	$L__BB0_3943;
$L__BB0_3941:
	mov.b16 	%rs2176, 65;
	mov.b64 	%rd6167, 3;
	bra.uni 	$L__BB0_3943;
$L__BB0_3942:
	mov.b16 	%rs2176, 84;
	mov.b64 	%rd6167, 3;
$L__BB0_3943:
	setp.eq.s32 	%p2700, %r848, 0;
	@%p2700 bra 	$L__BB0_3969;
	mov.b64 	%rd6168, 0;
	setp.eq.s16 	%p2701, %rs2171, 65;
	@%p2701 bra 	$L__BB0_3948;
	setp.ne.s16 	%p2702, %rs2171, 84;
	@%p2702 bra 	$L__BB0_3947;
	mov.b64 	%rd6168, 4;
	bra.uni 	$L__BB0_3948;
$L__BB0_3947:
	mov.u64 	%rd6168, %rd6162;
$L__BB0_3948:
	mov.b64 	%rd6169, 0;
	setp.eq.s16 	%p2703, %rs2172, 65;
	@%p2703 bra 	$L__BB0_3952;
	setp.ne.s16 	%p2704, %rs2172, 84;
	@%p2704 bra 	$L__BB0_3951;
	mov.b64 	%rd6169, 1;
	bra.uni 	$L__BB0_3952;
$L__BB0_3951:
	mov.u64 	%rd6169, %rd6163;
$L__BB0_3952:
	add.s64 	%rd1421, %rd6168, %rd6169;
	mov.b64 	%rd6170, 0;
	setp.eq.s16 	%p2705, %rs2173, 65;
	@%p2705 bra 	$L__BB0_3956;
	setp.ne.s16 	%p2706, %rs2173, 84;
	@%p2706 bra 	$L__BB0_3955;
	mov.b64 	%rd6170, 4;
	bra.uni 	$L__BB0_3956;
$L__BB0_3955:
	mov.u64 	%rd6170, %rd6164;
$L__BB0_3956:
	shl.b64 	%rd4911, %rd1421, 4;
	or.b64  	%rd1423, %rd4911, %rd6170;
	mov.b64 	%rd6171, 0;
	setp.eq.s16 	%p2707, %rs2174, 65;
	@%p2707 bra 	$L__BB0_3960;
	setp.ne.s16 	%p2708, %rs2174, 84;
	@%p2708 bra 	$L__BB0_3959;
	mov.b64 	%rd6171, 1;
	bra.uni 	$L__BB0_3960;
$L__BB0_3959:
	mov.u64 	%rd6171, %rd6165;
$L__BB0_3960:
	add.s64 	%rd1425, %rd1423, %rd6171;
	mov.b64 	%rd6172, 0;
	setp.eq.s16 	%p2709, %rs2175, 65;
	@%p2709 bra 	$L__BB0_3964;
	setp.ne.s16 	%p2710, %rs2175, 84;
	@%p2710 bra 	$L__BB0_3963;
	mov.b64 	%rd6172, 4;
	bra.uni 	$L__BB0_3964;
$L__BB0_3963:
	mov.u64 	%rd6172, %rd6166;
$L__BB0_3964:
	shl.b64 	%rd4916, %rd1425, 4;
	or.b64  	%rd1427, %rd4916, %rd6172;
	mov.b64 	%rd6173, 0;
	setp.eq.s16 	%p2711, %rs2176, 65;
	@%p2711 bra 	$L__BB0_3968;
	setp.ne.s16 	%p2712, %rs2176, 84;
	@%p2712 bra 	$L__BB0_3967;
	mov.b64 	%rd6173, 1;
	bra.uni 	$L__BB0_3968;
$L__BB0_3967:
	mov.u64 	%rd6173, %rd6167;
$L__BB0_3968:
	add.s64 	%rd6180, %rd1427, %rd6173;
	bra.uni 	$L__BB0_3994;
$L__BB0_3969:
	mov.b64 	%rd6174, 0;
	setp.eq.s16 	%p2713, %rs2165, 65;
	@%p2713 bra 	$L__BB0_3973;
	setp.ne.s16 	%p2714, %rs2165, 84;
	@%p2714 bra 	$L__BB0_3972;
	mov.b64 	%rd6174, 4;
	bra.uni 	$L__BB0_3973;
$L__BB0_3972:
	mov.u64 	%rd6174, %rd6156;
$L__BB0_3973:
	mov.b64 	%rd6175, 0;
	setp.eq.s16 	%p2715, %rs2166, 65;
	@%p2715 bra 	$L__BB0_3977;
	setp.ne.s16 	%p2716, %rs2166, 84;
	@%p2716 bra 	$L__BB0_3976;
	mov.b64 	%rd6175, 1;
	bra.uni 	$L__BB0_3977;
$L__BB0_3976:
	mov.u64 	%rd6175, %rd6157;
$L__BB0_3977:
	add.s64 	%rd1432, %rd6174, %rd6175;
	mov.b64 	%rd6176, 0;
	setp.eq.s16 	%p2717, %rs2167, 65;
	@%p2717 bra 	$L__BB0_3981;
	setp.ne.s16 	%p2718, %rs2167, 84;
	@%p2718 bra 	$L__BB0_3980;
	mov.b64 	%rd6176, 4;
	bra.uni 	$L__BB0_3981;
$L__BB0_3980:
	mov.u64 	%rd6176, %rd6158;
$L__BB0_3981:
	shl.b64 	%rd4925, %rd1432, 4;
	or.b64  	%rd1434, %rd4925, %rd6176;
	mov.b64 	%rd6177, 0;
	setp.eq.s16 	%p2719, %rs2168, 65;
	@%p2719 bra 	$L__BB0_3985;
	setp.ne.s16 	%p2720, %rs2168, 84;
	@%p2720 bra 	$L__BB0_3984;
	mov.b64 	%rd6177, 1;
	bra.uni 	$L__BB0_3985;
$L__BB0_3984:
	mov.u64 	%rd6177, %rd6159;
$L__BB0_3985:
	add.s64 	%rd1436, %rd1434, %rd6177;
	mov.b64 	%rd6178, 0;
	setp.eq.s16 	%p2721, %rs2169, 65;
	@%p2721 bra 	$L__BB0_3989;
	setp.ne.s16 	%p2722, %rs2169, 84;
	@%p2722 bra 	$L__BB0_3988;
	mov.b64 	%rd6178, 4;
	bra.uni 	$L__BB0_3989;
$L__BB0_3988:
	mov.u64 	%rd6178, %rd6160;
$L__BB0_3989:
	shl.b64 	%rd4930, %rd1436, 4;
	or.b64  	%rd1438, %rd4930, %rd6178;
	mov.b64 	%rd6179, 0;
	setp.eq.s16 	%p2723, %rs2170, 65;
	@%p2723 bra 	$L__BB0_3993;
	setp.ne.s16 	%p2724, %rs2170, 84;
	@%p2724 bra 	$L__BB0_3992;
	mov.b64 	%rd6179, 1;
	bra.uni 	$L__BB0_3993;
$L__BB0_3992:
	mov.u64 	%rd6179, %rd6161;
$L__BB0_3993:
	add.s64 	%rd6180, %rd1438, %rd6179;
$L__BB0_3994:
	shl.b64 	%rd4932, %rd6180, 2;
	add.s64 	%rd4933, %rd3, %rd4932;
	ld.global.f32 	%f681, [%rd4933];
	setp.lt.f32 	%p2725, %f681, 0f40800000;
	@%p2725 bra 	$L__BB0_4048;
	setp.eq.s32 	%p2726, %r848, 1;
	@%p2726 bra 	$L__BB0_4021;
	mov.b64 	%rd6181, 0;
	setp.eq.s16 	%p2727, %rs2171, 65;
	@%p2727 bra 	$L__BB0_4000;
	setp.ne.s16 	%p2728, %rs2171, 84;
	@%p2728 bra 	$L__BB0_3999;
	mov.b64 	%rd6181, 4;
	bra.uni 	$L__BB0_4000;
$L__BB0_3999:
	mov.u64 	%rd6181, %rd6162;
$L__BB0_4000:
	mov.b64 	%rd6182, 0;
	setp.eq.s16 	%p2729, %rs2172, 65;
	@%p2729 bra 	$L__BB0_4004;
	setp.ne.s16 	%p2730, %rs2172, 84;
	@%p2730 bra 	$L__BB0_4003;
	mov.b64 	%rd6182, 1;
	bra.uni 	$L__BB0_4004;
$L__BB0_4003:
	mov.u64 	%rd6182, %rd6163;
$L__BB0_4004:
	add.s64 	%rd1444, %rd6181, %rd6182;
	mov.b64 	%rd6183, 0;
	setp.eq.s16 	%p2731, %rs2173, 65;
	@%p2731 bra 	$L__BB0_4008;
	setp.ne.s16 	%p2732, %rs2173, 84;
	@%p2732 bra 	$L__BB0_4007;
	mov.b64 	%rd6183, 4;
	bra.uni 	$L__BB0_4008;
$L__BB0_4007:
	mov.u64 	%rd6183, %rd6164;
$L__BB0_4008:
	shl.b64 	%rd4941, %rd1444, 4;
	or.b64  	%rd1446, %rd4941, %rd6183;
	mov.b64 	%rd6184, 0;
	setp.eq.s16 	%p2733, %rs2174, 65;
	@%p2733 bra 	$L__BB0_4012;
	setp.ne.s16 	%p2734, %rs2174, 84;
	@%p2734 bra 	$L__BB0_4011;
	mov.b64 	%rd6184, 1;
	bra.uni 	$L__BB0_4012;
$L__BB0_4011:
	mov.u64 	%rd6184, %rd6165;
$L__BB0_4012:
	add.s64 	%rd1448, %rd1446, %rd6184;
	mov.b64 	%rd6185, 0;
	setp.eq.s16 	%p2735, %rs2175, 65;
	@%p2735 bra 	$L__BB0_4016;
	setp.ne.s16 	%p2736, %rs2175, 84;
	@%p2736 bra 	$L__BB0_4015;
	mov.b64 	%rd6185, 4;
	bra.uni 	$L__BB0_4016;
$L__BB0_4015:
	mov.u64 	%rd6185, %rd6166;
$L__BB0_4016:
	shl.b64 	%rd4946, %rd1448, 4;
	or.b64  	%rd1450, %rd4946, %rd6185;
	mov.b64 	%rd6186, 0;
	setp.eq.s16 	%p2737, %rs2176, 65;
	@%p2737 bra 	$L__BB0_4020;
	setp.ne.s16 	%p2738, %rs2176, 84;
	@%p2738 bra 	$L__BB0_4019;
	mov.b64 	%rd6186, 1;
	bra.uni 	$L__BB0_4020;
$L__BB0_4019:
	mov.u64 	%rd6186, %rd6167;
$L__BB0_4020:
	add.s64 	%rd6193, %rd1450, %rd6186;
	bra.uni 	$L__BB0_4046;
$L__BB0_4021:
	mov.b64 	%rd6187, 0;
	setp.eq.s16 	%p2739, %rs2165, 65;
	@%p2739 bra 	$L__BB0_4025;
	setp.ne.s16 	%p2740, %rs2165, 84;
	@%p2740 bra 	$L__BB0_4024;
	mov.b64 	%rd6187, 4;
	bra.uni 	$L__BB0_4025;
$L__BB0_4024:
	mov.u64 	%rd6187, %rd6156;
$L__BB0_4025:
	mov.b64 	%rd6188, 0;
	setp.eq.s16 	%p2741, %rs2166, 65;
	@%p2741 bra 	$L__BB0_4029;
	setp.ne.s16 	%p2742, %rs2166, 84;
	@%p2742 bra 	$L__BB0_4028;
	mov.b64 	%rd6188, 1;
	bra.uni 	$L__BB0_4029;
$L__BB0_4028:
	mov.u64 	%rd6188, %rd6157;
$L__BB0_4029:
	add.s64 	%rd1455, %rd6187, %rd6188;
	mov.b64 	%rd6189, 0;
	setp.eq.s16 	%p2743, %rs2167, 65;
	@%p2743 bra 	$L__BB0_4033;
	setp.ne.s16 	%p2744, %rs2167, 84;
	@%p2744 bra 	$L__BB0_4032;
	mov.b64 	%rd6189, 4;
	bra.uni 	$L__BB0_4033;
$L__BB0_4032:
	mov.u64 	%rd6189, %rd6158;
$L__BB0_4033:
	shl.b64 	%rd4955, %rd1455, 4;
	or.b64  	%rd1457, %rd4955, %rd6189;
	mov.b64 	%rd6190, 0;
	setp.eq.s16 	%p2745, %rs2168, 65;
	@%p2745 bra 	$L__BB0_4037;
	setp.ne.s16 	%p2746, %rs2168, 84;
	@%p2746 bra 	$L__BB0_4036;
	mov.b64 	%rd6190, 1;
	bra.uni 	$L__BB0_4037;
$L__BB0_4036:
	mov.u64 	%rd6190, %rd6159;
$L__BB0_4037:
	add.s64 	%rd1459, %rd1457, %rd6190;
	mov.b64 	%rd6191, 0;
	setp.eq.s16 	%p2747, %rs2169, 65;
	@%p2747 bra 	$L__BB0_4041;
	setp.ne.s16 	%p2748, %rs2169, 84;
	@%p2748 bra 	$L__BB0_4040;
	mov.b64 	%rd6191, 4;
	bra.uni 	$L__BB0_4041;
$L__BB0_4040:
	mov.u64 	%rd6191, %rd6160;
$L__BB0_4041:
	shl.b64 	%rd4960, %rd1459, 4;
	or.b64  	%rd1461, %rd4960, %rd6191;
	mov.b64 	%rd6192, 0;
	setp.eq.s16 	%p2749, %rs2170, 65;
	@%p2749 bra 	$L__BB0_4045;
	setp.ne.s16 	%p2750, %rs2170, 84;
	@%p2750 bra 	$L__BB0_4044;
	mov.b64 	%rd6192, 1;
	bra.uni 	$L__BB0_4045;
$L__BB0_4044:
	mov.u64 	%rd6192, %rd6161;
$L__BB0_4045:
	add.s64 	%rd6193, %rd1461, %rd6192;
$L__BB0_4046:
	shl.b64 	%rd4962, %rd6193, 2;
	add.s64 	%rd4963, %rd3, %rd4962;
	ld.global.f32 	%f682, [%rd4963];
	setp.lt.f32 	%p2751, %f682, 0f40400000;
	@%p2751 bra 	$L__BB0_4048;
	mov.b32 	%r1311, 1;
	st.global.u32 	[%rd7+24], %r1311;
$L__BB0_4048:
	add.s32 	%r1312, %r1415, 25;
	setp.gt.s32 	%p2752, %r1312, %r849;
	@%p2752 bra 	$L__BB0_4677;
	mov.b32 	%r1708, 0;
$L__BB0_4050:
	cvt.s64.s32 	%rd4965, %r1708;
	add.s64 	%rd4966, %rd8, %rd4965;
	ld.global.u8 	%rs1874, [%rd4966];
	add.s16 	%rs1875, %rs1874, -65;
	setp.gt.u16 	%p2753, %rs1875, 51;
	cvt.u64.u16 	%rd4964, %rs1875;
	@%p2753 bra 	$L__BB0_4677;
	cvt.u32.u64 	%r1314, %rd4964;
	mov.b64 	%rd4967, 1;
	shl.b64 	%rd4968, %rd4967, %r1314;
	and.b64  	%rd4969, %rd4968, 2252096166953029;
	setp.ne.s64 	%p2754, %rd4969, 0;
	@%p2754 bra 	$L__BB0_4052;
	bra.uni 	$L__BB0_4677;
$L__BB0_4052:
	add.s32 	%r1708, %r1708, 1;
	setp.ne.s32 	%p2755, %r1708, 25;
	@%p2755 bra 	$L__BB0_4050;
	ld.global.u8 	%rs379, [%rd8];
	ld.global.u8 	%rs380, [%rd8+1];
	ld.global.u8 	%rs381, [%rd8+2];
	ld.global.u8 	%rs382, [%rd8+3];
	ld.global.u8 	%rs383, [%rd8+4];
	ld.global.u8 	%rs384, [%rd8+5];
	ld.global.u8 	%rs385, [%rd8+6];
	ld.global.u8 	%rs386, [%rd8+7];
	ld.global.u8 	%rs387, [%rd8+8];
	ld.global.u8 	%rs388, [%rd8+9];
	ld.global.u8 	%rs389, [%rd8+10];
	ld.global.u8 	%rs390, [%rd8+11];
	ld.global.u8 	%rs391, [%rd8+12];
	ld.global.u8 	%rs392, [%rd8+13];
	ld.global.u8 	%rs393, [%rd8+14];
	ld.global.u8 	%rs394, [%rd8+15];
	ld.global.u8 	%rs395, [%rd8+16];
	ld.global.u8 	%rs396, [%rd8+17];
	ld.global.u8 	%rs397, [%rd8+18];
	ld.global.u8 	%rs398, [%rd8+19];
	ld.global.u8 	%rs399, [%rd8+20];
	ld.global.u8 	%rs400, [%rd8+21];
	ld.global.u8 	%rs401, [%rd8+22];
	ld.global.u8 	%rs402, [%rd8+23];
	ld.global.u8 	%rs403, [%rd8+24];
	mov.b32 	%r1709, 1;
	add.s16 	%rs1876, %rs379, -67;
	setp.gt.u16 	%p2756, %rs1876, 32;
	cvt.u64.u16 	%rd4970, %rs1876;
	@%p2756 bra 	$L__BB0_4055;
	cvt.u32.u64 	%r1316, %rd4970;
	mov.b64 	%rd4971, 1;
	shl.b64 	%rd4972, %rd4971, %r1316;
	and.b64  	%rd4973, %rd4972, 4294967313;
	setp.ne.s64 	%p2757, %rd4973, 0;
	@%p2757 bra 	$L__BB0_4056;
$L__BB0_4055:
	setp.eq.s16 	%p2758, %rs379, 103;
	selp.u32 	%r1709, 1, 0, %p2758;
$L__BB0_4056:
	mov.b32 	%r1710, 1;
	setp.eq.s16 	%p2759, %rs380, 67;
	@%p2759 bra 	$L__BB0_4061;
	setp.eq.s16 	%p2760, %rs380, 71;
	@%p2760 bra 	$L__BB0_4060;
	setp.eq.s16 	%p2761, %rs380, 99;
	@%p2761 bra 	$L__BB0_4061;
	setp.eq.s16 	%p2762, %rs380, 103;
	selp.u32 	%r1710, 1, 0, %p2762;
$L__BB0_4060:
	add.s32 	%r1711, %r1710, %r1709;
	bra.uni 	$L__BB0_4062;
$L__BB0_4061:
	add.s32 	%r1711, %r1709, 1;
$L__BB0_4062:
	mov.b32 	%r1712, 1;
	setp.eq.s16 	%p2763, %rs381, 67;
	@%p2763 bra 	$L__BB0_4067;
	setp.eq.s16 	%p2764, %rs381, 71;
	@%p2764 bra 	$L__BB0_4066;
	setp.eq.s16 	%p2765, %rs381, 99;
	@%p2765 bra 	$L__BB0_4067;
	setp.eq.s16 	%p2766, %rs381, 103;
	selp.u32 	%r1712, 1, 0, %p2766;
$L__BB0_4066:
	add.s32 	%r1713, %r1712, %r1711;
	bra.uni 	$L__BB0_4068;
$L__BB0_4067:
	add.s32 	%r1713, %r1711, 1;
$L__BB0_4068:
	mov.b32 	%r1714, 1;
	setp.eq.s16 	%p2767, %rs382, 67;
	@%p2767 bra 	$L__BB0_4073;
	setp.eq.s16 	%p2768, %rs382, 71;
	@%p2768 bra 	$L__BB0_4072;
	setp.eq.s16 	%p2769, %rs382, 99;
	@%p2769 bra 	$L__BB0_4073;
	setp.eq.s16 	%p2770, %rs382, 103;
	selp.u32 	%r1714, 1, 0, %p2770;
$L__BB0_4072:
	add.s32 	%r1715, %r1714, %r1713;
	bra.uni 	$L__BB0_4074;
$L__BB0_4073:
	add.s32 	%r1715, %r1713, 1;
$L__BB0_4074:
	mov.b32 	%r1716, 1;
	setp.eq.s16 	%p2771, %rs383, 67;
	@%p2771 bra 	$L__BB0_4079;
	setp.eq.s16 	%p2772, %rs383, 71;
	@%p2772 bra 	$L__BB0_4078;
	setp.eq.s16 	%p2773, %rs383, 99;
	@%p2773 bra 	$L__BB0_4079;
	setp.eq.s16 	%p2774, %rs383, 103;
	selp.u32 	%r1716, 1, 0, %p2774;
$L__BB0_4078:
	add.s32 	%r1717, %r1716, %r1715;
	bra.uni 	$L__BB0_4080;
$L__BB0_4079:
	add.s32 	%r1717, %r1715, 1;
$L__BB0_4080:
	mov.b32 	%r1718, 1;
	setp.eq.s16 	%p2775, %rs384, 67;
	@%p2775 bra 	$L__BB0_4085;
	setp.eq.s16 	%p2776, %rs384, 71;
	@%p2776 bra 	$L__BB0_4084;
	setp.eq.s16 	%p2777, %rs384, 99;
	@%p2777 bra 	$L__BB0_4085;
	setp.eq.s16 	%p2778, %rs384, 103;
	selp.u32 	%r1718, 1, 0, %p2778;
$L__BB0_4084:
	add.s32 	%r1719, %r1718, %r1717;
	bra.uni 	$L__BB0_4086;
$L__BB0_4085:
	add.s32 	%r1719, %r1717, 1;
$L__BB0_4086:
	mov.b32 	%r1720, 1;
	setp.eq.s16 	%p2779, %rs385, 67;
	@%p2779 bra 	$L__BB0_4091;
	setp.eq.s16 	%p2780, %rs385, 71;
	@%p2780 bra 	$L__BB0_4090;
	setp.eq.s16 	%p2781, %rs385, 99;
	@%p2781 bra 	$L__BB0_4091;
	setp.eq.s16 	%p2782, %rs385, 103;
	selp.u32 	%r1720, 1, 0, %p2782;
$L__BB0_4090:
	add.s32 	%r1721, %r1720, %r1719;
	bra.uni 	$L__BB0_4092;
$L__BB0_4091:
	add.s32 	%r1721, %r1719, 1;
$L__BB0_4092:
	mov.b32 	%r1722, 1;
	setp.eq.s16 	%p2783, %rs386, 67;
	@%p2783 bra 	$L__BB0_4097;
	setp.eq.s16 	%p2784, %rs386, 71;
	@%p2784 bra 	$L__BB0_4096;
	setp.eq.s16 	%p2785, %rs386, 99;
	@%p2785 bra 	$L__BB0_4097;
	setp.eq.s16 	%p2786, %rs386, 103;
	selp.u32 	%r1722, 1, 0, %p2786;
$L__BB0_4096:
	add.s32 	%r1723, %r1722, %r1721;
	bra.uni 	$L__BB0_4098;
$L__BB0_4097:
	add.s32 	%r1723, %r1721, 1;
$L__BB0_4098:
	mov.b32 	%r1724, 1;
	setp.eq.s16 	%p2787, %rs387, 67;
	@%p2787 bra 	$L__BB0_4103;
	setp.eq.s16 	%p2788, %rs387, 71;
	@%p2788 bra 	$L__BB0_4102;
	setp.eq.s16 	%p2789, %rs387, 99;
	@%p2789 bra 	$L__BB0_4103;
	setp.eq.s16 	%p2790, %rs387, 103;
	selp.u32 	%r1724, 1, 0, %p2790;
$L__BB0_4102:
	add.s32 	%r1725, %r1724, %r1723;
	bra.uni 	$L__BB0_4104;
$L__BB0_4103:
	add.s32 	%r1725, %r1723, 1;
$L__BB0_4104:
	mov.b32 	%r1726, 1;
	setp.eq.s16 	%p2791, %rs388, 67;
	@%p2791 bra 	$L__BB0_4109;
	setp.eq.s16 	%p2792, %rs388, 71;
	@%p2792 bra 	$L__BB0_4108;
	setp.eq.s16 	%p2793, %rs388, 99;
	@%p2793 bra 	$L__BB0_4109;
	setp.eq.s16 	%p2794, %rs388, 103;
	selp.u32 	%r1726, 1, 0, %p2794;
$L__BB0_4108:
	add.s32 	%r1727, %r1726, %r1725;
	bra.uni 	$L__BB0_4110;
$L__BB0_4109:
	add.s32 	%r1727, %r1725, 1;
$L__BB0_4110:
	mov.b32 	%r1728, 1;
	setp.eq.s16 	%p2795, %rs389, 67;
	@%p2795 bra 	$L__BB0_4115;
	setp.eq.s16 	%p2796, %rs389, 71;
	@%p2796 bra 	$L__BB0_4114;
	setp.eq.s16 	%p2797, %rs389, 99;
	@%p2797 bra 	$L__BB0_4115;
	setp.eq.s16 	%p2798, %rs389, 103;
	selp.u32 	%r1728, 1, 0, %p2798;
$L__BB0_4114:
	add.s32 	%r1729, %r1728, %r1727;
	bra.uni 	$L__BB0_4116;
$L__BB0_4115:
	add.s32 	%r1729, %r1727, 1;
$L__BB0_4116:
	mov.b32 	%r1730, 1;
	setp.eq.s16 	%p2799, %rs390, 67;
	@%p2799 bra 	$L__BB0_4121;
	setp.eq.s16 	%p2800, %rs390, 71;
	@%p2800 bra 	$L__BB0_4120;
	setp.eq.s16 	%p2801, %rs390, 99;
	@%p2801 bra 	$L__BB0_4121;
	setp.eq.s16 	%p2802, %rs390, 103;
	selp.u32 	%r1730, 1, 0, %p2802;
$L__BB0_4120:
	add.s32 	%r1731, %r1730, %r1729;
	bra.uni 	$L__BB0_4122;
$L__BB0_4121:
	add.s32 	%r1731, %r1729, 1;
$L__BB0_4122:
	mov.b32 	%r1732, 1;
	setp.eq.s16 	%p2803, %rs391, 67;
	@%p2803 bra 	$L__BB0_4127;
	setp.eq.s16 	%p2804, %rs391, 71;
	@%p2804 bra 	$L__BB0_4126;
	setp.eq.s16 	%p2805, %rs391, 99;
	@%p2805 bra 	$L__BB0_4127;
	setp.eq.s16 	%p2806, %rs391, 103;
	selp.u32 	%r1732, 1, 0, %p2806;
$L__BB0_4126:
	add.s32 	%r1733, %r1732, %r1731;
	bra.uni 	$L__BB0_4128;
$L__BB0_4127:
	add.s32 	%r1733, %r1731, 1;
$L__BB0_4128:
	mov.b32 	%r1734, 1;
	setp.eq.s16 	%p2807, %rs392, 67;
	@%p2807 bra 	$L__BB0_4133;
	setp.eq.s16 	%p2808, %rs392, 71;
	@%p2808 bra 	$L__BB0_4132;
	setp.eq.s16 	%p2809, %rs392, 99;
	@%p2809 bra 	$L__BB0_4133;
	setp.eq.s16 	%p2810, %rs392, 103;
	selp.u32 	%r1734, 1, 0, %p2810;
$L__BB0_4132:
	add.s32 	%r1735, %r1734, %r1733;
	bra.uni 	$L__BB0_4134;
$L__BB0_4133:
	add.s32 	%r1735, %r1733, 1;
$L__BB0_4134:
	mov.b32 	%r1736, 1;
	setp.eq.s16 	%p2811, %rs393, 67;
	@%p2811 bra 	$L__BB0_4139;
	setp.eq.s16 	%p2812, %rs393, 71;
	@%p2812 bra 	$L__BB0_4138;
	setp.eq.s16 	%p2813, %rs393, 99;
	@%p2813 bra 	$L__BB0_4139;
	setp.eq.s16 	%p2814, %rs393, 103;
	selp.u32 	%r1736, 1, 0, %p2814;
$L__BB0_4138:
	add.s32 	%r1737, %r1736, %r1735;
	bra.uni 	$L__BB0_4140;
$L__BB0_4139:
	add.s32 	%r1737, %r1735, 1;
$L__BB0_4140:
	mov.b32 	%r1738, 1;
	setp.eq.s16 	%p2815, %rs394, 67;
	@%p2815 bra 	$L__BB0_4145;
	setp.eq.s16 	%p2816, %rs394, 71;
	@%p2816 bra 	$L__BB0_4144;
	setp.eq.s16 	%p2817, %rs394, 99;
	@%p2817 bra 	$L__BB0_4145;
	setp.eq.s16 	%p2818, %rs394, 103;
	selp.u32 	%r1738, 1, 0, %p2818;
$L__BB0_4144:
	add.s32 	%r1739, %r1738, %r1737;
	bra.uni 	$L__BB0_4146;
$L__BB0_4145:
	add.s32 	%r1739, %r1737, 1;
$L__BB0_4146:
	mov.b32 	%r1740, 1;
	setp.eq.s16 	%p2819, %rs395, 67;
	@%p2819 bra 	$L__BB0_4151;
	setp.eq.s16 	%p2820, %rs395, 71;
	@%p2820 bra 	$L__BB0_4150;
	setp.eq.s16 	%p2821, %rs395, 99;
	@%p2821 bra 	$L__BB0_4151;
	setp.eq.s16 	%p2822, %rs395, 103;
	selp.u32 	%r1740, 1, 0, %p2822;
$L__BB0_4150:
	add.s32 	%r1741, %r1740, %r1739;
	bra.uni 	$L__BB0_4152;
$L__BB0_4151:
	add.s32 	%r1741, %r1739, 1;
$L__BB0_4152:
	mov.b32 	%r1742, 1;
	setp.eq.s16 	%p2823, %rs396, 67;
	@%p2823 bra 	$L__BB0_4157;
	setp.eq.s16 	%p2824, %rs396, 71;
	@%p2824 bra 	$L__BB0_4156;
	setp.eq.s16 	%p2825, %rs396, 99;
	@%p2825 bra 	$L__BB0_4157;
	setp.eq.s16 	%p2826, %rs396, 103;
	selp.u32 	%r1742, 1, 0, %p2826;
$L__BB0_4156:
	add.s32 	%r1743, %r1742, %r1741;
	bra.uni 	$L__BB0_4158;
$L__BB0_4157:
	add.s32 	%r1743, %r1741, 1;
$L__BB0_4158:
	mov.b32 	%r1744, 1;
	setp.eq.s16 	%p2827, %rs397, 67;
	@%p2827 bra 	$L__BB0_4163;
	setp.eq.s16 	%p2828, %rs397, 71;
	@%p2828 bra 	$L__BB0_4162;
	setp.eq.s16 	%p2829, %rs397, 99;
	@%p2829 bra 	$L__BB0_4163;
	setp.eq.s16 	%p2830, %rs397, 103;
	selp.u32 	%r1744, 1, 0, %p2830;
$L__BB0_4162:
	add.s32 	%r1745, %r1744, %r1743;
	bra.uni 	$L__BB0_4164;
$L__BB0_4163:
	add.s32 	%r1745, %r1743, 1;
$L__BB0_4164:
	mov.b32 	%r1746, 1;
	setp.eq.s16 	%p2831, %rs398, 67;
	@%p2831 bra 	$L__BB0_4169;
	setp.eq.s16 	%p2832, %rs398, 71;
	@%p2832 bra 	$L__BB0_4168;
	setp.eq.s16 	%p2833, %rs398, 99;
	@%p2833 bra 	$L__BB0_4169;
	setp.eq.s16 	%p2834, %rs398, 103;
	selp.u32 	%r1746, 1, 0, %p2834;
$L__BB0_4168:
	add.s32 	%r1747, %r1746, %r1745;
	bra.uni 	$L__BB0_4170;
$L__BB0_4169:
	add.s32 	%r1747, %r1745, 1;
$L__BB0_4170:
	mov.b32 	%r1748, 1;
	setp.eq.s16 	%p2835, %rs399, 67;
	@%p2835 bra 	$L__BB0_4175;
	setp.eq.s16 	%p2836, %rs399, 71;
	@%p2836 bra 	$L__BB0_4174;
	setp.eq.s16 	%p2837, %rs399, 99;
	@%p2837 bra 	$L__BB0_4175;
	setp.eq.s16 	%p2838, %rs399, 103;
	selp.u32 	%r1748, 1, 0, %p2838;
$L__BB0_4174:
	add.s32 	%r1749, %r1748, %r1747;
	bra.uni 	$L__BB0_4176;
$L__BB0_4175:
	add.s32 	%r1749, %r1747, 1;
$L__BB0_4176:
	mov.b32 	%r1750, 1;
	setp.eq.s16 	%p2839, %rs400, 67;
	@%p2839 bra 	$L__BB0_4181;
	setp.eq.s16 	%p2840, %rs400, 71;
	@%p2840 bra 	$L__BB0_4180;
	setp.eq.s16 	%p2841, %rs400, 99;
	@%p2841 bra 	$L__BB0_4181;
	setp.eq.s16 	%p2842, %rs400, 103;
	selp.u32 	%r1750, 1, 0, %p2842;
$L__BB0_4180:
	add.s32 	%r1751, %r1750, %r1749;
	bra.uni 	$L__BB0_4182;
$L__BB0_4181:
	add.s32 	%r1751, %r1749, 1;
$L__BB0_4182:
	mov.b32 	%r1752, 1;
	setp.eq.s16 	%p2843, %rs401, 67;
	@%p2843 bra 	$L__BB0_4187;
	setp.eq.s16 	%p2844, %rs401, 71;
	@%p2844 bra 	$L__BB0_4186;
	setp.eq.s16 	%p2845, %rs401, 99;
	@%p2845 bra 	$L__BB0_4187;
	setp.eq.s16 	%p2846, %rs401, 103;
	selp.u32 	%r1752, 1, 0, %p2846;
$L__BB0_4186:
	add.s32 	%r1753, %r1752, %r1751;
	bra.uni 	$L__BB0_4188;
$L__BB0_4187:
	add.s32 	%r1753, %r1751, 1;
$L__BB0_4188:
	mov.b32 	%r1754, 1;
	setp.eq.s16 	%p2847, %rs402, 67;
	@%p2847 bra 	$L__BB0_4193;
	setp.eq.s16 	%p2848, %rs402, 71;
	@%p2848 bra 	$L__BB0_4192;
	setp.eq.s16 	%p2849, %rs402, 99;
	@%p2849 bra 	$L__BB0_4193;
	setp.eq.s16 	%p2850, %rs402, 103;
	selp.u32 	%r1754, 1, 0, %p2850;
$L__BB0_4192:
	add.s32 	%r1755, %r1754, %r1753;
	bra.uni 	$L__BB0_4194;
$L__BB0_4193:
	add.s32 	%r1755, %r1753, 1;
$L__BB0_4194:
	and.b16  	%rs404, %rs403, 223;
	setp.eq.s16 	%p2851, %rs404, 67;
	setp.eq.s16 	%p2852, %rs404, 71;
	or.pred  	%p2853, %p2851, %p2852;
	selp.u32 	%r1340, 1, 0, %p2853;
	add.s32 	%r1341, %r1755, %r1340;
	cvt.rn.f64.u32 	%fd219, %r1341;
	div.rn.f64 	%fd220, %fd219, 0d4039000000000000;
	mul.f64 	%fd221, %fd220, 0d4059000000000000;
	cvt.rn.f32.f64 	%f683, %fd221;
	setp.lt.f32 	%p2854, %f683, 0f42200000;
	setp.gt.f32 	%p2855, %f683, 0f42700000;
	or.pred  	%p2856, %p2854, %p2855;
	@%p2856 bra 	$L__BB0_4677;
	and.b16  	%rs405, %rs379, 223;
	mov.b64 	%rd6194, 0;
	setp.eq.s16 	%p2857, %rs405, 65;
	@%p2857 bra 	$L__BB0_4199;
	setp.ne.s16 	%p2858, %rs405, 84;
	@%p2858 bra 	$L__BB0_4198;
	mov.b64 	%rd6194, 4;
	bra.uni 	$L__BB0_4199;
$L__BB0_4198:
	setp.eq.s16 	%p2859, %rs405, 67;
	selp.b64 	%rd6194, 8, 12, %p2859;
$L__BB0_4199:
	and.b16  	%rs406, %rs380, 223;
	mov.b64 	%rd6195, 0;
	setp.eq.s16 	%p2860, %rs406, 65;
	@%p2860 bra 	$L__BB0_4203;
	setp.ne.s16 	%p2861, %rs406, 84;
	@%p2861 bra 	$L__BB0_4202;
	mov.b64 	%rd6195, 1;
	bra.uni 	$L__BB0_4203;
$L__BB0_4202:
	setp.eq.s16 	%p2862, %rs406, 67;
	selp.b64 	%rd6195, 2, 3, %p2862;
$L__BB0_4203:
	add.s64 	%rd4979, %rd6195, %rd6194;
	shl.b64 	%rd4980, %rd4979, 2;
	add.s64 	%rd4981, %rd2, %rd4980;
	ld.global.f32 	%f295, [%rd4981];
	add.s64 	%rd4982, %rd1, %rd4980;
	ld.global.f32 	%f296, [%rd4982];
	mov.b64 	%rd6196, 0;
	@%p2860 bra 	$L__BB0_4207;
	setp.ne.s16 	%p2864, %rs406, 84;
	@%p2864 bra 	$L__BB0_4206;
	mov.b64 	%rd6196, 4;
	bra.uni 	$L__BB0_4207;
$L__BB0_4206:
	setp.eq.s16 	%p2865, %rs406, 67;
	selp.b64 	%rd6196, 8, 12, %p2865;
$L__BB0_4207:
	and.b16  	%rs407, %rs381, 223;
	mov.b64 	%rd6197, 0;
	setp.eq.s16 	%p2866, %rs407, 65;
	@%p2866 bra 	$L__BB0_4211;
	setp.ne.s16 	%p2867, %rs407, 84;
	@%p2867 bra 	$L__BB0_4210;
	mov.b64 	%rd6197, 1;
	bra.uni 	$L__BB0_4211;
$L__BB0_4210:
	setp.eq.s16 	%p2868, %rs407, 67;
	selp.b64 	%rd6197, 2, 3, %p2868;
$L__BB0_4211:
	add.s64 	%rd4987, %rd6197, %rd6196;
	shl.b64 	%rd4988, %rd4987, 2;
	add.s64 	%rd4989, %rd2, %rd4988;
	ld.global.f32 	%f684, [%rd4989];
	add.f32 	%f685, %f295, 0f00000000;
	add.f32 	%f297, %f685, %f684;
	add.s64 	%rd4990, %rd1, %rd4988;
	ld.global.f32 	%f686, [%rd4990];
	add.f32 	%f687, %f296, 0f00000000;
	add.f32 	%f298, %f687, %f686;
	mov.b64 	%rd6198, 0;
	@%p2866 bra 	$L__BB0_4215;
	setp.ne.s16 	%p2870, %rs407, 84;
	@%p2870 bra 	$L__BB0_4214;
	mov.b64 	%rd6198, 4;
	bra.uni 	$L__BB0_4215;
$L__BB0_4214:
	setp.eq.s16 	%p2871, %rs407, 67;
	selp.b64 	%rd6198, 8, 12, %p2871;
$L__BB0_4215:
	and.b16  	%rs408, %rs382, 223;
	mov.b64 	%rd6199, 0;
	setp.eq.s16 	%p2872, %rs408, 65;
	@%p2872 bra 	$L__BB0_4219;
	setp.ne.s16 	%p2873, %rs408, 84;
	@%p2873 bra 	$L__BB0_4218;
	mov.b64 	%rd6199, 1;
	bra.uni 	$L__BB0_4219;
$L__BB0_4218:
	setp.eq.s16 	%p2874, %rs408, 67;
	selp.b64 	%rd6199, 2, 3, %p2874;
$L__BB0_4219:
	add.s64 	%rd4995, %rd6199, %rd6198;
	shl.b64 	%rd4996, %rd4995, 2;
	add.s64 	%rd4997, %rd2, %rd4996;
	ld.global.f32 	%f688, [%rd4997];
	add.f32 	%f299, %f297, %f688;
	add.s64 	%rd4998, %rd1, %rd4996;
	ld.global.f32 	%f689, [%rd4998];
	add.f32 	%f300, %f298, %f689;
	mov.b64 	%rd6200, 0;
	@%p2872 bra 	$L__BB0_4223;
	setp.ne.s16 	%p2876, %rs408, 84;
	@%p2876 bra 	$L__BB0_4222;
	mov.b64 	%rd6200, 4;
	bra.uni 	$L__BB0_4223;
$L__BB0_4222:
	setp.eq.s16 	%p2877, %rs408, 67;
	selp.b64 	%rd6200, 8, 12, %p2877;
$L__BB0_4223:
	and.b16  	%rs409, %rs383, 223;
	mov.b64 	%rd6201, 0;
	setp.eq.s16 	%p2878, %rs409, 65;
	@%p2878 bra 	$L__BB0_4227;
	setp.ne.s16 	%p2879, %rs409, 84;
	@%p2879 bra 	$L__BB0_4226;
	mov.b64 	%rd6201, 1;
	bra.uni 	$L__BB0_4227;
$L__BB0_4226:
	setp.eq.s16 	%p2880, %rs409, 67;
	selp.b64 	%rd6201, 2, 3, %p2880;
$L__BB0_4227:
	add.s64 	%rd5003, %rd6201, %rd6200;
	shl.b64 	%rd5004, %rd5003, 2;
	add.s64 	%rd5005, %rd2, %rd5004;
	ld.global.f32 	%f690, [%rd5005];
	add.f32 	%f301, %f299, %f690;
	add.s64 	%rd5006, %rd1, %rd5004;
	ld.global.f32 	%f691, [%rd5006];
	add.f32 	%f302, %f300, %f691;
	mov.b64 	%rd6202, 0;
	@%p2878 bra 	$L__BB0_4231;
	setp.ne.s16 	%p2882, %rs409, 84;
	@%p2882 bra 	$L__BB0_4230;
	mov.b64 	%rd6202, 4;
	bra.uni 	$L__BB0_4231;
$L__BB0_4230:
	setp.eq.s16 	%p2883, %rs409, 67;
	selp.b64 	%rd6202, 8, 12, %p2883;
$L__BB0_4231:
	and.b16  	%rs410, %rs384, 223;
	mov.b64 	%rd6203, 0;
	setp.eq.s16 	%p2884, %rs410, 65;
	@%p2884 bra 	$L__BB0_4235;
	setp.ne.s16 	%p2885, %rs410, 84;
	@%p2885 bra 	$L__BB0_4234;
	mov.b64 	%rd6203, 1;
	bra.uni 	$L__BB0_4235;
$L__BB0_4234:
	setp.eq.s16 	%p2886, %rs410, 67;
	selp.b64 	%rd6203, 2, 3, %p2886;
$L__BB0_4235:
	add.s64 	%rd5011, %rd6203, %rd6202;
	shl.b64 	%rd5012, %rd5011, 2;
	add.s64 	%rd5013, %rd2, %rd5012;
	ld.global.f32 	%f692, [%rd5013];
	add.f32 	%f303, %f301, %f692;
	add.s64 	%rd5014, %rd1, %rd5012;
	ld.global.f32 	%f693, [%rd5014];
	add.f32 	%f304, %f302, %f693;
	mov.b64 	%rd6204, 0;
	@%p2884 bra 	$L__BB0_4239;
	setp.ne.s16 	%p2888, %rs410, 84;
	@%p2888 bra 	$L__BB0_4238;
	mov.b64 	%rd6204, 4;
	bra.uni 	$L__BB0_4239;
$L__BB0_4238:
	setp.eq.s16 	%p2889, %rs410, 67;
	selp.b64 	%rd6204, 8, 12, %p2889;
$L__BB0_4239:
	and.b16  	%rs411, %rs385, 223;
	mov.b64 	%rd6205, 0;
	setp.eq.s16 	%p2890, %rs411, 65;
	@%p2890 bra 	$L__BB0_4243;
	setp.ne.s16 	%p2891, %rs411, 84;
	@%p2891 bra 	$L__BB0_4242;
	mov.b64 	%rd6205, 1;
	bra.uni 	$L__BB0_4243;
$L__BB0_4242:
	setp.eq.s16 	%p2892, %rs411, 67;
	selp.b64 	%rd6205, 2, 3, %p2892;
$L__BB0_4243:
	add.s64 	%rd5019, %rd6205, %rd6204;
	shl.b64 	%rd5020, %rd5019, 2;
	add.s64 	%rd5021, %rd2, %rd5020;
	ld.global.f32 	%f694, [%rd5021];
	add.f32 	%f305, %f303, %f694;
	add.s64 	%rd5022, %rd1, %rd5020;
	ld.global.f32 	%f695, [%rd5022];
	add.f32 	%f306, %f304, %f695;
	mov.b64 	%rd6206, 0;
	@%p2890 bra 	$L__BB0_4247;
	setp.ne.s16 	%p2894, %rs411, 84;
	@%p2894 bra 	$L__BB0_4246;
	mov.b64 	%rd6206, 4;
	bra.uni 	$L__BB0_4247;
$L__BB0_4246:
	setp.eq.s16 	%p2895, %rs411, 67;
	selp.b64 	%rd6206, 8, 12, %p2895;
$L__BB0_4247:
	and.b16  	%rs412, %rs386, 223;
	mov.b64 	%rd6207, 0;
	setp.eq.s16 	%p2896, %rs412, 65;
	@%p2896 bra 	$L__BB0_4251;
	setp.ne.s16 	%p2897, %rs412, 84;
	@%p2897 bra 	$L__BB0_4250;
	mov.b64 	%rd6207, 1;
	bra.uni 	$L__BB0_4251;
$L__BB0_4250:
	setp.eq.s16 	%p2898, %rs412, 67;
	selp.b64 	%rd6207, 2, 3, %p2898;
$L__BB0_4251:
	add.s64 	%rd5027, %rd6207, %rd6206;
	shl.b64 	%rd5028, %rd5027, 2;
	add.s64 	%rd5029, %rd2, %rd5028;
	ld.global.f32 	%f696, [%rd5029];
	add.f32 	%f307, %f305, %f696;
	add.s64 	%rd5030, %rd1, %rd5028;
	ld.global.f32 	%f697, [%rd5030];
	add.f32 	%f308, %f306, %f697;
	mov.b64 	%rd6208, 0;
	@%p2896 bra 	$L__BB0_4255;
	setp.ne.s16 	%p2900, %rs412, 84;
	@%p2900 bra 	$L__BB0_4254;
	mov.b64 	%rd6208, 4;
	bra.uni 	$L__BB0_4255;
$L__BB0_4254:
	setp.eq.s16 	%p2901, %rs412, 67;
	selp.b64 	%rd6208, 8, 12, %p2901;
$L__BB0_4255:
	and.b16  	%rs413, %rs387, 223;
	mov.b64 	%rd6209, 0;
	setp.eq.s16 	%p2902, %rs413, 65;
	@%p2902 bra 	$L__BB0_4259;
	setp.ne.s16 	%p2903, %rs413, 84;
	@%p2903 bra 	$L__BB0_4258;
	mov.b64 	%rd6209, 1;
	bra.uni 	$L__BB0_4259;
$L__BB0_4258:
	setp.eq.s16 	%p2904, %rs413, 67;
	selp.b64 	%rd6209, 2, 3, %p2904;
$L__BB0_4259:
	add.s64 	%rd5035, %rd6209, %rd6208;
	shl.b64 	%rd5036, %rd5035, 2;
	add.s64 	%rd5037, %rd2, %rd5036;
	ld.global.f32 	%f698, [%rd5037];
	add.f32 	%f309, %f307, %f698;
	add.s64 	%rd5038, %rd1, %rd5036;
	ld.global.f32 	%f699, [%rd5038];
	add.f32 	%f310, %f308, %f699;
	mov.b64 	%rd6210, 0;
	@%p2902 bra 	$L__BB0_4263;
	setp.ne.s16 	%p2906, %rs413, 84;
	@%p2906 bra 	$L__BB0_4262;
	mov.b64 	%rd6210, 4;
	bra.uni 	$L__BB0_4263;
$L__BB0_4262:
	setp.eq.s16 	%p2907, %rs413, 67;
	selp.b64 	%rd6210, 8, 12, %p2907;
$L__BB0_4263:
	and.b16  	%rs414, %rs388, 223;
	mov.b64 	%rd6211, 0;
	setp.eq.s16 	%p2908, %rs414, 65;
	@%p2908 bra 	$L__BB0_4267;
	setp.ne.s16 	%p2909, %rs414, 84;
	@%p2909 bra 	$L__BB0_4266;
	mov.b64 	%rd6211, 1;
	bra.uni 	$L__BB0_4267;
$L__BB0_4266:
	setp.eq.s16 	%p2910, %rs414, 67;
	selp.b64 	%rd6211, 2, 3, %p2910;
$L__BB0_4267:
	add.s64 	%rd5043, %rd6211, %rd6210;
	shl.b64 	%rd5044, %rd5043, 2;
	add.s64 	%rd5045, %rd2, %rd5044;
	ld.global.f32 	%f700, [%rd5045];
	add.f32 	%f311, %f309, %f700;
	add.s64 	%rd5046, %rd1, %rd5044;
	ld.global.f32 	%f701, [%rd5046];
	add.f32 	%f312, %f310, %f701;
	mov.b64 	%rd6212, 0;
	@%p2908 bra 	$L__BB0_4271;
	setp.ne.s16 	%p2912, %rs414, 84;
	@%p2912 bra 	$L__BB0_4270;
	mov.b64 	%rd6212, 4;
	bra.uni 	$L__BB0_4271;
$L__BB0_4270:
	setp.eq.s16 	%p2913, %rs414, 67;
	selp.b64 	%rd6212, 8, 12, %p2913;
$L__BB0_4271:
	and.b16  	%rs415, %rs389, 223;
	mov.b64 	%rd6213, 0;
	setp.eq.s16 	%p2914, %rs415, 65;
	@%p2914 bra 	$L__BB0_4275;
	setp.ne.s16 	%p2915, %rs415, 84;
	@%p2915 bra 	$L__BB0_4274;
	mov.b64 	%rd6213, 1;
	bra.uni 	$L__BB0_4275;
$L__BB0_4274:
	setp.eq.s16 	%p2916, %rs415, 67;
	selp.b64 	%rd6213, 2, 3, %p2916;
$L__BB0_4275:
	add.s64 	%rd5051, %rd6213, %rd6212;
	shl.b64 	%rd5052, %rd5051, 2;
	add.s64 	%rd5053, %rd2, %rd5052;
	ld.global.f32 	%f702, [%rd5053];
	add.f32 	%f313, %f311, %f702;
	add.s64 	%rd5054, %rd1, %rd5052;
	ld.global.f32 	%f703, [%rd5054];
	add.f32 	%f314, %f312, %f703;
	mov.b64 	%rd6214, 0;
	@%p2914 bra 	$L__BB0_4279;
	setp.ne.s16 	%p2918, %rs415, 84;
	@%p2918 bra 	$L__BB0_4278;
	mov.b64 	%rd6214, 4;
	bra.uni 	$L__BB0_4279;
$L__BB0_4278:
	setp.eq.s16 	%p2919, %rs415, 67;
	selp.b64 	%rd6214, 8, 12, %p2919;
$L__BB0_4279:
	and.b16  	%rs416, %rs390, 223;
	mov.b64 	%rd6215, 0;
	setp.eq.s16 	%p2920, %rs416, 65;
	@%p2920 bra 	$L__BB0_4283;
	setp.ne.s16 	%p2921, %rs416, 84;
	@%p2921 bra 	$L__BB0_4282;
	mov.b64 	%rd6215, 1;
	bra.uni 	$L__BB0_4283;
$L__BB0_4282:
	setp.eq.s16 	%p2922, %rs416, 67;
	selp.b64 	%rd6215, 2, 3, %p2922;
$L__BB0_4283:
	add.s64 	%rd5059, %rd6215, %rd6214;
	shl.b64 	%rd5060, %rd5059, 2;
	add.s64 	%rd5061, %rd2, %rd5060;
	ld.global.f32 	%f704, [%rd5061];
	add.f32 	%f315, %f313, %f704;
	add.s64 	%rd5062, %rd1, %rd5060;
	ld.global.f32 	%f705, [%rd5062];
	add.f32 	%f316, %f314, %f705;
	mov.b64 	%rd6216, 0;
	@%p2920 bra 	$L__BB0_4287;
	setp.ne.s16 	%p2924, %rs416, 84;
	@%p2924 bra 	$L__BB0_4286;
	mov.b64 	%rd6216, 4;
	bra.uni 	$L__BB0_4287;
$L__BB0_4286:
	setp.eq.s16 	%p2925, %rs416, 67;
	selp.b64 	%rd6216, 8, 12, %p2925;
$L__BB0_4287:
	and.b16  	%rs417, %rs391, 223;
	mov.b64 	%rd6217, 0;
	setp.eq.s16 	%p2926, %rs417, 65;
	@%p2926 bra 	$L__BB0_4291;
	setp.ne.s16 	%p2927, %rs417, 84;
	@%p2927 bra 	$L__BB0_4290;
	mov.b64 	%rd6217, 1;
	bra.uni 	$L__BB0_4291;
$L__BB0_4290:
	setp.eq.s16 	%p2928, %rs417, 67;
	selp.b64 	%rd6217, 2, 3, %p2928;
$L__BB0_4291:
	add.s64 	%rd5067, %rd6217, %rd6216;
	shl.b64 	%rd5068, %rd5067, 2;
	add.s64 	%rd5069, %rd2, %rd5068;
	ld.global.f32 	%f706, [%rd5069];
	add.f32 	%f317, %f315, %f706;
	add.s64 	%rd5070, %rd1, %rd5068;
	ld.global.f32 	%f707, [%rd5070];
	add.f32 	%f318, %f316, %f707;
	mov.b64 	%rd6218, 0;
	@%p2926 bra 	$L__BB0_4295;
	setp.ne.s16 	%p2930, %rs417, 84;
	@%p2930 bra 	$L__BB0_4294;
	mov.b64 	%rd6218, 4;
	bra.uni 	$L__BB0_4295;
$L__BB0_4294:
	setp.eq.s16 	%p2931, %rs417, 67;
	selp.b64 	%rd6218, 8, 12, %p2931;
$L__BB0_4295:
	and.b16  	%rs418, %rs392, 223;
	mov.b64 	%rd6219, 0;
	setp.eq.s16 	%p2932, %rs418, 65;
	@%p2932 bra 	$L__BB0_4299;
	setp.ne.s16 	%p2933, %rs418, 84;
	@%p2933 bra 	$L__BB0_4298;
	mov.b64 	%rd6219, 1;
	bra.uni 	$L__BB0_4299;
$L__BB0_4298:
	setp.eq.s16 	%p2934, %rs418, 67;
	selp.b64 	%rd6219, 2, 3, %p2934;
$L__BB0_4299:
	add.s64 	%rd5075, %rd6219, %rd6218;
	shl.b64 	%rd5076, %rd5075, 2;
	add.s64 	%rd5077, %rd2, %rd5076;
	ld.global.f32 	%f708, [%rd5077];
	add.f32 	%f319, %f317, %f708;
	add.s64 	%rd5078, %rd1, %rd5076;
	ld.global.f32 	%f709, [%rd5078];
	add.f32 	%f320, %f318, %f709;
	mov.b64 	%rd6220, 0;
	@%p2932 bra 	$L__BB0_4303;
	setp.ne.s16 	%p2936, %rs418, 84;
	@%p2936 bra 	$L__BB0_4302;
	mov.b64 	%rd6220, 4;
	bra.uni 	$L__BB0_4303;
$L__BB0_4302:
	setp.eq.s16 	%p2937, %rs418, 67;
	selp.b64 	%rd6220, 8, 12, %p2937;
$L__BB0_4303:
	and.b16  	%rs419, %rs393, 223;
	mov.b64 	%rd6221, 0;
	setp.eq.s16 	%p2938, %rs419, 65;
	@%p2938 bra 	$L__BB0_4307;
	setp.ne.s16 	%p2939, %rs419, 84;
	@%p2939 bra 	$L__BB0_4306;
	mov.b64 	%rd6221, 1;
	bra.uni 	$L__BB0_4307;
$L__BB0_4306:
	setp.eq.s16 	%p2940, %rs419, 67;
	selp.b64 	%rd6221, 2, 3, %p2940;
$L__BB0_4307:
	add.s64 	%rd5083, %rd6221, %rd6220;
	shl.b64 	%rd5084, %rd5083, 2;
	add.s64 	%rd5085, %rd2, %rd5084;
	ld.global.f32 	%f710, [%rd5085];
	add.f32 	%f321, %f319, %f710;
	add.s64 	%rd5086, %rd1, %rd5084;
	ld.global.f32 	%f711, [%rd5086];
	add.f32 	%f322, %f320, %f711;
	mov.b64 	%rd6222, 0;
	@%p2938 bra 	$L__BB0_4311;
	setp.ne.s16 	%p2942, %rs419, 84;
	@%p2942 bra 	$L__BB0_4310;
	mov.b64 	%rd6222, 4;
	bra.uni 	$L__BB0_4311;
$L__BB0_4310:
	setp.eq.s16 	%p2943, %rs419, 67;
	selp.b64 	%rd6222, 8, 12, %p2943;
$L__BB0_4311:
	and.b16  	%rs420, %rs394, 223;
	mov.b64 	%rd6223, 0;
	setp.eq.s16 	%p2944, %rs420, 65;
	@%p2944 bra 	$L__BB0_4315;
	setp.ne.s16 	%p2945, %rs420, 84;
	@%p2945 bra 	$L__BB0_4314;
	mov.b64 	%rd6223, 1;
	bra.uni 	$L__BB0_4315;
$L__BB0_4314:
	setp.eq.s16 	%p2946, %rs420, 67;
	selp.b64 	%rd6223, 2, 3, %p2946;
$L__BB0_4315:
	add.s64 	%rd5091, %rd6223, %rd6222;
	shl.b64 	%rd5092, %rd5091, 2;
	add.s64 	%rd5093, %rd2, %rd5092;
	ld.global.f32 	%f712, [%rd5093];
	add.f32 	%f323, %f321, %f712;
	add.s64 	%rd5094, %rd1, %rd5092;
	ld.global.f32 	%f713, [%rd5094];
	add.f32 	%f324, %f322, %f713;
	mov.b64 	%rd6224, 0;
	@%p2944 bra 	$L__BB0_4319;
	setp.ne.s16 	%p2948, %rs420, 84;
	@%p2948 bra 	$L__BB0_4318;
	mov.b64 	%rd6224, 4;
	bra.uni 	$L__BB0_4319;
$L__BB0_4318:
	setp.eq.s16 	%p2949, %rs420, 67;
	selp.b64 	%rd6224, 8, 12, %p2949;
$L__BB0_4319:
	and.b16  	%rs421, %rs395, 223;
	mov.b64 	%rd6225, 0;
	setp.eq.s16 	%p2950, %rs421, 65;
	@%p2950 bra 	$L__BB0_4323;
	setp.ne.s16 	%p2951, %rs421, 84;
	@%p2951 bra 	$L__BB0_4322;
	mov.b64 	%rd6225, 1;
	bra.uni 	$L__BB0_4323;
$L__BB0_4322:
	setp.eq.s16 	%p2952, %rs421, 67;
	selp.b64 	%rd6225, 2, 3, %p2952;
$L__BB0_4323:
	add.s64 	%rd5099, %rd6225, %rd6224;
	shl.b64 	%rd5100, %rd5099, 2;
	add.s64 	%rd5101, %rd2, %rd5100;
	ld.global.f32 	%f714, [%rd5101];
	add.f32 	%f325, %f323, %f714;
	add.s64 	%rd5102, %rd1, %rd5100;
	ld.global.f32 	%f715, [%rd5102];
	add.f32 	%f326, %f324, %f715;
	mov.b64 	%rd6226, 0;
	@%p2950 bra 	$L__BB0_4327;
	setp.ne.s16 	%p2954, %rs421, 84;
	@%p2954 bra 	$L__BB0_4326;
	mov.b64 	%rd6226, 4;
	bra.uni 	$L__BB0_4327;
$L__BB0_4326:
	setp.eq.s16 	%p2955, %rs421, 67;
	selp.b64 	%rd6226, 8, 12, %p2955;
$L__BB0_4327:
	and.b16  	%rs422, %rs396, 223;
	mov.b64 	%rd6227, 0;
	setp.eq.s16 	%p2956, %rs422, 65;
	@%p2956 bra 	$L__BB0_4331;
	setp.ne.s16 	%p2957, %rs422, 84;
	@%p2957 bra 	$L__BB0_4330;
	mov.b64 	%rd6227, 1;
	bra.uni 	$L__BB0_4331;
$L__BB0_4330:
	setp.eq.s16 	%p2958, %rs422, 67;
	selp.b64 	%rd6227, 2, 3, %p2958;
$L__BB0_4331:
	add.s64 	%rd5107, %rd6227, %rd6226;
	shl.b64 	%rd5108, %rd5107, 2;
	add.s64 	%rd5109, %rd2, %rd5108;
	ld.global.f32 	%f716, [%rd5109];
	add.f32 	%f327, %f325, %f716;
	add.s64 	%rd5110, %rd1, %rd5108;
	ld.global.f32 	%f717, [%rd5110];
	add.f32 	%f328, %f326, %f717;
	mov.b64 	%rd6228, 0;
	@%p2956 bra 	$L__BB0_4335;
	setp.ne.s16 	%p2960, %rs422, 84;
	@%p2960 bra 	$L__BB0_4334;
	mov.b64 	%rd6228, 4;
	bra.uni 	$L__BB0_4335;
$L__BB0_4334:
	setp.eq.s16 	%p2961, %rs422, 67;
	selp.b64 	%rd6228, 8, 12, %p2961;
$L__BB0_4335:
	and.b16  	%rs423, %rs397, 223;
	mov.b64 	%rd6229, 0;
	setp.eq.s16 	%p2962, %rs423, 65;
	@%p2962 bra 	$L__BB0_4339;
	setp.ne.s16 	%p2963, %rs423, 84;
	@%p2963 bra 	$L__BB0_4338;
	mov.b64 	%rd6229, 1;
	bra.uni 	$L__BB0_4339;
$L__BB0_4338:
	setp.eq.s16 	%p2964, %rs423, 67;
	selp.b64 	%rd6229, 2, 3, %p2964;
$L__BB0_4339:
	add.s64 	%rd5115, %rd6229, %rd6228;
	shl.b64 	%rd5116, %rd5115, 2;
	add.s64 	%rd5117, %rd2, %rd5116;
	ld.global.f32 	%f718, [%rd5117];
	add.f32 	%f329, %f327, %f718;
	add.s64 	%rd5118, %rd1, %rd5116;
	ld.global.f32 	%f719, [%rd5118];
	add.f32 	%f330, %f328, %f719;
	mov.b64 	%rd6230, 0;
	@%p2962 bra 	$L__BB0_4343;
	setp.ne.s16 	%p2966, %rs423, 84;
	@%p2966 bra 	$L__BB0_4342;
	mov.b64 	%rd6230, 4;
	bra.uni 	$L__BB0_4343;
$L__BB0_4342:
	setp.eq.s16 	%p2967, %rs423, 67;
	selp.b64 	%rd6230, 8, 12, %p2967;
$L__BB0_4343:
	and.b16  	%rs424, %rs398, 223;
	mov.b64 	%rd6231, 0;
	setp.eq.s16 	%p2968, %rs424, 65;
	@%p2968 bra 	$L__BB0_4347;
	setp.ne.s16 	%p2969, %rs424, 84;
	@%p2969 bra 	$L__BB0_4346;
	mov.b64 	%rd6231, 1;
	bra.uni 	$L__BB0_4347;
$L__BB0_4346:
	setp.eq.s16 	%p2970, %rs424, 67;
	selp.b64 	%rd6231, 2, 3, %p2970;
$L__BB0_4347:
	add.s64 	%rd5123, %rd6231, %rd6230;
	shl.b64 	%rd5124, %rd5123, 2;
	add.s64 	%rd5125, %rd2, %rd5124;
	ld.global.f32 	%f720, [%rd5125];
	add.f32 	%f331, %f329, %f720;
	add.s64 	%rd5126, %rd1, %rd5124;
	ld.global.f32 	%f721, [%rd5126];
	add.f32 	%f332, %f330, %f721;
	mov.b64 	%rd6232, 0;
	@%p2968 bra 	$L__BB0_4351;
	setp.ne.s16 	%p2972, %rs424, 84;
	@%p2972 bra 	$L__BB0_4350;
	mov.b64 	%rd6232, 4;
	bra.uni 	$L__BB0_4351;
$L__BB0_4350:
	setp.eq.s16 	%p2973, %rs424, 67;
	selp.b64 	%rd6232, 8, 12, %p2973;
$L__BB0_4351:
	and.b16  	%rs425, %rs399, 223;
	mov.b64 	%rd6233, 0;
	setp.eq.s16 	%p2974, %rs425, 65;
	@%p2974 bra 	$L__BB0_4355;
	setp.ne.s16 	%p2975, %rs425, 84;
	@%p2975 bra 	$L__BB0_4354;
	mov.b64 	%rd6233, 1;
	bra.uni 	$L__BB0_4355;
$L__BB0_4354:
	setp.eq.s16 	%p2976, %rs425, 67;
	selp.b64 	%rd6233, 2, 3, %p2976;
$L__BB0_4355:
	add.s64 	%rd5131, %rd6233, %rd6232;
	shl.b64 	%rd5132, %rd5131, 2;
	add.s64 	%rd5133, %rd2, %rd5132;
	ld.global.f32 	%f722, [%rd5133];
	add.f32 	%f333, %f331, %f722;
	add.s64 	%rd5134, %rd1, %rd5132;
	ld.global.f32 	%f723, [%rd5134];
	add.f32 	%f334, %f332, %f723;
	mov.b64 	%rd6234, 0;
	@%p2974 bra 	$L__BB0_4359;
	setp.ne.s16 	%p2978, %rs425, 84;
	@%p2978 bra 	$L__BB0_4358;
	mov.b64 	%rd6234, 4;
	bra.uni 	$L__BB0_4359;
$L__BB0_4358:
	setp.eq.s16 	%p2979, %rs425, 67;
	selp.b64 	%rd6234, 8, 12, %p2979;
$L__BB0_4359:
	and.b16  	%rs426, %rs400, 223;
	mov.b64 	%rd6235, 0;
	setp.eq.s16 	%p2980, %rs426, 65;
	@%p2980 bra 	$L__BB0_4363;
	setp.ne.s16 	%p2981, %rs426, 84;
	@%p2981 bra 	$L__BB0_4362;
	mov.b64 	%rd6235, 1;
	bra.uni 	$L__BB0_4363;
$L__BB0_4362:
	setp.eq.s16 	%p2982, %rs426, 67;
	selp.b64 	%rd6235, 2, 3, %p2982;
$L__BB0_4363:
	add.s64 	%rd5139, %rd6235, %rd6234;
	shl.b64 	%rd5140, %rd5139, 2;
	add.s64 	%rd5141, %rd2, %rd5140;
	ld.global.f32 	%f724, [%rd5141];
	add.f32 	%f335, %f333, %f724;
	add.s64 	%rd5142, %rd1, %rd5140;
	ld.global.f32 	%f725, [%rd5142];
	add.f32 	%f336, %f334, %f725;
	mov.b64 	%rd6236, 0;
	@%p2980 bra 	$L__BB0_4367;
	setp.ne.s16 	%p2984, %rs426, 84;
	@%p2984 bra 	$L__BB0_4366;
	mov.b64 	%rd6236, 4;
	bra.uni 	$L__BB0_4367;
$L__BB0_4366:
	setp.eq.s16 	%p2985, %rs426, 67;
	selp.b64 	%rd6236, 8, 12, %p2985;
$L__BB0_4367:
	and.b16  	%rs427, %rs401, 223;
	mov.b64 	%rd6237, 0;
	setp.eq.s16 	%p2986, %rs427, 65;
	@%p2986 bra 	$L__BB0_4371;
	setp.ne.s16 	%p2987, %rs427, 84;
	@%p2987 bra 	$L__BB0_4370;
	mov.b64 	%rd6237, 1;
	bra.uni 	$L__BB0_4371;
$L__BB0_4370:
	setp.eq.s16 	%p2988, %rs427, 67;
	selp.b64 	%rd6237, 2, 3, %p2988;
$L__BB0_4371:
	add.s64 	%rd5147, %rd6237, %rd6236;
	shl.b64 	%rd5148, %rd5147, 2;
	add.s64 	%rd5149, %rd2, %rd5148;
	ld.global.f32 	%f726, [%rd5149];
	add.f32 	%f337, %f335, %f726;
	add.s64 	%rd5150, %rd1, %rd5148;
	ld.global.f32 	%f727, [%rd5150];
	add.f32 	%f338, %f336, %f727;
	mov.b64 	%rd6238, 0;
	@%p2986 bra 	$L__BB0_4375;
	setp.ne.s16 	%p2990, %rs427, 84;
	@%p2990 bra 	$L__BB0_4374;
	mov.b64 	%rd6238, 4;
	bra.uni 	$L__BB0_4375;
$L__BB0_4374:
	setp.eq.s16 	%p2991, %rs427, 67;
	selp.b64 	%rd6238, 8, 12, %p2991;
$L__BB0_4375:
	and.b16  	%rs428, %rs402, 223;
	mov.b64 	%rd6239, 0;
	setp.eq.s16 	%p2992, %rs428, 65;
	@%p2992 bra 	$L__BB0_4379;
	setp.ne.s16 	%p2993, %rs428, 84;
	@%p2993 bra 	$L__BB0_4378;
	mov.b64 	%rd6239, 1;
	bra.uni 	$L__BB0_4379;
$L__BB0_4378:
	setp.eq.s16 	%p2994, %rs428, 67;
	selp.b64 	%rd6239, 2, 3, %p2994;
$L__BB0_4379:
	add.s64 	%rd5155, %rd6239, %rd6238;
	shl.b64 	%rd5156, %rd5155, 2;
	add.s64 	%rd5157, %rd2, %rd5156;
	ld.global.f32 	%f728, [%rd5157];
	add.f32 	%f339, %f337, %f728;
	add.s64 	%rd5158, %rd1, %rd5156;
	ld.global.f32 	%f729, [%rd5158];
	add.f32 	%f340, %f338, %f729;
	mov.b64 	%rd6240, 0;
	@%p2992 bra 	$L__BB0_4383;
	setp.ne.s16 	%p2996, %rs428, 84;
	@%p2996 bra 	$L__BB0_4382;
	mov.b64 	%rd6240, 4;
	bra.uni 	$L__BB0_4383;
$L__BB0_4382:
	setp.eq.s16 	%p2997, %rs428, 67;
	selp.b64 	%rd6240, 8, 12, %p2997;
$L__BB0_4383:
	mov.b64 	%rd6241, 0;
	setp.eq.s16 	%p2998, %rs404, 65;
	@%p2998 bra 	$L__BB0_4387;
	setp.ne.s16 	%p2999, %rs404, 84;
	@%p2999 bra 	$L__BB0_4386;
	mov.b64 	%rd6241, 1;
	bra.uni 	$L__BB0_4387;
$L__BB0_4386:
	selp.b64 	%rd6241, 2, 3, %p2851;
$L__BB0_4387:
	add.s64 	%rd5163, %rd6241, %rd6240;
	shl.b64 	%rd5164, %rd5163, 2;
	add.s64 	%rd5165, %rd2, %rd5164;
	ld.global.f32 	%f730, [%rd5165];
	add.f32 	%f341, %f339, %f730;
	add.s64 	%rd5166, %rd1, %rd5164;
	ld.global.f32 	%f731, [%rd5166];
	add.f32 	%f342, %f340, %f731;
	mov.f64 	%fd270, 0d4002666666666666;
	mov.f64 	%fd269, 0d4010666666666666;
	add.s16 	%rs1971, %rs379, -65;
	setp.gt.u16 	%p3001, %rs1971, 51;
	cvt.u64.u16 	%rd5162, %rs1971;
	@%p3001 bra 	$L__BB0_4389;
	cvt.u32.u64 	%r1342, %rd5162;
	mov.b64 	%rd5167, 1;
	shl.b64 	%rd5168, %rd5167, %r1342;
	and.b64  	%rd5169, %rd5168, 2251804109176833;
	setp.ne.s64 	%p3002, %rd5169, 0;
	@%p3002 bra 	$L__BB0_4390;
$L__BB0_4389:
	mov.f64 	%fd270, 0d3FB999999999999A;
	mov.f64 	%fd269, 0dC006666666666666;
$L__BB0_4390:
	cvt.f64.f32 	%fd226, %f341;
	sub.f64 	%fd227, %fd270, %fd226;
	cvt.f64.f32 	%fd228, %f342;
	sub.f64 	%fd229, %fd269, %fd228;
	cvt.rn.f32.f64 	%f343, %fd229;
	cvt.rn.f32.f64 	%f344, %fd227;
	add.s16 	%rs1973, %rs403, -65;
	setp.gt.u16 	%p3003, %rs1973, 51;
	cvt.u64.u16 	%rd5170, %rs1973;
	@%p3003 bra 	$L__BB0_4392;
	cvt.u32.u64 	%r1343, %rd5170;
	mov.b64 	%rd5171, 1;
	shl.b64 	%rd5172, %rd5171, %r1343;
	and.b64  	%rd5173, %rd5172, 2251804109176833;
	setp.ne.s64 	%p3004, %rd5173, 0;
	@%p3004 bra 	$L__BB0_4393;
$L__BB0_4392:
	cvt.f64.f32 	%fd232, %f344;
	add.f64 	%fd271, %fd232, 0d3FB999999999999A;
	cvt.f64.f32 	%fd233, %f343;
	add.f64 	%fd272, %fd233, 0dC006666666666666;
	bra.uni 	$L__BB0_4394;
$L__BB0_4393:
	cvt.f64.f32 	%fd230, %f344;
	add.f64 	%fd271, %fd230, 0d4002666666666666;
	cvt.f64.f32 	%fd231, %f343;
	add.f64 	%fd272, %fd231, 0d4010666666666666;
$L__BB0_4394:
	cvt.rn.f32.f64 	%f732, %fd272;
	cvt.rn.f32.f64 	%f733, %fd271;
	cvt.f64.f32 	%fd234, %f733;
	mul.f64 	%fd235, %fd234, 0d408F400000000000;
	cvt.f64.f32 	%fd236, %f732;
	add.f64 	%fd237, %fd236, 0dC028F40A2877EE4E;
	add.f64 	%fd238, %fd237, 0dC0425A1672324C83;
	div.rn.f64 	%fd239, %fd235, %fd238;
	add.f64 	%fd240, %fd239, 0dC071126666666666;
	cvt.rn.f32.f64 	%f734, %fd240;
	setp.gt.f32 	%p3005, %f346, %f734;
	setp.lt.f32 	%p3006, %f345, %f734;
	or.pred  	%p3007, %p3005, %p3006;
	@%p3007 bra 	$L__BB0_4677;
	setp.eq.s32 	%p3008, %r848, 0;
	@%p3008 bra 	$L__BB0_4421;
	mov.b64 	%rd6242, 0;
	@%p2968 bra 	$L__BB0_4400;
	setp.ne.s16 	%p3010, %rs424, 84;
	@%p3010 bra 	$L__BB0_4399;
	mov.b64 	%rd6242, 4;
	bra.uni 	$L__BB0_4400;
$L__BB0_4399:
	setp.eq.s16 	%p3011, %rs424, 67;
	selp.b64 	%rd6242, 8, 12, %p3011;
$L__BB0_4400:
	mov.b64 	%rd6243, 0;
	@%p2974 bra 	$L__BB0_4404;
	setp.ne.s16 	%p3013, %rs425, 84;
	@%p3013 bra 	$L__BB0_4403;
	mov.b64 	%rd6243, 1;
	bra.uni 	$L__BB0_4404;
$L__BB0_4403:
	setp.eq.s16 	%p3014, %rs425, 67;
	selp.b64 	%rd6243, 2, 3, %p3014;
$L__BB0_4404:
	add.s64 	%rd1565, %rd6242, %rd6243;
	mov.b64 	%rd6244, 0;
	@%p2980 bra 	$L__BB0_4408;
	setp.ne.s16 	%p3016, %rs426, 84;
	@%p3016 bra 	$L__BB0_4407;
	mov.b64 	%rd6244, 4;
	bra.uni 	$L__BB0_4408;
$L__BB0_4407:
	setp.eq.s16 	%p3017, %rs426, 67;
	selp.b64 	%rd6244, 8, 12, %p3017;
$L__BB0_4408:
	shl.b64 	%rd5181, %rd1565, 4;
	or.b64  	%rd1568, %rd5181, %rd6244;
	mov.b64 	%rd6245, 0;
	@%p2986 bra 	$L__BB0_4412;
	setp.ne.s16 	%p3019, %rs427, 84;
	@%p3019 bra 	$L__BB0_4411;
	mov.b64 	%rd6245, 1;
	bra.uni 	$L__BB0_4412;
$L__BB0_4411:
	setp.eq.s16 	%p3020, %rs427, 67;
	selp.b64 	%rd6245, 2, 3, %p3020;
$L__BB0_4412:
	add.s64 	%rd1571, %rd1568, %rd6245;
	mov.b64 	%rd6246, 0;
	setp.eq.s16 	%p3021, %rs428, 65;
	@%p3021 bra 	$L__BB0_4416;
	setp.ne.s16 	%p3022, %rs428, 84;
	@%p3022 bra 	$L__BB0_4415;
	mov.b64 	%rd6246, 4;
	bra.uni 	$L__BB0_4416;
$L__BB0_4415:
	setp.eq.s16 	%p3023, %rs428, 67;
	selp.b64 	%rd6246, 8, 12, %p3023;
$L__BB0_4416:
	shl.b64 	%rd5186, %rd1571, 4;
	or.b64  	%rd1574, %rd5186, %rd6246;
	mov.b64 	%rd6247, 0;
	setp.eq.s16 	%p3024, %rs404, 65;
	@%p3024 bra 	$L__BB0_4420;
	setp.ne.s16 	%p3025, %rs404, 84;
	@%p3025 bra 	$L__BB0_4419;
	mov.b64 	%rd6247, 1;
	bra.uni 	$L__BB0_4420;
$L__BB0_4419:
	setp.eq.s16 	%p3026, %rs404, 67;
	selp.b64 	%rd6247, 2, 3, %p3026;
$L__BB0_4420:
	add.s64 	%rd6254, %rd1574, %rd6247;
	bra.uni 	$L__BB0_4446;
$L__BB0_4421:
	mov.b64 	%rd6248, 0;
	setp.eq.s16 	%p3027, %rs405, 65;
	@%p3027 bra 	$L__BB0_4425;
	setp.ne.s16 	%p3028, %rs405, 84;
	@%p3028 bra 	$L__BB0_4424;
	mov.b64 	%rd6248, 4;
	bra.uni 	$L__BB0_4425;
$L__BB0_4424:
	setp.eq.s16 	%p3029, %rs405, 67;
	selp.b64 	%rd6248, 8, 12, %p3029;
$L__BB0_4425:
	mov.b64 	%rd6249, 0;
	setp.eq.s16 	%p3030, %rs406, 65;
	@%p3030 bra 	$L__BB0_4429;
	setp.ne.s16 	%p3031, %rs406, 84;
	@%p3031 bra 	$L__BB0_4428;
	mov.b64 	%rd6249, 1;
	bra.uni 	$L__BB0_4429;
$L__BB0_4428:
	setp.eq.s16 	%p3032, %rs406, 67;
	selp.b64 	%rd6249, 2, 3, %p3032;
$L__BB0_4429:
	add.s64 	%rd1582, %rd6248, %rd6249;
	mov.b64 	%rd6250, 0;
	setp.eq.s16 	%p3033, %rs407, 65;
	@%p3033 bra 	$L__BB0_4433;
	setp.ne.s16 	%p3034, %rs407, 84;
	@%p3034 bra 	$L__BB0_4432;
	mov.b64 	%rd6250, 4;
	bra.uni 	$L__BB0_4433;
$L__BB0_4432:
	setp.eq.s16 	%p3035, %rs407, 67;
	selp.b64 	%rd6250, 8, 12, %p3035;
$L__BB0_4433:
	shl.b64 	%rd5195, %rd1582, 4;
	or.b64  	%rd1585, %rd5195, %rd6250;
	mov.b64 	%rd6251, 0;
	setp.eq.s16 	%p3036, %rs408, 65;
	@%p3036 bra 	$L__BB0_4437;
	setp.ne.s16 	%p3037, %rs408, 84;
	@%p3037 bra 	$L__BB0_4436;
	mov.b64 	%rd6251, 1;
	bra.uni 	$L__BB0_4437;
$L__BB0_4436:
	setp.eq.s16 	%p3038, %rs408, 67;
	selp.b64 	%rd6251, 2, 3, %p3038;
$L__BB0_4437:
	add.s64 	%rd1588, %rd1585, %rd6251;
	mov.b64 	%rd6252, 0;
	setp.eq.s16 	%p3039, %rs409, 65;
	@%p3039 bra 	$L__BB0_4441;
	setp.ne.s16 	%p3040, %rs409, 84;
	@%p3040 bra 	$L__BB0_4440;
	mov.b64 	%rd6252, 4;
	bra.uni 	$L__BB0_4441;
$L__BB0_4440:
	setp.eq.s16 	%p3041, %rs409, 67;
	selp.b64 	%rd6252, 8, 12, %p3041;
$L__BB0_4441:
	shl.b64 	%rd5200, %rd1588, 4;
	or.b64  	%rd1591, %rd5200, %rd6252;
	mov.b64 	%rd6253, 0;
	setp.eq.s16 	%p3042, %rs410, 65;
	@%p3042 bra 	$L__BB0_4445;
	setp.ne.s16 	%p3043, %rs410, 84;
	@%p3043 bra 	$L__BB0_4444;
	mov.b64 	%rd6253, 1;
	bra.uni 	$L__BB0_4445;
$L__BB0_4444:
	setp.eq.s16 	%p3044, %rs410, 67;
	selp.b64 	%rd6253, 2, 3, %p3044;
$L__BB0_4445:
	add.s64 	%rd6254, %rd1591, %rd6253;
$L__BB0_4446:
	shl.b64 	%rd5202, %rd6254, 2;
	add.s64 	%rd5203, %rd3, %rd5202;
	ld.global.f32 	%f735, [%rd5203];
	setp.lt.f32 	%p3045, %f735, 0f40800000;
	@%p3045 bra 	$L__BB0_4500;
	setp.eq.s32 	%p3046, %r848, 1;
	@%p3046 bra 	$L__BB0_4473;
	mov.b64 	%rd6255, 0;
	setp.eq.s16 	%p3047, %rs424, 65;
	@%p3047 bra 	$L__BB0_4452;
	setp.ne.s16 	%p3048, %rs424, 84;
	@%p3048 bra 	$L__BB0_4451;
	mov.b64 	%rd6255, 4;
	bra.uni 	$L__BB0_4452;
$L__BB0_4451:
	setp.eq.s16 	%p3049, %rs424, 67;
	selp.b64 	%rd6255, 8, 12, %p3049;
$L__BB0_4452:
	mov.b64 	%rd6256, 0;
	setp.eq.s16 	%p3050, %rs425, 65;
	@%p3050 bra 	$L__BB0_4456;
	setp.ne.s16 	%p3051, %rs425, 84;
	@%p3051 bra 	$L__BB0_4455;
	mov.b64 	%rd6256, 1;
	bra.uni 	$L__BB0_4456;
$L__BB0_4455:
	setp.eq.s16 	%p3052, %rs425, 67;
	selp.b64 	%rd6256, 2, 3, %p3052;
$L__BB0_4456:
	add.s64 	%rd1600, %rd6255, %rd6256;
	mov.b64 	%rd6257, 0;
	setp.eq.s16 	%p3053, %rs426, 65;
	@%p3053 bra 	$L__BB0_4460;
	setp.ne.s16 	%p3054, %rs426, 84;
	@%p3054 bra 	$L__BB0_4459;
	mov.b64 	%rd6257, 4;
	bra.uni 	$L__BB0_4460;
$L__BB0_4459:
	setp.eq.s16 	%p3055, %rs426, 67;
	selp.b64 	%rd6257, 8, 12, %p3055;
$L__BB0_4460:
	shl.b64 	%rd5211, %rd1600, 4;
	or.b64  	%rd1603, %rd5211, %rd6257;
	mov.b64 	%rd6258, 0;
	setp.eq.s16 	%p3056, %rs427, 65;
	@%p3056 bra 	$L__BB0_4464;
	setp.ne.s16 	%p3057, %rs427, 84;
	@%p3057 bra 	$L__BB0_4463;
	mov.b64 	%rd6258, 1;
	bra.uni 	$L__BB0_4464;
$L__BB0_4463:
	setp.eq.s16 	%p3058, %rs427, 67;
	selp.b64 	%rd6258, 2, 3, %p3058;
$L__BB0_4464:
	add.s64 	%rd1606, %rd1603, %rd6258;
	mov.b64 	%rd6259, 0;
	setp.eq.s16 	%p3059, %rs428, 65;
	@%p3059 bra 	$L__BB0_4468;
	setp.ne.s16 	%p3060, %rs428, 84;
	@%p3060 bra 	$L__BB0_4467;
	mov.b64 	%rd6259, 4;
	bra.uni 	$L__BB0_4468;
$L__BB0_4467:
	setp.eq.s16 	%p3061, %rs428, 67;
	selp.b64 	%rd6259, 8, 12, %p3061;
$L__BB0_4468:
	shl.b64 	%rd5216, %rd1606, 4;
	or.b64  	%rd1609, %rd5216, %rd6259;
	mov.b64 	%rd6260, 0;
	setp.eq.s16 	%p3062, %rs404, 65;
	@%p3062 bra 	$L__BB0_4472;
	setp.ne.s16 	%p3063, %rs404, 84;
	@%p3063 bra 	$L__BB0_4471;
	mov.b64 	%rd6260, 1;
	bra.uni 	$L__BB0_4472;
$L__BB0_4471:
	setp.eq.s16 	%p3064, %rs404, 67;
	selp.b64 	%rd6260, 2, 3, %p3064;
$L__BB0_4472:
	add.s64 	%rd6267, %rd1609, %rd6260;
	bra.uni 	$L__BB0_4498;
$L__BB0_4473:
	mov.b64 	%rd6261, 0;
	setp.eq.s16 	%p3065, %rs405, 65;
	@%p3065 bra 	$L__BB0_4477;
	setp.ne.s16 	%p3066, %rs405, 84;
	@%p3066 bra 	$L__BB0_4476;
	mov.b64 	%rd6261, 4;
	bra.uni 	$L__BB0_4477;
$L__BB0_4476:
	setp.eq.s16 	%p3067, %rs405, 67;
	selp.b64 	%rd6261, 8, 12, %p3067;
$L__BB0_4477:
	mov.b64 	%rd6262, 0;
	setp.eq.s16 	%p3068, %rs406, 65;
	@%p3068 bra 	$L__BB0_4481;
	setp.ne.s16 	%p3069, %rs406, 84;
	@%p3069 bra 	$L__BB0_4480;
	mov.b64 	%rd6262, 1;
	bra.uni 	$L__BB0_4481;
$L__BB0_4480:
	setp.eq.s16 	%p3070, %rs406, 67;
	selp.b64 	%rd6262, 2, 3, %p3070;
$L__BB0_4481:
	add.s64 	%rd1617, %rd6261, %rd6262;
	mov.b64 	%rd6263, 0;
	setp.eq.s16 	%p3071, %rs407, 65;
	@%p3071 bra 	$L__BB0_4485;
	setp.ne.s16 	%p3072, %rs407, 84;
	@%p3072 bra 	$L__BB0_4484;
	mov.b64 	%rd6263, 4;
	bra.uni 	$L__BB0_4485;
$L__BB0_4484:
	setp.eq.s16 	%p3073, %rs407, 67;
	selp.b64 	%rd6263, 8, 12, %p3073;
$L__BB0_4485:
	shl.b64 	%rd5225, %rd1617, 4;
	or.b64  	%rd1620, %rd5225, %rd6263;
	mov.b64 	%rd6264, 0;
	setp.eq.s16 	%p3074, %rs408, 65;
	@%p3074 bra 	$L__BB0_4489;
	setp.ne.s16 	%p3075, %rs408, 84;
	@%p3075 bra 	$L__BB0_4488;
	mov.b64 	%rd6264, 1;
	bra.uni 	$L__BB0_4489;
$L__BB0_4488:
	setp.eq.s16 	%p3076, %rs408, 67;
	selp.b64 	%rd6264, 2, 3, %p3076;
$L__BB0_4489:
	add.s64 	%rd1623, %rd1620, %rd6264;
	mov.b64 	%rd6265, 0;
	setp.eq.s16 	%p3077, %rs409, 65;
	@%p3077 bra 	$L__BB0_4493;
	setp.ne.s16 	%p3078, %rs409, 84;
	@%p3078 bra 	$L__BB0_4492;
	mov.b64 	%rd6265, 4;
	bra.uni 	$L__BB0_4493;
$L__BB0_4492:
	setp.eq.s16 	%p3079, %rs409, 67;
	selp.b64 	%rd6265, 8, 12, %p3079;
$L__BB0_4493:
	shl.b64 	%rd5230, %rd1623, 4;
	or.b64  	%rd1626, %rd5230, %rd6265;
	mov.b64 	%rd6266, 0;
	setp.eq.s16 	%p3080, %rs410, 65;
	@%p3080 bra 	$L__BB0_4497;
	setp.ne.s16 	%p3081, %rs410, 84;
	@%p3081 bra 	$L__BB0_4496;
	mov.b64 	%rd6266, 1;
	bra.uni 	$L__BB0_4497;
$L__BB0_4496:
	setp.eq.s16 	%p3082, %rs410, 67;
	selp.b64 	%rd6266, 2, 3, %p3082;
$L__BB0_4497:
	add.s64 	%rd6267, %rd1626, %rd6266;
$L__BB0_4498:
	shl.b64 	%rd5232, %rd6267, 2;
	add.s64 	%rd5233, %rd3, %rd5232;
	ld.global.f32 	%f736, [%rd5233];
	setp.lt.f32 	%p3083, %f736, 0f40400000;
	@%p3083 bra 	$L__BB0_4500;
	mov.b32 	%r1344, 1;
	st.global.u32 	[%rd6+28], %r1344;
$L__BB0_4500:
	mov.b16 	%rs2177, 67;
	mov.b64 	%rd6268, 8;
	add.s16 	%rs2000, %rs403, -65;
	setp.gt.u16 	%p3084, %rs2000, 51;
	cvt.u64.u16 	%rd5235, %rs2000;
	@%p3084 bra 	$L__BB0_4506;
	cvt.u32.u64 	%r1345, %rd5235;
	mov.b64 	%rd5236, 1;
	shl.b64 	%rd5237, %rd5236, %r1345;
	and.b64  	%rd5238, %rd5237, 4294967297;
	setp.ne.s64 	%p3085, %rd5238, 0;
	@%p3085 bra 	$L__BB0_4505;
	mov.b64 	%rd5239, 1;
	shl.b64 	%rd5240, %rd5239, %r1345;
	and.b64  	%rd5241, %rd5240, 17179869188;
	setp.ne.s64 	%p3086, %rd5241, 0;
	@%p3086 bra 	$L__BB0_4762;
	mov.b64 	%rd5242, 1;
	shl.b64 	%rd5243, %rd5242, %r1345;
	and.b64  	%rd5244, %rd5243, 2251799814209536;
	setp.ne.s64 	%p3087, %rd5244, 0;
	@%p3087 bra 	$L__BB0_4504;
	bra.uni 	$L__BB0_4506;
$L__BB0_4504:
	mov.b16 	%rs2177, 65;
	mov.b64 	%rd6268, 12;
	bra.uni 	$L__BB0_4506;
$L__BB0_4505:
	mov.b16 	%rs2177, 84;
	mov.b64 	%rd6268, 12;
$L__BB0_4506:
	mov.b16 	%rs2178, 67;
	mov.b64 	%rd6269, 2;
	add.s16 	%rs2006, %rs402, -65;
	setp.gt.u16 	%p3088, %rs2006, 51;
	cvt.u64.u16 	%rd5249, %rs2006;
	@%p3088 bra 	$L__BB0_4512;
	cvt.u32.u64 	%r1348, %rd5249;
	mov.b64 	%rd5250, 1;
	shl.b64 	%rd5251, %rd5250, %r1348;
	and.b64  	%rd5252, %rd5251, 4294967297;
	setp.ne.s64 	%p3089, %rd5252, 0;
	@%p3089 bra 	$L__BB0_4511;
	mov.b64 	%rd5253, 1;
	shl.b64 	%rd5254, %rd5253, %r1348;
	and.b64  	%rd5255, %rd5254, 17179869188;
	setp.ne.s64 	%p3090, %rd5255, 0;
	@%p3090 bra 	$L__BB0_4763;
	mov.b64 	%rd5256, 1;
	shl.b64 	%rd5257, %rd5256, %r1348;
	and.b64  	%rd5258, %rd5257, 2251799814209536;
	setp.ne.s64 	%p3091, %rd5258, 0;
	@%p3091 bra 	$L__BB0_4510;
	bra.uni 	$L__BB0_4512;
$L__BB0_4510:
	mov.b16 	%rs2178, 65;
	mov.b64 	%rd6269, 3;
	bra.uni 	$L__BB0_4512;
$L__BB0_4511:
	mov.b16 	%rs2178, 84;
	mov.b64 	%rd6269, 3;
$L__BB0_4512:
	mov.b16 	%rs2179, 67;
	mov.b64 	%rd6270, 8;
	add.s16 	%rs2012, %rs401, -65;
	setp.gt.u16 	%p3092, %rs2012, 51;
	cvt.u64.u16 	%rd5263, %rs2012;
	@%p3092 bra 	$L__BB0_4518;
	cvt.u32.u64 	%r1351, %rd5263;
	mov.b64 	%rd5264, 1;
	shl.b64 	%rd5265, %rd5264, %r1351;
	and.b64  	%rd5266, %rd5265, 4294967297;
	setp.ne.s64 	%p3093, %rd5266, 0;
	@%p3093 bra 	$L__BB0_4517;
	mov.b64 	%rd5267, 1;
	shl.b64 	%rd5268, %rd5267, %r1351;
	and.b64  	%rd5269, %rd5268, 17179869188;
	setp.ne.s64 	%p3094, %rd5269, 0;
	@%p3094 bra 	$L__BB0_4764;
	mov.b64 	%rd5270, 1;
	shl.b64 	%rd5271, %rd5270, %r1351;
	and.b64  	%rd5272, %rd5271, 2251799814209536;
	setp.ne.s64 	%p3095, %rd5272, 0;
	@%p3095 bra 	$L__BB0_4516;
	bra.uni 	$L__BB0_4518;
$L__BB0_4516:
	mov.b16 	%rs2179, 65;
	mov.b64 	%rd6270, 12;
	bra.uni 	$L__BB0_4518;
$L__BB0_4517:
	mov.b16 	%rs2179, 84;
	mov.b64 	%rd6270, 12;
$L__BB0_4518:
	mov.b16 	%rs2180, 67;
	mov.b64 	%rd6271, 2;
	add.s16 	%rs2018, %rs400, -65;
	setp.gt.u16 	%p3096, %rs2018, 51;
	cvt.u64.u16 	%rd5277, %rs2018;
	@%p3096 bra 	$L__BB0_4524;
	cvt.u32.u64 	%r1354, %rd5277;
	mov.b64 	%rd5278, 1;
	shl.b64 	%rd5279, %rd5278, %r1354;
	and.b64  	%rd5280, %rd5279, 4294967297;
	setp.ne.s64 	%p3097, %rd5280, 0;
	@%p3097 bra 	$L__BB0_4523;
	mov.b64 	%rd5281, 1;
	shl.b64 	%rd5282, %rd5281, %r1354;
	and.b64  	%rd5283, %rd5282, 17179869188;
	setp.ne.s64 	%p3098, %rd5283, 0;
	@%p3098 bra 	$L__BB0_4765;
	mov.b64 	%rd5284, 1;
	shl.b64 	%rd5285, %rd5284, %r1354;
	and.b64  	%rd5286, %rd5285, 2251799814209536;
	setp.ne.s64 	%p3099, %rd5286, 0;
	@%p3099 bra 	$L__BB0_4522;
	bra.uni 	$L__BB0_4524;
$L__BB0_4522:
	mov.b16 	%rs2180, 65;
	mov.b64 	%rd6271, 3;
	bra.uni 	$L__BB0_4524;
$L__BB0_4523:
	mov.b16 	%rs2180, 84;
	mov.b64 	%rd6271, 3;
$L__BB0_4524:
	mov.b16 	%rs2181, 67;
	mov.b64 	%rd6272, 8;
	add.s16 	%rs2024, %rs399, -65;
	setp.gt.u16 	%p3100, %rs2024, 51;
	cvt.u64.u16 	%rd5291, %rs2024;
	@%p3100 bra 	$L__BB0_4530;
	cvt.u32.u64 	%r1357, %rd5291;
	mov.b64 	%rd5292, 1;
	shl.b64 	%rd5293, %rd5292, %r1357;
	and.b64  	%rd5294, %rd5293, 4294967297;
	setp.ne.s64 	%p3101, %rd5294, 0;
	@%p3101 bra 	$L__BB0_4529;
	mov.b64 	%rd5295, 1;
	shl.b64 	%rd5296, %rd5295, %r1357;
	and.b64  	%rd5297, %rd5296, 17179869188;
	setp.ne.s64 	%p3102, %rd5297, 0;
	@%p3102 bra 	$L__BB0_4766;
	mov.b64 	%rd5298, 1;
	shl.b64 	%rd5299, %rd5298, %r1357;
	and.b64  	%rd5300, %rd5299, 2251799814209536;
	setp.ne.s64 	%p3103, %rd5300, 0;
	@%p3103 bra 	$L__BB0_4528;
	bra.uni 	$L__BB0_4530;
$L__BB0_4528:
	mov.b16 	%rs2181, 65;
	mov.b64 	%rd6272, 12;
	bra.uni 	$L__BB0_4530;
$L__BB0_4529:
	mov.b16 	%rs2181, 84;
	mov.b64 	%rd6272, 12;
$L__BB0_4530:
	mov.b16 	%rs2182, 67;
	mov.b64 	%rd6273, 2;
	add.s16 	%rs2030, %rs398, -65;
	setp.gt.u16 	%p3104, %rs2030, 51;
	cvt.u64.u16 	%rd5305, %rs2030;
	@%p3104 bra 	$L__BB0_4536;
	cvt.u32.u64 	%r1360, %rd5305;
	mov.b64 	%rd5306, 1;
	shl.b64 	%rd5307, %rd5306, %r1360;
	and.b64  	%rd5308, %rd5307, 4294967297;
	setp.ne.s64 	%p3105, %rd5308, 0;
	@%p3105 bra 	$L__BB0_4535;
	mov.b64 	%rd5309, 1;
	shl.b64 	%rd5310, %rd5309, %r1360;
	and.b64  	%rd5311, %rd5310, 17179869188;
	setp.ne.s64 	%p3106, %rd5311, 0;
	@%p3106 bra 	$L__BB0_4767;
	mov.b64 	%rd5312, 1;
	shl.b64 	%rd5313, %rd5312, %r1360;
	and.b64  	%rd5314, %rd5313, 2251799814209536;
	setp.ne.s64 	%p3107, %rd5314, 0;
	@%p3107 bra 	$L__BB0_4534;
	bra.uni 	$L__BB0_4536;
$L__BB0_4534:
	mov.b16 	%rs2182, 65;
	mov.b64 	%rd6273, 3;
	bra.uni 	$L__BB0_4536;
$L__BB0_4535:
	mov.b16 	%rs2182, 84;
	mov.b64 	%rd6273, 3;
$L__BB0_4536:
	mov.b16 	%rs2183, 67;
	mov.b64 	%rd6274, 8;
	add.s16 	%rs2036, %rs384, -65;
	setp.gt.u16 	%p3108, %rs2036, 51;
	cvt.u64.u16 	%rd5319, %rs2036;
	@%p3108 bra 	$L__BB0_4542;
	cvt.u32.u64 	%r1363, %rd5319;
	mov.b64 	%rd5320, 1;
	shl.b64 	%rd5321, %rd5320, %r1363;
	and.b64  	%rd5322, %rd5321, 4294967297;
	setp.ne.s64 	%p3109, %rd5322, 0;
	@%p3109 bra 	$L__BB0_4541;
	mov.b64 	%rd5323, 1;
	shl.b64 	%rd5324, %rd5323, %r1363;
	and.b64  	%rd5325, %rd5324, 17179869188;
	setp.ne.s64 	%p3110, %rd5325, 0;
	@%p3110 bra 	$L__BB0_4768;
	mov.b64 	%rd5326, 1;
	shl.b64 	%rd5327, %rd5326, %r1363;
	and.b64  	%rd5328, %rd5327, 2251799814209536;
	setp.ne.s64 	%p3111, %rd5328, 0;
	@%p3111 bra 	$L__BB0_4540;
	bra.uni 	$L__BB0_4542;
$L__BB0_4540:
	mov.b16 	%rs2183, 65;
	mov.b64 	%rd6274, 12;
	bra.uni 	$L__BB0_4542;
$L__BB0_4541:
	mov.b16 	%rs2183, 84;
	mov.b64 	%rd6274, 12;
$L__BB0_4542:
	mov.b16 	%rs2184, 67;
	mov.b64 	%rd6275, 2;
	add.s16 	%rs2042, %rs383, -65;
	setp.gt.u16 	%p3112, %rs2042, 51;
	cvt.u64.u16 	%rd5333, %rs2042;
	@%p3112 bra 	$L__BB0_4548;
	cvt.u32.u64 	%r1366, %rd5333;
	mov.b64 	%rd5334, 1;
	shl.b64 	%rd5335, %rd5334, %r1366;
	and.b64  	%rd5336, %rd5335, 4294967297;
	setp.ne.s64 	%p3113, %rd5336, 0;
	@%p3113 bra 	$L__BB0_4547;
	mov.b64 	%rd5337, 1;
	shl.b64 	%rd5338, %rd5337, %r1366;
	and.b64  	%rd5339, %rd5338, 17179869188;
	setp.ne.s64 	%p3114, %rd5339, 0;
	@%p3114 bra 	$L__BB0_4769;
	mov.b64 	%rd5340, 1;
	shl.b64 	%rd5341, %rd5340, %r1366;
	and.b64  	%rd5342, %rd5341, 2251799814209536;
	setp.ne.s64 	%p3115, %rd5342, 0;
	@%p3115 bra 	$L__BB0_4546;
	bra.uni 	$L__BB0_4548;
$L__BB0_4546:
	mov.b16 	%rs2184, 65;
	mov.b64 	%rd6275, 3;
	bra.uni 	$L__BB0_4548;
$L__BB0_4547:
	mov.b16 	%rs2184, 84;
	mov.b64 	%rd6275, 3;
$L__BB0_4548:
	mov.b16 	%rs2185, 67;
	mov.b64 	%rd6276, 8;
	add.s16 	%rs2048, %rs382, -65;
	setp.gt.u16 	%p3116, %rs2048, 51;
	cvt.u64.u16 	%rd5347, %rs2048;
	@%p3116 bra 	$L__BB0_4554;
	cvt.u32.u64 	%r1369, %rd5347;
	mov.b64 	%rd5348, 1;
	shl.b64 	%rd5349, %rd5348, %r1369;
	and.b64  	%rd5350, %rd5349, 4294967297;
	setp.ne.s64 	%p3117, %rd5350, 0;
	@%p3117 bra 	$L__BB0_4553;
	mov.b64 	%rd5351, 1;
	shl.b64 	%rd5352, %rd5351, %r1369;
	and.b64  	%rd5353, %rd5352, 17179869188;
	setp.ne.s64 	%p3118, %rd5353, 0;
	@%p3118 bra 	$L__BB0_4770;
	mov.b64 	%rd5354, 1;
	shl.b64 	%rd5355, %rd5354, %r1369;
	and.b64  	%rd5356, %rd5355, 2251799814209536;
	setp.ne.s64 	%p3119, %rd5356, 0;
	@%p3119 bra 	$L__BB0_4552;
	bra.uni 	$L__BB0_4554;
$L__BB0_4552:
	mov.b16 	%rs2185, 65;
	mov.b64 	%rd6276, 12;
	bra.uni 	$L__BB0_4554;
$L__BB0_4553:
	mov.b16 	%rs2185, 84;
	mov.b64 	%rd6276, 12;
$L__BB0_4554:
	mov.b16 	%rs2186, 67;
	mov.b64 	%rd6277, 2;
	add.s16 	%rs2054, %rs381, -65;
	setp.gt.u16 	%p3120, %rs2054, 51;
	cvt.u64.u16 	%rd5361, %rs2054;
	@%p3120 bra 	$L__BB0_4560;
	cvt.u32.u64 	%r1372, %rd5361;
	mov.b64 	%rd5362, 1;
	shl.b64 	%rd5363, %rd5362, %r1372;
	and.b64  	%rd5364, %rd5363, 4294967297;
	setp.ne.s64 	%p3121, %rd5364, 0;
	@%p3121 bra 	$L__BB0_4559;
	mov.b64 	%rd5365, 1;
	shl.b64 	%rd5366, %rd5365, %r1372;
	and.b64  	%rd5367, %rd5366, 17179869188;
	setp.ne.s64 	%p3122, %rd5367, 0;
	@%p3122 bra 	$L__BB0_4771;
	mov.b64 	%rd5368, 1;
	shl.b64 	%rd5369, %rd5368, %r1372;
	and.b64  	%rd5370, %rd5369, 2251799814209536;
	setp.ne.s64 	%p3123, %rd5370, 0;
	@%p3123 bra 	$L__BB0_4558;
	bra.uni 	$L__BB0_4560;
$L__BB0_4558:
	mov.b16 	%rs2186, 65;
	mov.b64 	%rd6277, 3;
	bra.uni 	$L__BB0_4560;
$L__BB0_4559:
	mov.b16 	%rs2186, 84;
	mov.b64 	%rd6277, 3;
$L__BB0_4560:
	mov.b16 	%rs2187, 67;
	mov.b64 	%rd6278, 8;
	add.s16 	%rs2060, %rs380, -65;
	setp.gt.u16 	%p3124, %rs2060, 51;
	cvt.u64.u16 	%rd5375, %rs2060;
	@%p3124 bra 	$L__BB0_4566;
	cvt.u32.u64 	%r1375, %rd5375;
	mov.b64 	%rd5376, 1;
	shl.b64 	%rd5377, %rd5376, %r1375;
	and.b64  	%rd5378, %rd5377, 4294967297;
	setp.ne.s64 	%p3125, %rd5378, 0;
	@%p3125 bra 	$L__BB0_4565;
	mov.b64 	%rd5379, 1;
	shl.b64 	%rd5380, %rd5379, %r1375;
	and.b64  	%rd5381, %rd5380, 17179869188;
	setp.ne.s64 	%p3126, %rd5381, 0;
	@%p3126 bra 	$L__BB0_4772;
	mov.b64 	%rd5382, 1;
	shl.b64 	%rd5383, %rd5382, %r1375;
	and.b64  	%rd5384, %rd5383, 2251799814209536;
	setp.ne.s64 	%p3127, %rd5384, 0;
	@%p3127 bra 	$L__BB0_4564;
	bra.uni 	$L__BB0_4566;
$L__BB0_4564:
	mov.b16 	%rs2187, 65;
	mov.b64 	%rd6278, 12;
	bra.uni 	$L__BB0_4566;
$L__BB0_4565:
	mov.b16 	%rs2187, 84;
	mov.b64 	%rd6278, 12;
$L__BB0_4566:
	mov.b16 	%rs2188, 67;
	mov.b64 	%rd6279, 2;
	add.s16 	%rs2065, %rs379, -65;
	setp.gt.u16 	%p3128, %rs2065, 51;
	cvt.u64.u16 	%rd5389, %rs2065;
	@%p3128 bra 	$L__BB0_4572;
	cvt.u32.u64 	%r1378, %rd5389;
	mov.b64 	%rd5390, 1;
	shl.b64 	%rd5391, %rd5390, %r1378;
	and.b64  	%rd5392, %rd5391, 4294967297;
	setp.ne.s64 	%p3129, %rd5392, 0;
	@%p3129 bra 	$L__BB0_4571;
	mov.b64 	%rd5393, 1;
	shl.b64 	%rd5394, %rd5393, %r1378;
	and.b64  	%rd5395, %rd5394, 17179869188;
	setp.ne.s64 	%p3130, %rd5395, 0;
	@%p3130 bra 	$L__BB0_4773;
	mov.b64 	%rd5396, 1;
	shl.b64 	%rd5397, %rd5396, %r1378;
	and.b64  	%rd5398, %rd5397, 2251799814209536;
	setp.ne.s64 	%p3131, %rd5398, 0;
	@%p3131 bra 	$L__BB0_4570;
	bra.uni 	$L__BB0_4572;
$L__BB0_4570:
	mov.b16 	%rs2188, 65;
	mov.b64 	%rd6279, 3;
	bra.uni 	$L__BB0_4572;
$L__BB0_4571:
	mov.b16 	%rs2188, 84;
	mov.b64 	%rd6279, 3;
$L__BB0_4572:
	setp.eq.s32 	%p3132, %r848, 0;
	@%p3132 bra 	$L__BB0_4598;
	mov.b64 	%rd6280, 0;
	setp.eq.s16 	%p3133, %rs2183, 65;
	@%p3133 bra 	$L__BB0_4577;
	setp.ne.s16 	%p3134, %rs2183, 84;
	@%p3134 bra 	$L__BB0_4576;
	mov.b64 	%rd6280, 4;
	bra.uni 	$L__BB0_4577;
$L__BB0_4576:
	mov.u64 	%rd6280, %rd6274;
$L__BB0_4577:
	mov.b64 	%rd6281, 0;
	setp.eq.s16 	%p3135, %rs2184, 65;
	@%p3135 bra 	$L__BB0_4581;
	setp.ne.s16 	%p3136, %rs2184, 84;
	@%p3136 bra 	$L__BB0_4580;
	mov.b64 	%rd6281, 1;
	bra.uni 	$L__BB0_4581;
$L__BB0_4580:
	mov.u64 	%rd6281, %rd6275;
$L__BB0_4581:
	add.s64 	%rd1645, %rd6280, %rd6281;
	mov.b64 	%rd6282, 0;
	setp.eq.s16 	%p3137, %rs2185, 65;
	@%p3137 bra 	$L__BB0_4585;
	setp.ne.s16 	%p3138, %rs2185, 84;
	@%p3138 bra 	$L__BB0_4584;
	mov.b64 	%rd6282, 4;
	bra.uni 	$L__BB0_4585;
$L__BB0_4584:
	mov.u64 	%rd6282, %rd6276;
$L__BB0_4585:
	shl.b64 	%rd5409, %rd1645, 4;
	or.b64  	%rd1647, %rd5409, %rd6282;
	mov.b64 	%rd6283, 0;
	setp.eq.s16 	%p3139, %rs2186, 65;
	@%p3139 bra 	$L__BB0_4589;
	setp.ne.s16 	%p3140, %rs2186, 84;
	@%p3140 bra 	$L__BB0_4588;
	mov.b64 	%rd6283, 1;
	bra.uni 	$L__BB0_4589;
$L__BB0_4588:
	mov.u64 	%rd6283, %rd6277;
$L__BB0_4589:
	add.s64 	%rd1649, %rd1647, %rd6283;
	mov.b64 	%rd6284, 0;
	setp.eq.s16 	%p3141, %rs2187, 65;
	@%p3141 bra 	$L__BB0_4593;
	setp.ne.s16 	%p3142, %rs2187, 84;
	@%p3142 bra 	$L__BB0_4592;
	mov.b64 	%rd6284, 4;
	bra.uni 	$L__BB0_4593;
$L__BB0_4592:
	mov.u64 	%rd6284, %rd6278;
$L__BB0_4593:
	shl.b64 	%rd5414, %rd1649, 4;
	or.b64  	%rd1651, %rd5414, %rd6284;
	mov.b64 	%rd6285, 0;
	setp.eq.s16 	%p3143, %rs2188, 65;
	@%p3143 bra 	$L__BB0_4597;
	setp.ne.s16 	%p3144, %rs2188, 84;
	@%p3144 bra 	$L__BB0_4596;
	mov.b64 	%rd6285, 1;
	bra.uni 	$L__BB0_4597;
$L__BB0_4596:
	mov.u64 	%rd6285, %rd6279;
$L__BB0_4597:
	add.s64 	%rd6292, %rd1651, %rd6285;
	bra.uni 	$L__BB0_4623;
$L__BB0_4598:
	mov.b64 	%rd6286, 0;
	setp.eq.s16 	%p3145, %rs2177, 65;
	@%p3145 bra 	$L__BB0_4602;
	setp.ne.s16 	%p3146, %rs2177, 84;
	@%p3146 bra 	$L__BB0_4601;
	mov.b64 	%rd6286, 4;
	bra.uni 	$L__BB0_4602;
$L__BB0_4601:
	mov.u64 	%rd6286, %rd6268;
$L__BB0_4602:
	mov.b64 	%rd6287, 0;
	setp.eq.s16 	%p3147, %rs2178, 65;
	@%p3147 bra 	$L__BB0_4606;
	setp.ne.s16 	%p3148, %rs2178, 84;
	@%p3148 bra 	$L__BB0_4605;
	mov.b64 	%rd6287, 1;
	bra.uni 	$L__BB0_4606;
$L__BB0_4605:
	mov.u64 	%rd6287, %rd6269;
$L__BB0_4606:
	add.s64 	%rd1656, %rd6286, %rd6287;
	mov.b64 	%rd6288, 0;
	setp.eq.s16 	%p3149, %rs2179, 65;
	@%p3149 bra 	$L__BB0_4610;
	setp.ne.s16 	%p3150, %rs2179, 84;
	@%p3150 bra 	$L__BB0_4609;
	mov.b64 	%rd6288, 4;
	bra.uni 	$L__BB0_4610;
$L__BB0_4609:
	mov.u64 	%rd6288, %rd6270;
$L__BB0_4610:
	shl.b64 	%rd5423, %rd1656, 4;
	or.b64  	%rd1658, %rd5423, %rd6288;
	mov.b64 	%rd6289, 0;
	setp.eq.s16 	%p3151, %rs2180, 65;
	@%p3151 bra 	$L__BB0_4614;
	setp.ne.s16 	%p3152, %rs2180, 84;
	@%p3152 bra 	$L__BB0_4613;
	mov.b64 	%rd6289, 1;
	bra.uni 	$L__BB0_4614;
$L__BB0_4613:
	mov.u64 	%rd6289, %rd6271;
$L__BB0_4614:
	add.s64 	%rd1660, %rd1658, %rd6289;
	mov.b64 	%rd6290, 0;
	setp.eq.s16 	%p3153, %rs2181, 65;
	@%p3153 bra 	$L__BB0_4618;
	setp.ne.s16 	%p3154, %rs2181, 84;
	@%p3154 bra 	$L__BB0_4617;
	mov.b64 	%rd6290, 4;
	bra.uni 	$L__BB0_4618;
$L__BB0_4617:
	mov.u64 	%rd6290, %rd6272;
$L__BB0_4618:
	shl.b64 	%rd5428, %rd1660, 4;
	or.b64  	%rd1662, %rd5428, %rd6290;
	mov.b64 	%rd6291, 0;
	setp.eq.s16 	%p3155, %rs2182, 65;
	@%p3155 bra 	$L__BB0_4622;
	setp.ne.s16 	%p3156, %rs2182, 84;
	@%p3156 bra 	$L__BB0_4621;
	mov.b64 	%rd6291, 1;
	bra.uni 	$L__BB0_4622;
$L__BB0_4621:
	mov.u64 	%rd6291, %rd6273;
$L__BB0_4622:
	add.s64 	%rd6292, %rd1662, %rd6291;
$L__BB0_4623:
	shl.b64 	%rd5430, %rd6292, 2;
	add.s64 	%rd5431, %rd3, %rd5430;
	ld.global.f32 	%f737, [%rd5431];
	setp.lt.f32 	%p3157, %f737, 0f40800000;
	@%p3157 bra 	$L__BB0_4677;
	setp.eq.s32 	%p3158, %r848, 1;
	@%p3158 bra 	$L__BB0_4650;
	mov.b64 	%rd6293, 0;
	setp.eq.s16 	%p3159, %rs2183, 65;
	@%p3159 bra 	$L__BB0_4629;
	setp.ne.s16 	%p3160, %rs2183, 84;
	@%p3160 bra 	$L__BB0_4628;
	mov.b64 	%rd6293, 4;
	bra.uni 	$L__BB0_4629;
$L__BB0_4628:
	mov.u64 	%rd6293, %rd6274;
$L__BB0_4629:
	mov.b64 	%rd6294, 0;
	setp.eq.s16 	%p3161, %rs2184, 65;
	@%p3161 bra 	$L__BB0_4633;
	setp.ne.s16 	%p3162, %rs2184, 84;
	@%p3162 bra 	$L__BB0_4632;
	mov.b64 	%rd6294, 1;
	bra.uni 	$L__BB0_4633;
$L__BB0_4632:
	mov.u64 	%rd6294, %rd6275;
$L__BB0_4633:
	add.s64 	%rd1668, %rd6293, %rd6294;
	mov.b64 	%rd6295, 0;
	setp.eq.s16 	%p3163, %rs2185, 65;
	@%p3163 bra 	$L__BB0_4637;
	setp.ne.s16 	%p3164, %rs2185, 84;
	@%p3164 bra 	$L__BB0_4636;
	mov.b64 	%rd6295, 4;
	bra.uni 	$L__BB0_4637;
$L__BB0_4636:
	mov.u64 	%rd6295, %rd6276;
$L__BB0_4637:
	shl.b64 	%rd5439, %rd1668, 4;
	or.b64  	%rd1670, %rd5439, %rd6295;
	mov.b64 	%rd6296, 0;
	setp.eq.s16 	%p3165, %rs2186, 65;
	@%p3165 bra 	$L__BB0_4641;
	setp.ne.s16 	%p3166, %rs2186, 84;
	@%p3166 bra 	$L__BB0_4640;
	mov.b64 	%rd6296, 1;
	bra.uni 	$L__BB0_4641;
$L__BB0_4640:
	mov.u64 	%rd6296, %rd6277;
$L__BB0_4641:
	add.s64 	%rd1672, %rd1670, %rd6296;
	mov.b64 	%rd6297, 0;
	setp.eq.s16 	%p3167, %rs2187, 65;
	@%p3167 bra 	$L__BB0_4645;
	setp.ne.s16 	%p3168, %rs2187, 84;
	@%p3168 bra 	$L__BB0_4644;
	mov.b64 	%rd6297, 4;
	bra.uni 	$L__BB0_4645;
$L__BB0_4644:
	mov.u64 	%rd6297, %rd6278;
$L__BB0_4645:
	shl.b64 	%rd5444, %rd1672, 4;
	or.b64  	%rd1674, %rd5444, %rd6297;
	mov.b64 	%rd6298, 0;
	setp.eq.s16 	%p3169, %rs2188, 65;
	@%p3169 bra 	$L__BB0_4649;
	setp.ne.s16 	%p3170, %rs2188, 84;
	@%p3170 bra 	$L__BB0_4648;
	mov.b64 	%rd6298, 1;
	bra.uni 	$L__BB0_4649;
$L__BB0_4648:
	mov.u64 	%rd6298, %rd6279;
$L__BB0_4649:
	add.s64 	%rd6305, %rd1674, %rd6298;
	bra.uni 	$L__BB0_4675;
$L__BB0_4650:
	mov.b64 	%rd6299, 0;
	setp.eq.s16 	%p3171, %rs2177, 65;
	@%p3171 bra 	$L__BB0_4654;
	setp.ne.s16 	%p3172, %rs2177, 84;
	@%p3172 bra 	$L__BB0_4653;
	mov.b64 	%rd6299, 4;
	bra.uni 	$L__BB0_4654;
$L__BB0_4653:
	mov.u64 	%rd6299, %rd6268;
$L__BB0_4654:
	mov.b64 	%rd6300, 0;
	setp.eq.s16 	%p3173, %rs2178, 65;
	@%p3173 bra 	$L__BB0_4658;
	setp.ne.s16 	%p3174, %rs2178, 84;
	@%p3174 bra 	$L__BB0_4657;
	mov.b64 	%rd6300, 1;
	bra.uni 	$L__BB0_4658;
$L__BB0_4657:
	mov.u64 	%rd6300, %rd6269;
$L__BB0_4658:
	add.s64 	%rd1679, %rd6299, %rd6300;
	mov.b64 	%rd6301, 0;
	setp.eq.s16 	%p3175, %rs2179, 65;
	@%p3175 bra 	$L__BB0_4662;
	setp.ne.s16 	%p3176, %rs2179, 84;
	@%p3176 bra 	$L__BB0_4661;
	mov.b64 	%rd6301, 4;
	bra.uni 	$L__BB0_4662;
$L__BB0_4661:
	mov.u64 	%rd6301, %rd6270;
$L__BB0_4662:
	shl.b64 	%rd5453, %rd1679, 4;
	or.b64  	%rd1681, %rd5453, %rd6301;
	mov.b64 	%rd6302, 0;
	setp.eq.s16 	%p3177, %rs2180, 65;
	@%p3177 bra 	$L__BB0_4666;
	setp.ne.s16 	%p3178, %rs2180, 84;
	@%p3178 bra 	$L__BB0_4665;
	mov.b64 	%rd6302, 1;
	bra.uni 	$L__BB0_4666;
$L__BB0_4665:
	mov.u64 	%rd6302, %rd6271;
$L__BB0_4666:
	add.s64 	%rd1683, %rd1681, %rd6302;
	mov.b64 	%rd6303, 0;
	setp.eq.s16 	%p3179, %rs2181, 65;
	@%p3179 bra 	$L__BB0_4670;
	setp.ne.s16 	%p3180, %rs2181, 84;
	@%p3180 bra 	$L__BB0_4669;
	mov.b64 	%rd6303, 4;
	bra.uni 	$L__BB0_4670;
$L__BB0_4669:
	mov.u64 	%rd6303, %rd6272;
$L__BB0_4670:
	shl.b64 	%rd5458, %rd1683, 4;
	or.b64  	%rd1685, %rd5458, %rd6303;
	mov.b64 	%rd6304, 0;
	setp.eq.s16 	%p3181, %rs2182, 65;
	@%p3181 bra 	$L__BB0_4674;
	setp.ne.s16 	%p3182, %rs2182, 84;
	@%p3182 bra 	$L__BB0_4673;
	mov.b64 	%rd6304, 1;
	bra.uni 	$L__BB0_4674;
$L__BB0_4673:
	mov.u64 	%rd6304, %rd6273;
$L__BB0_4674:
	add.s64 	%rd6305, %rd1685, %rd6304;
$L__BB0_4675:
	shl.b64 	%rd5460, %rd6305, 2;
	add.s64 	%rd5461, %rd3, %rd5460;
	ld.global.f32 	%f738, [%rd5461];
	setp.lt.f32 	%p3183, %f738, 0f40400000;
	@%p3183 bra 	$L__BB0_4677;
	mov.b32 	%r1381, 1;
	st.global.u32 	[%rd7+28], %r1381;
$L__BB0_4677:
	mul.wide.s32 	%rd5462, %r1415, 4;
	add.s64 	%rd5463, %rd5, %rd5462;
	ld.global.u32 	%r1382, [%rd5463];
	ld.global.u32 	%r1383, [%rd6];
	ld.global.u32 	%r1384, [%rd7];
	add.s32 	%r1385, %r1384, %r1383;
	add.s32 	%r1386, %r1385, %r1382;
	st.global.u32 	[%rd5463], %r1386;
	ld.global.u32 	%r1387, [%rd6+4];
	ld.global.u32 	%r1388, [%rd7+4];
	add.s32 	%r1389, %r1388, %r1387;
	add.s32 	%r1390, %r1389, %r1386;
	st.global.u32 	[%rd5463], %r1390;
	ld.global.u32 	%r1391, [%rd6+8];
	ld.global.u32 	%r1392, [%rd7+8];
	add.s32 	%r1393, %r1392, %r1391;
	add.s32 	%r1394, %r1393, %r1390;
	st.global.u32 	[%rd5463], %r1394;
	ld.global.u32 	%r1395, [%rd6+12];
	ld.global.u32 	%r1396, [%rd7+12];
	add.s32 	%r1397, %r1396, %r1395;
	add.s32 	%r1398, %r1397, %r1394;
	st.global.u32 	[%rd5463], %r1398;
	ld.global.u32 	%r1399, [%rd6+16];
	ld.global.u32 	%r1400, [%rd7+16];
	add.s32 	%r1401, %r1400, %r1399;
	add.s32 	%r1402, %r1401, %r1398;
	st.global.u32 	[%rd5463], %r1402;
	ld.global.u32 	%r1403, [%rd6+20];
	ld.global.u32 	%r1404, [%rd7+20];
	add.s32 	%r1405, %r1404, %r1403;
	add.s32 	%r1406, %r1405, %r1402;
	st.global.u32 	[%rd5463], %r1406;
	ld.global.u32 	%r1407, [%rd6+24];
	ld.global.u32 	%r1408, [%rd7+24];
	add.s32 	%r1409, %r1408, %r1407;
	add.s32 	%r1410, %r1409, %r1406;
	st.global.u32 	[%rd5463], %r1410;
	ld.global.u32 	%r1411, [%rd6+28];
	ld.global.u32 	%r1412, [%rd7+28];
	add.s32 	%r1413, %r1412, %r1411;
	add.s32 	%r1414, %r1413, %r1410;
	st.global.u32 	[%rd5463], %r1414;
	add.s32 	%r1415, %r1415, %r3;
	setp.lt.s32 	%p3184, %r1415, %r849;
	@%p3184 bra 	$L__BB0_2;
$L__BB0_4678:
	bar.sync 	0;
	ret;
$L__BB0_4679:
	mov.b16 	%rs2094, 71;
	mov.b64 	%rd5527, 3;
	bra.uni 	$L__BB0_375;
$L__BB0_4680:
	mov.b16 	%rs2095, 71;
	mov.b64 	%rd5528, 12;
	bra.uni 	$L__BB0_381;
$L__BB0_4681:
	mov.b16 	%rs2096, 71;
	mov.b64 	%rd5529, 3;
	bra.uni 	$L__BB0_387;
$L__BB0_4682:
	mov.b16 	%rs2097, 71;
	mov.b64 	%rd5530, 12;
	bra.uni 	$L__BB0_393;
$L__BB0_4683:
	mov.b16 	%rs2098, 71;
	mov.b64 	%rd5531, 3;
	bra.uni 	$L__BB0_399;
$L__BB0_4684:
	mov.b16 	%rs2099, 71;
	mov.b64 	%rd5532, 12;
	bra.uni 	$L__BB0_405;
$L__BB0_4685:
	mov.b16 	%rs2100, 71;
	mov.b64 	%rd5533, 3;
	bra.uni 	$L__BB0_411;
$L__BB0_4686:
	mov.b16 	%rs2101, 71;
	mov.b64 	%rd5534, 12;
	bra.uni 	$L__BB0_417;
$L__BB0_4687:
	mov.b16 	%rs2102, 71;
	mov.b64 	%rd5535, 3;
	bra.uni 	$L__BB0_423;
$L__BB0_4688:
	mov.b16 	%rs2103, 71;
	mov.b64 	%rd5536, 12;
	bra.uni 	$L__BB0_429;
$L__BB0_4689:
	mov.b16 	%rs2104, 71;
	mov.b64 	%rd5537, 3;
	bra.uni 	$L__BB0_435;
$L__BB0_4690:
	mov.b16 	%rs2105, 71;
	mov.b64 	%rd5626, 12;
	bra.uni 	$L__BB0_918;
$L__BB0_4691:
	mov.b16 	%rs2106, 71;
	mov.b64 	%rd5627, 3;
	bra.uni 	$L__BB0_924;
$L__BB0_4692:
	mov.b16 	%rs2107, 71;
	mov.b64 	%rd5628, 12;
	bra.uni 	$L__BB0_930;
$L__BB0_4693:
	mov.b16 	%rs2108, 71;
	mov.b64 	%rd5629, 3;
	bra.uni 	$L__BB0_936;
$L__BB0_4694:
	mov.b16 	%rs2109, 71;
	mov.b64 	%rd5630, 12;
	bra.uni 	$L__BB0_942;
$L__BB0_4695:
	mov.b16 	%rs2110, 71;
	mov.b64 	%rd5631, 3;
	bra.uni 	$L__BB0_948;
$L__BB0_4696:
	mov.b16 	%rs2111, 71;
	mov.b64 	%rd5632, 12;
	bra.uni 	$L__BB0_954;
$L__BB0_4697:
	mov.b16 	%rs2112, 71;
	mov.b64 	%rd5633, 3;
	bra.uni 	$L__BB0_960;
$L__BB0_4698:
	mov.b16 	%rs2113, 71;
	mov.b64 	%rd5634, 12;
	bra.uni 	$L__BB0_966;
$L__BB0_4699:
	mov.b16 	%rs2114, 71;
	mov.b64 	%rd5635, 3;
	bra.uni 	$L__BB0_972;
$L__BB0_4700:
	mov.b16 	%rs2115, 71;
	mov.b64 	%rd5636, 12;
	bra.uni 	$L__BB0_978;
$L__BB0_4701:
	mov.b16 	%rs2116, 71;
	mov.b64 	%rd5637, 3;
	bra.uni 	$L__BB0_984;
$L__BB0_4702:
	mov.b16 	%rs2117, 71;
	mov.b64 	%rd5728, 12;
	bra.uni 	$L__BB0_1483;
$L__BB0_4703:
	mov.b16 	%rs2118, 71;
	mov.b64 	%rd5729, 3;
	bra.uni 	$L__BB0_1489;
$L__BB0_4704:
	mov.b16 	%rs2119, 71;
	mov.b64 	%rd5730, 12;
	bra.uni 	$L__BB0_1495;
$L__BB0_4705:
	mov.b16 	%rs2120, 71;
	mov.b64 	%rd5731, 3;
	bra.uni 	$L__BB0_1501;
$L__BB0_4706:
	mov.b16 	%rs2121, 71;
	mov.b64 	%rd5732, 12;
	bra.uni 	$L__BB0_1507;
$L__BB0_4707:
	mov.b16 	%rs2122, 71;
	mov.b64 	%rd5733, 3;
	bra.uni 	$L__BB0_1513;
$L__BB0_4708:
	mov.b16 	%rs2123, 71;
	mov.b64 	%rd5734, 12;
	bra.uni 	$L__BB0_1519;
$L__BB0_4709:
	mov.b16 	%rs2124, 71;
	mov.b64 	%rd5735, 3;
	bra.uni 	$L__BB0_1525;
$L__BB0_4710:
	mov.b16 	%rs2125, 71;
	mov.b64 	%rd5736, 12;
	bra.uni 	$L__BB0_1531;
$L__BB0_4711:
	mov.b16 	%rs2126, 71;
	mov.b64 	%rd5737, 3;
	bra.uni 	$L__BB0_1537;
$L__BB0_4712:
	mov.b16 	%rs2127, 71;
	mov.b64 	%rd5738, 12;
	bra.uni 	$L__BB0_1543;
$L__BB0_4713:
	mov.b16 	%rs2128, 71;
	mov.b64 	%rd5739, 3;
	bra.uni 	$L__BB0_1549;
$L__BB0_4714:
	mov.b16 	%rs2129, 71;
	mov.b64 	%rd5832, 12;
	bra.uni 	$L__BB0_2056;
$L__BB0_4715:
	mov.b16 	%rs2130, 71;
	mov.b64 	%rd5833, 3;
	bra.uni 	$L__BB0_2062;
$L__BB0_4716:
	mov.b16 	%rs2131, 71;
	mov.b64 	%rd5834, 12;
	bra.uni 	$L__BB0_2068;
$L__BB0_4717:
	mov.b16 	%rs2132, 71;
	mov.b64 	%rd5835, 3;
	bra.uni 	$L__BB0_2074;
$L__BB0_4718:
	mov.b16 	%rs2133, 71;
	mov.b64 	%rd5836, 12;
	bra.uni 	$L__BB0_2080;
$L__BB0_4719:
	mov.b16 	%rs2134, 71;
	mov.b64 	%rd5837, 3;
	bra.uni 	$L__BB0_2086;
$L__BB0_4720:
	mov.b16 	%rs2135, 71;
	mov.b64 	%rd5838, 12;
	bra.uni 	$L__BB0_2092;
$L__BB0_4721:
	mov.b16 	%rs2136, 71;
	mov.b64 	%rd5839, 3;
	bra.uni 	$L__BB0_2098;
$L__BB0_4722:
	mov.b16 	%rs2137, 71;
	mov.b64 	%rd5840, 12;
	bra.uni 	$L__BB0_2104;
$L__BB0_4723:
	mov.b16 	%rs2138, 71;
	mov.b64 	%rd5841, 3;
	bra.uni 	$L__BB0_2110;
$L__BB0_4724:
	mov.b16 	%rs2139, 71;
	mov.b64 	%rd5842, 12;
	bra.uni 	$L__BB0_2116;
$L__BB0_4725:
	mov.b16 	%rs2140, 71;
	mov.b64 	%rd5843, 3;
	bra.uni 	$L__BB0_2122;
$L__BB0_4726:
	mov.b16 	%rs2141, 71;
	mov.b64 	%rd5938, 12;
	bra.uni 	$L__BB0_2649;
$L__BB0_4727:
	mov.b16 	%rs2142, 71;
	mov.b64 	%rd5939, 3;
	bra.uni 	$L__BB0_2655;
$L__BB0_4728:
	mov.b16 	%rs2143, 71;
	mov.b64 	%rd5940, 12;
	bra.uni 	$L__BB0_2661;
$L__BB0_4729:
	mov.b16 	%rs2144, 71;
	mov.b64 	%rd5941, 3;
	bra.uni 	$L__BB0_2667;
$L__BB0_4730:
	mov.b16 	%rs2145, 71;
	mov.b64 	%rd5942, 12;
	bra.uni 	$L__BB0_2673;
$L__BB0_4731:
	mov.b16 	%rs2146, 71;
	mov.b64 	%rd5943, 3;
	bra.uni 	$L__BB0_2679;
$L__BB0_4732:
	mov.b16 	%rs2147, 71;
	mov.b64 	%rd5944, 12;
	bra.uni 	$L__BB0_2685;
$L__BB0_4733:
	mov.b16 	%rs2148, 71;
	mov.b64 	%rd5945, 3;
	bra.uni 	$L__BB0_2691;
$L__BB0_4734:
	mov.b16 	%rs2149, 71;
	mov.b64 	%rd5946, 12;
	bra.uni 	$L__BB0_2697;
$L__BB0_4735:
	mov.b16 	%rs2150, 71;
	mov.b64 	%rd5947, 3;
	bra.uni 	$L__BB0_2703;
$L__BB0_4736:
	mov.b16 	%rs2151, 71;
	mov.b64 	%rd5948, 12;
	bra.uni 	$L__BB0_2709;
$L__BB0_4737:
	mov.b16 	%rs2152, 71;
	mov.b64 	%rd5949, 3;
	bra.uni 	$L__BB0_2715;
$L__BB0_4738:
	mov.b16 	%rs2153, 71;
	mov.b64 	%rd6046, 12;
	bra.uni 	$L__BB0_3256;
$L__BB0_4739:
	mov.b16 	%rs2154, 71;
	mov.b64 	%rd6047, 3;
	bra.uni 	$L__BB0_3262;
$L__BB0_4740:
	mov.b16 	%rs2155, 71;
	mov.b64 	%rd6048, 12;
	bra.uni 	$L__BB0_3268;
$L__BB0_4741:
	mov.b16 	%rs2156, 71;
	mov.b64 	%rd6049, 3;
	bra.uni 	$L__BB0_3274;
$L__BB0_4742:
	mov.b16 	%rs2157, 71;
	mov.b64 	%rd6050, 12;
	bra.uni 	$L__BB0_3280;
$L__BB0_4743:
	mov.b16 	%rs2158, 71;
	mov.b64 	%rd6051, 3;
	bra.uni 	$L__BB0_3286;
$L__BB0_4744:
	mov.b16 	%rs2159, 71;
	mov.b64 	%rd6052, 12;
	bra.uni 	$L__BB0_3292;
$L__BB0_4745:
	mov.b16 	%rs2160, 71;
	mov.b64 	%rd6053, 3;
	bra.uni 	$L__BB0_3298;
$L__BB0_4746:
	mov.b16 	%rs2161, 71;
	mov.b64 	%rd6054, 12;
	bra.uni 	$L__BB0_3304;
$L__BB0_4747:
	mov.b16 	%rs2162, 71;
	mov.b64 	%rd6055, 3;
	bra.uni 	$L__BB0_3310;
$L__BB0_4748:
	mov.b16 	%rs2163, 71;
	mov.b64 	%rd6056, 12;
	bra.uni 	$L__BB0_3316;
$L__BB0_4749:
	mov.b16 	%rs2164, 71;
	mov.b64 	%rd6057, 3;
	bra.uni 	$L__BB0_3322;
$L__BB0_4750:
	mov.b16 	%rs2165, 71;
	mov.b64 	%rd6156, 12;
	bra.uni 	$L__BB0_3877;
$L__BB0_4751:
	mov.b16 	%rs2166, 71;
	mov.b64 	%rd6157, 3;
	bra.uni 	$L__BB0_3883;
$L__BB0_4752:
	mov.b16 	%rs2167, 71;
	mov.b64 	%rd6158, 12;
	bra.uni 	$L__BB0_3889;
$L__BB0_4753:
	mov.b16 	%rs2168, 71;
	mov.b64 	%rd6159, 3;
	bra.uni 	$L__BB0_3895;
$L__BB0_4754:
	mov.b16 	%rs2169, 71;
	mov.b64 	%rd6160, 12;
	bra.uni 	$L__BB0_3901;
$L__BB0_4755:
	mov.b16 	%rs2170, 71;
	mov.b64 	%rd6161, 3;
	bra.uni 	$L__BB0_3907;
$L__BB0_4756:
	mov.b16 	%rs2171, 71;
	mov.b64 	%rd6162, 12;
	bra.uni 	$L__BB0_3913;
$L__BB0_4757:
	mov.b16 	%rs2172, 71;
	mov.b64 	%rd6163, 3;
	bra.uni 	$L__BB0_3919;
$L__BB0_4758:
	mov.b16 	%rs2173, 71;
	mov.b64 	%rd6164, 12;
	bra.uni 	$L__BB0_3925;
$L__BB0_4759:
	mov.b16 	%rs2174, 71;
	mov.b64 	%rd6165, 3;
	bra.uni 	$L__BB0_3931;
$L__BB0_4760:
	mov.b16 	%rs2175, 71;
	mov.b64 	%rd6166, 12;
	bra.uni 	$L__BB0_3937;
$L__BB0_4761:
	mov.b16 	%rs2176, 71;
	mov.b64 	%rd6167, 3;
	bra.uni 	$L__BB0_3943;
$L__BB0_4762:
	mov.b16 	%rs2177, 71;
	mov.b64 	%rd6268, 12;
	bra.uni 	$L__BB0_4506;
$L__BB0_4763:
	mov.b16 	%rs2178, 71;
	mov.b64 	%rd6269, 3;
	bra.uni 	$L__BB0_4512;
$L__BB0_4764:
	mov.b16 	%rs2179, 71;
	mov.b64 	%rd6270, 12;
	bra.uni 	$L__BB0_4518;
$L__BB0_4765:
	mov.b16 	%rs2180, 71;
	mov.b64 	%rd6271, 3;
	bra.uni 	$L__BB0_4524;
$L__BB0_4766:
	mov.b16 	%rs2181, 71;
	mov.b64 	%rd6272, 12;
	bra.uni 	$L__BB0_4530;
$L__BB0_4767:
	mov.b16 	%rs2182, 71;
	mov.b64 	%rd6273, 3;
	bra.uni 	$L__BB0_4536;
$L__BB0_4768:
	mov.b16 	%rs2183, 71;
	mov.b64 	%rd6274, 12;
	bra.uni 	$L__BB0_4542;
$L__BB0_4769:
	mov.b16 	%rs2184, 71;
	mov.b64 	%rd6275, 3;
	bra.uni 	$L__BB0_4548;
$L__BB0_4770:
	mov.b16 	%rs2185, 71;
	mov.b64 	%rd6276, 12;
	bra.uni 	$L__BB0_4554;
$L__BB0_4771:
	mov.b16 	%rs2186, 71;
	mov.b64 	%rd6277, 3;
	bra.uni 	$L__BB0_4560;
$L__BB0_4772:
	mov.b16 	%rs2187, 71;
	mov.b64 	%rd6278, 12;
	bra.uni 	$L__BB0_4566;
$L__BB0_4773:
	mov.b16 	%rs2188, 71;
	mov.b64 	%rd6279, 3;
	bra.uni 	$L__BB0_4572;

}


// ===== COMPILED SASS (sm_100) =====

	.target	sm_100

	.elftype	@"ET_EXEC"


//--------------------- .note.nv.tkinfo           --------------------------
	.section	.note.nv.tkinfo,"",@"SHT_NOTE"
	.sectionflags	@"SHF_NOTE_NV_TKINFO"
	.tkinfo
        /*0018*/ 	.word	0x00000002
        /*0030*/ 	.string	""
        /*0030*/ 	.string	"ptxas"
        /*0030*/ 	.string	"Cuda compilation tools, release 13.0, V13.0.88"
        /*0030*/ 	.string	"Build cuda_13.0.r13.0/compiler.36424714_0"
        /*0030*/ 	.string	"-arch sm_100 -m 64 "



//--------------------- .note.nv.cuinfo           --------------------------
	.section	.note.nv.cuinfo,"",@"SHT_NOTE"
	.sectionflags	@"SHF_NOTE_NV_CUINFO"
        /*0018*/ 	.short	0x0002
        /*001a*/ 	.short	0x0064
        /*001c*/ 	.short	0x0082
	.zero		2


//--------------------- .nv.info                  --------------------------
	.section	.nv.info,"",@"SHT_CUDA_INFO"
	.align	4


	//----- nvinfo : EIATTR_REGCOUNT
	.align		4
        /*0000*/ 	.byte	0x04, 0x2f
        /*0002*/ 	.short	(.L_1 - .L_0)
	.align		4
.L_0:
        /*0004*/ 	.word	index@(_Z16candidate_primerPcPiS0_S0_PfS1_S1_iffi)
        /*0008*/ 	.word	0x00000042


	//----- nvinfo : EIATTR_FRAME_SIZE
	.align		4
.L_1:
        /*000c*/ 	.byte	0x04, 0x11
        /*000e*/ 	.short	(.L_3 - .L_2)
	.align		4
.L_2:
        /*0010*/ 	.word	index@($__internal_0_$__cuda_sm20_div_rn_f64_full)
        /*0014*/ 	.word	0x00000000


	//----- nvinfo : EIATTR_FRAME_SIZE
	.align		4
.L_3:
        /*0018*/ 	.byte	0x04, 0x11
        /*001a*/ 	.short	(.L_5 - .L_4)
	.align		4
.L_4:
        /*001c*/ 	.word	index@(_Z16candidate_primerPcPiS0_S0_PfS1_S1_iffi)
        /*0020*/ 	.word	0x00000000


	//----- nvinfo : EIATTR_MIN_STACK_SIZE
	.align		4
.L_5:
        /*0024*/ 	.byte	0x04, 0x12
        /*0026*/ 	.short	(.L_7 - .L_6)
	.align		4
.L_6:
        /*0028*/ 	.word	index@(_Z16candidate_primerPcPiS0_S0_PfS1_S1_iffi)
        /*002c*/ 	.word	0x00000000
.L_7:


//--------------------- .nv.compat                --------------------------
	.section	.nv.compat,"",@"SHT_CUDA_COMPAT_INFO"
	.align	4
        /*0000*/ 	.byte	0x02, 0x09, 0x00, 0x00, 0x02, 0x02, 0x01, 0x00, 0x02, 0x05, 0x05, 0x00, 0x03, 0x07, 0x01, 0x01
        /*0010*/ 	.byte	0x02, 0x03, 0x00, 0x00, 0x02, 0x06, 0x01, 0x00, 0x04, 0x0b, 0x08, 0x00, 0x01, 0x00, 0x00, 0x00
        /*0020*/ 	.byte	0x00, 0x00, 0x00, 0x00


//--------------------- .nv.info._Z16candidate_primerPcPiS0_S0_PfS1_S1_iffi --------------------------
	.section	.nv.info._Z16candidate_primerPcPiS0_S0_PfS1_S1_iffi,"",@"SHT_CUDA_INFO"
	.sectionflags	@""
	.align	4


	//----- nvinfo : EIATTR_CUDA_API_VERSION
	.align		4
        /*0000*/ 	.byte	0x04, 0x37
        /*0002*/ 	.short	(.L_9 - .L_8)
.L_8:
        /*0004*/ 	.word	0x00000082


	//----- nvinfo : EIATTR_KPARAM_INFO
	.align		4
.L_9:
        /*0008*/ 	.byte	0x04, 0x17
        /*000a*/ 	.short	(.L_11 - .L_10)
.L_10:
        /*000c*/ 	.word	0x00000000
        /*0010*/ 	.short	0x000a
        /*0012*/ 	.short	0x0044
        /*0014*/ 	.byte	0x00, 0xf0, 0x11, 0x00


	//----- nvinfo : EIATTR_KPARAM_INFO
	.align		4
.L_11:
        /*0018*/ 	.byte	0x04, 0x17
        /*001a*/ 	.short	(.L_13 - .L_12)
.L_12:
        /*001c*/ 	.word	0x00000000
        /*0020*/ 	.short	0x0009
        /*0022*/ 	.short	0x0040
        /*0024*/ 	.byte	0x00, 0xf0, 0x11, 0x00


	//----- nvinfo : EIATTR_KPARAM_INFO
	.align		4
.L_13:
        /*0028*/ 	.byte	0x04, 0x17
        /*002a*/ 	.short	(.L_15 - .L_14)
.L_14:
        /*002c*/ 	.word	0x00000000
        /*0030*/ 	.short	0x0008
        /*0032*/ 	.short	0x003c
        /*0034*/ 	.byte	0x00, 0xf0, 0x11, 0x00


	//----- nvinfo : EIATTR_KPARAM_INFO
	.align		4
.L_15:
        /*0038*/ 	.byte	0x04, 0x17
        /*003a*/ 	.short	(.L_17 - .L_16)
.L_16:
        /*003c*/ 	.word	0x00000000
        /*0040*/ 	.short	0x0007
        /*0042*/ 	.short	0x0038
        /*0044*/ 	.byte	0x00, 0xf0, 0x11, 0x00


	//----- nvinfo : EIATTR_KPARAM_INFO
	.align		4
.L_17:
        /*0048*/ 	.byte	0x04, 0x17
        /*004a*/ 	.short	(.L_19 - .L_18)
.L_18:
        /*004c*/ 	.word	0x00000000
        /*0050*/ 	.short	0x0006
        /*0052*/ 	.short	0x0030
        /*0054*/ 	.byte	0x00, 0xf5, 0x21, 0x00


	//----- nvinfo : EIATTR_KPARAM_INFO
	.align		4
.L_19:
        /*0058*/ 	.byte	0x04, 0x17
        /*005a*/ 	.short	(.L_21 - .L_20)
.L_20:
        /*005c*/ 	.word	0x00000000
        /*0060*/ 	.short	0x0005
        /*0062*/ 	.short	0x0028
        /*0064*/ 	.byte	0x00, 0xf5, 0x21, 0x00


	//----- nvinfo : EIATTR_KPARAM_INFO
	.align		4
.L_21:
        /*0068*/ 	.byte	0x04, 0x17
        /*006a*/ 	.short	(.L_23 - .L_22)
.L_22:
        /*006c*/ 	.word	0x00000000
        /*0070*/ 	.short	0x0004
        /*0072*/ 	.short	0x0020
        /*0074*/ 	.byte	0x00, 0xf5, 0x21, 0x00


	//----- nvinfo : EIATTR_KPARAM_INFO
	.align		4
.L_23:
        /*0078*/ 	.byte	0x04, 0x17
        /*007a*/ 	.short	(.L_25 - .L_24)
.L_24:
        /*007c*/ 	.word	0x00000000
        /*0080*/ 	.short	0x0003
        /*0082*/ 	.short	0x0018
        /*0084*/ 	.byte	0x00, 0xf5, 0x21, 0x00


	//----- nvinfo : EIATTR_KPARAM_INFO
	.align		4
.L_25:
        /*0088*/ 	.byte	0x04, 0x17
        /*008a*/ 	.short	(.L_27 - .L_26)
.L_26:
        /*008c*/ 	.word	0x00000000
        /*0090*/ 	.short	0x0002
        /*0092*/ 	.short	0x0010
        /*0094*/ 	.byte	0x00, 0xf5, 0x21, 0x00


	//----- nvinfo : EIATTR_KPARAM_INFO
	.align		4
.L_27:
        /*0098*/ 	.byte	0x04, 0x17
        /*009a*/ 	.short	(.L_29 - .L_28)
.L_28:
        /*009c*/ 	.word	0x00000000
        /*00a0*/ 	.short	0x0001
        /*00a2*/ 	.short	0x0008
        /*00a4*/ 	.byte	0x00, 0xf5, 0x21, 0x00


	//----- nvinfo : EIATTR_KPARAM_INFO
	.align		4
.L_29:
        /*00a8*/ 	.byte	0x04, 0x17
        /*00aa*/ 	.short	(.L_31 - .L_30)
.L_30:
        /*00ac*/ 	.word	0x00000000
        /*00b0*/ 	.short	0x0000
        /*00b2*/ 	.short	0x0000
        /*00b4*/ 	.byte	0x00, 0xf5, 0x21, 0x00


	//----- nvinfo : EIATTR_SPARSE_MMA_MASK
	.align		4
.L_31:
        /*00b8*/ 	.byte	0x03, 0x50
        /*00ba*/ 	.short	0x0000


	//----- nvinfo : EIATTR_MAXREG_COUNT
	.align		4
        /*00bc*/ 	.byte	0x03, 0x1b
        /*00be*/ 	.short	0x00ff


	//----- nvinfo : EIATTR_NUM_BARRIERS
	.align		4
        /*00c0*/ 	.byte	0x02, 0x4c
        /*00c2*/ 	.byte	0x01
	.zero		1


	//----- nvinfo : EIATTR_MERCURY_ISA_VERSION
	.align		4
        /*00c4*/ 	.byte	0x03, 0x5f
        /*00c6*/ 	.short	0x0101


	//----- nvinfo : EIATTR_VRC_CTA_INIT_COUNT
	.align		4
        /*00c8*/ 	.byte	0x02, 0x4a
	.zero		1
	.zero		1


	//----- nvinfo : EIATTR_EXIT_INSTR_OFFSETS
	.align		4
        /*00cc*/ 	.byte	0x04, 0x1c
        /*00ce*/ 	.short	(.L_33 - .L_32)


	//   ....[0]....
.L_32:
        /*00d0*/ 	.word	0x0004dcc0


	//----- nvinfo : EIATTR_CRS_STACK_SIZE
	.align		4
.L_33:
        /*00d4*/ 	.byte	0x04, 0x1e
        /*00d6*/ 	.short	(.L_35 - .L_34)
.L_34:
        /*00d8*/ 	.word	0x00000000


	//----- nvinfo : EIATTR_CBANK_PARAM_SIZE
	.align		4
.L_35:
        /*00dc*/ 	.byte	0x03, 0x19
        /*00de*/ 	.short	0x0048


	//----- nvinfo : EIATTR_PARAM_CBANK
	.align		4
        /*00e0*/ 	.byte	0x04, 0x0a
        /*00e2*/ 	.short	(.L_37 - .L_36)
	.align		4
.L_36:
        /*00e4*/ 	.word	index@(.nv.constant0._Z16candidate_primerPcPiS0_S0_PfS1_S1_iffi)
        /*00e8*/ 	.short	0x0380
        /*00ea*/ 	.short	0x0048


	//----- nvinfo : EIATTR_SW_WAR
	.align		4
.L_37:
        /*00ec*/ 	.byte	0x04, 0x36
        /*00ee*/ 	.short	(.L_39 - .L_38)
.L_38:
        /*00f0*/ 	.word	0x00000008
.L_39:


//--------------------- .nv.callgraph             --------------------------
	.section	.nv.callgraph,"",@"SHT_CUDA_CALLGRAPH"
	.align	4
	.sectionentsize	8
	.align		4
        /*0000*/ 	.word	0x00000000
	.align		4
        /*0004*/ 	.word	0xffffffff
	.align		4
        /*0008*/ 	.word	0x00000000
	.align		4
        /*000c*/ 	.word	0xfffffffe
	.align		4
        /*0010*/ 	.word	0x00000000
	.align		4
        /*0014*/ 	.word	0xfffffffd
	.align		4
        /*0018*/ 	.word	0x00000000
	.align		4
        /*001c*/ 	.word	0xfffffffc


//--------------------- .text._Z16candidate_primerPcPiS0_S0_PfS1_S1_iffi --------------------------
	.section	.text._Z16candidate_primerPcPiS0_S0_PfS1_S1_iffi,"ax",@progbits
	.align	128
        .global         _Z16candidate_primerPcPiS0_S0_PfS1_S1_iffi
        .type           _Z16candidate_primerPcPiS0_S0_PfS1_S1_iffi,@function
        .size           _Z16candidate_primerPcPiS0_S0_PfS1_S1_iffi,(.L_x_2499 - _Z16candidate_primerPcPiS0_S0_PfS1_S1_iffi)
        .other          _Z16candidate_primerPcPiS0_S0_PfS1_S1_iffi,@"STO_CUDA_ENTRY STV_DEFAULT"
_Z16candidate_primerPcPiS0_S0_PfS1_S1_iffi:
.text._Z16candidate_primerPcPiS0_S0_PfS1_S1_iffi:
[----:B------:R-:W-:Y:S01]  /*0000*/  LDC R1, c[0x0][0x37c] ;  /* 0x0000df00ff017b82 */ /* 0x000fe20000000800 */
[----:B------:R-:W0:Y:S07]  /*0010*/  S2R R53, SR_TID.X ;  /* 0x0000000000357919 */ /* 0x000e2e0000002100 */
[----:B------:R-:W0:Y:S01]  /*0020*/  S2UR UR7, SR_CTAID.X ;  /* 0x00000000000779c3 */ /* 0x000e220000002500 */
[----:B------:R-:W1:Y:S01]  /*0030*/  LDCU UR8, c[0x0][0x3c4] ;  /* 0x00007880ff0877ac */ /* 0x000e620008000800 */
[----:B------:R-:W-:Y:S01]  /*0040*/  BSSY.RECONVERGENT B1, `(.L_x_0) ;  /* 0x0004dc6000017945 */ /* 0x000fe20003800200 */
[----:B------:R-:W2:Y:S05]  /*0050*/  LDCU UR6, c[0x0][0x3c4] ;  /* 0x00007880ff0677ac */ /* 0x000eaa0008000800 */
[----:B------:R-:W0:Y:S01]  /*0060*/  LDC R52, c[0x0][0x360] ;  /* 0x0000d800ff347b82 */ /* 0x000e220000000800 */
[----:B------:R-:W3:Y:S01]  /*0070*/  LDCU UR5, c[0x0][0x3bc] ;  /* 0x00007780ff0577ac */ /* 0x000ee20008000800 */
[----:B------:R-:W4:Y:S01]  /*0080*/  LDCU UR4, c[0x0][0x3c0] ;  /* 0x00007800ff0477ac */ /* 0x000f220008000800 */
[----:B0-----:R-:W-:-:S05]  /*0090*/  IMAD R53, R52, UR7, R53 ;  /* 0x0000000734357c24 */ /* 0x001fca000f8e0235 */
[----:B-1----:R-:W-:-:S13]  /*00a0*/  ISETP.GE.AND P0, PT, R53, UR8, PT ;  /* 0x0000000835007c0c */ /* 0x002fda000bf06270 */
[----:B--234-:R-:W-:Y:S05]  /*00b0*/  @P0 BRA `(.L_x_1) ;  /* 0x000004d800f80947 */ /* 0x01cfea0003800000 */
[----:B------:R-:W0:Y:S01]  /*00c0*/  LDC.64 R26, c[0x0][0x358] ;  /* 0x0000d600ff1a7b82 */ /* 0x000e220000000a00 */
[----:B------:R-:W1:Y:S02]  /*00d0*/  LDCU UR7, c[0x0][0x370] ;  /* 0x00006e00ff0777ac */ /* 0x000e640008000800 */
[----:B-1----:R-:W-:-:S07]  /*00e0*/  IMAD R52, R52, UR7, RZ ;  /* 0x0000000734347c24 */ /* 0x002fce000f8e02ff */
.L_x_2492:
[----:B------:R-:W1:Y:S01]  /*00f0*/  LDC.64 R24, c[0x0][0x390] ;  /* 0x0000e400ff187b82 */ /* 0x000e620000000a00 */
[C---:B0-----:R-:W-:Y:S01]  /*0100*/  R2UR UR8, R26.reuse ;  /* 0x000000001a0872ca */ /* 0x041fe200000e0000 */
[----:B--2---:R-:W-:Y:S01]  /*0110*/  IMAD.SHL.U32 R5, R53, 0x8, RZ ;  /* 0x0000000835057824 */ /* 0x004fe200078e00ff */
[----:B------:R-:W-:Y:S01]  /*0120*/  R2UR UR9, R27 ;  /* 0x000000001b0972ca */ /* 0x000fe200000e0000 */
[----:B------:R-:W-:Y:S01]  /*0130*/  VIADD R0, R53, 0x12 ;  /* 0x0000001235007836 */ /* 0x000fe20000000000 */
[C---:B------:R-:W-:Y:S01]  /*0140*/  R2UR UR10, R26.reuse ;  /* 0x000000001a0a72ca */ /* 0x040fe200000e0000 */
[----:B------:R-:W-:Y:S01]  /*0150*/  BSSY.RECONVERGENT B0, `(.L_x_2) ;  /* 0x0004d88000007945 */ /* 0x000fe20003800200 */
[C---:B------:R-:W-:Y:S01]  /*0160*/  R2UR UR11, R27.reuse ;  /* 0x000000001b0b72ca */ /* 0x040fe200000e0000 */
[----:B------:R-:W0:Y:S01]  /*0170*/  LDC.64 R22, c[0x0][0x398] ;  /* 0x0000e600ff167b82 */ /* 0x000e220000000a00 */
[----:B------:R-:W-:Y:S02]  /*0180*/  R2UR UR12, R26 ;  /* 0x000000001a0c72ca */ /* 0x000fe400000e0000 */
[----:B------:R-:W-:-:S02]  /*0190*/  R2UR UR13, R27 ;  /* 0x000000001b0d72ca */ /* 0x000fc400000e0000 */
[C---:B------:R-:W-:Y:S02]  /*01a0*/  R2UR UR14, R26.reuse ;  /* 0x000000001a0e72ca */ /* 0x040fe400000e0000 */
[C---:B------:R-:W-:Y:S01]  /*01b0*/  R2UR UR15, R27.reuse ;  /* 0x000000001b0f72ca */ /* 0x040fe200000e0000 */
[----:B------:R-:W2:Y:S01]  /*01c0*/  LDC.64 R2, c[0x0][0x388] ;  /* 0x0000e200ff027b82 */ /* 0x000ea20000000a00 */
[C---:B------:R-:W-:Y:S02]  /*01d0*/  R2UR UR16, R26.reuse ;  /* 0x000000001a1072ca */ /* 0x040fe400000e0000 */
[C---:B------:R-:W-:Y:S02]  /*01e0*/  R2UR UR17, R27.reuse ;  /* 0x000000001b1172ca */ /* 0x040fe400000e0000 */
[C---:B------:R-:W-:Y:S02]  /*01f0*/  R2UR UR18, R26.reuse ;  /* 0x000000001a1272ca */ /* 0x040fe400000e0000 */
[----:B------:R-:W-:Y:S01]  /*0200*/  R2UR UR19, R27 ;  /* 0x000000001b1372ca */ /* 0x000fe200000e0000 */
[----:B-1----:R-:W-:Y:S01]  /*0210*/  IMAD.WIDE R24, R5, 0x4, R24 ;  /* 0x0000000405187825 */ /* 0x002fe200078e0218 */
[----:B------:R-:W-:-:S02]  /*0220*/  R2UR UR20, R26 ;  /* 0x000000001a1472ca */ /* 0x000fc400000e0000 */
[C---:B------:R-:W-:Y:S02]  /*0230*/  R2UR UR21, R27.reuse ;  /* 0x000000001b1572ca */ /* 0x040fe400000e0000 */
[C---:B------:R-:W-:Y:S01]  /*0240*/  R2UR UR22, R26.reuse ;  /* 0x000000001a1672ca */ /* 0x040fe200000e0000 */
[----:B------:R1:W-:Y:S01]  /*0250*/  STG.E desc[UR8][R24.64], RZ ;  /* 0x000000ff18007986 */ /* 0x0003e2000c101908 */
[----:B------:R-:W-:Y:S01]  /*0260*/  R2UR UR23, R27 ;  /* 0x000000001b1772ca */ /* 0x000fe200000e0000 */
[----:B0-----:R-:W-:Y:S01]  /*0270*/  IMAD.WIDE R22, R5, 0x4, R22 ;  /* 0x0000000405167825 */ /* 0x001fe200078e0216 */
[C---:B------:R-:W-:Y:S02]  /*0280*/  R2UR UR24, R26.reuse ;  /* 0x000000001a1872ca */ /* 0x040fe400000e0000 */
[C---:B------:R-:W-:Y:S02]  /*0290*/  R2UR UR25, R27.reuse ;  /* 0x000000001b1972ca */ /* 0x040fe400000e0000 */
[C---:B------:R-:W-:Y:S01]  /*02a0*/  R2UR UR26, R26.reuse ;  /* 0x000000001a1a72ca */ /* 0x040fe200000e0000 */
[----:B------:R1:W-:Y:S01]  /*02b0*/  STG.E desc[UR10][R22.64], RZ ;  /* 0x000000ff16007986 */ /* 0x0003e2000c10190a */
[----:B------:R-:W-:Y:S01]  /*02c0*/  R2UR UR27, R27 ;  /* 0x000000001b1b72ca */ /* 0x000fe200000e0000 */
[----:B--2---:R-:W-:Y:S01]  /*02d0*/  IMAD.WIDE R2, R53, 0x4, R2 ;  /* 0x0000000435027825 */ /* 0x004fe200078e0202 */
[----:B------:R-:W-:Y:S01]  /*02e0*/  R2UR UR28, R26 ;  /* 0x000000001a1c72ca */ /* 0x000fe200000e0000 */
[----:B------:R1:W-:Y:S01]  /*02f0*/  STG.E desc[UR12][R24.64+0x4], RZ ;  /* 0x000004ff18007986 */ /* 0x0003e2000c10190c */
[----:B------:R-:W-:-:S02]  /*0300*/  R2UR UR29, R27 ;  /* 0x000000001b1d72ca */ /* 0x000fc400000e0000 */
[C---:B------:R-:W-:Y:S01]  /*0310*/  R2UR UR30, R26.reuse ;  /* 0x000000001a1e72ca */ /* 0x040fe200000e0000 */
[----:B------:R1:W-:Y:S01]  /*0320*/  STG.E desc[UR14][R22.64+0x4], RZ ;  /* 0x000004ff16007986 */ /* 0x0003e2000c10190e */
[C---:B------:R-:W-:Y:S02]  /*0330*/  R2UR UR31, R27.reuse ;  /* 0x000000001b1f72ca */ /* 0x040fe400000e0000 */
[C---:B------:R-:W-:Y:S01]  /*0340*/  R2UR UR32, R26.reuse ;  /* 0x000000001a2072ca */ /* 0x040fe200000e0000 */
[----:B------:R1:W-:Y:S01]  /*0350*/  STG.E desc[UR16][R24.64+0x8], RZ ;  /* 0x000008ff18007986 */ /* 0x0003e2000c101910 */
[C---:B------:R-:W-:Y:S02]  /*0360*/  R2UR UR33, R27.reuse ;  /* 0x000000001b2172ca */ /* 0x040fe400000e0000 */
        /* <DEDUP_REMOVED lines=12> */
[----:B------:R-:W-:Y:S01]  /*0430*/  ISETP.GT.AND P0, PT, R0, UR6, PT ;  /* 0x0000000600007c0c */ /* 0x000fe2000bf04270 */
[----:B------:R1:W-:Y:S04]  /*0440*/  STG.E desc[UR26][R22.64+0x10], RZ ;  /* 0x000010ff16007986 */ /* 0x0003e8000c10191a */
[----:B------:R1:W-:Y:S04]  /*0450*/  STG.E desc[UR28][R24.64+0x14], RZ ;  /* 0x000014ff18007986 */ /* 0x0003e8000c10191c */
[----:B------:R1:W-:Y:S04]  /*0460*/  STG.E desc[UR30][R22.64+0x14], RZ ;  /* 0x000014ff16007986 */ /* 0x0003e8000c10191e */
[----:B------:R1:W-:Y:S04]  /*0470*/  STG.E desc[UR32][R24.64+0x18], RZ ;  /* 0x000018ff18007986 */ /* 0x0003e8000c101920 */
[----:B------:R1:W-:Y:S04]  /*0480*/  STG.E desc[UR34][R22.64+0x18], RZ ;  /* 0x000018ff16007986 */ /* 0x0003e8000c101922 */
[----:B------:R1:W-:Y:S04]  /*0490*/  STG.E desc[UR36][R24.64+0x1c], RZ ;  /* 0x00001cff18007986 */ /* 0x0003e8000c101924 */
[----:B------:R1:W-:Y:S04]  /*04a0*/  STG.E desc[UR38][R22.64+0x1c], RZ ;  /* 0x00001cff16007986 */ /* 0x0003e8000c101926 */
[----:B------:R1:W-:Y:S01]  /*04b0*/  STG.E desc[UR40][R2.64], RZ ;  /* 0x000000ff02007986 */ /* 0x0003e2000c101928 */
[----:B------:R-:W-:Y:S05]  /*04c0*/  @P0 BRA `(.L_x_3) ;  /* 0x000004d400400947 */ /* 0x000fea0003800000 */
[----:B-1----:R-:W0:Y:S01]  /*04d0*/  LDC.64 R2, c[0x0][0x380] ;  /* 0x0000e000ff027b82 */ /* 0x002e220000000a00 */
[----:B------:R-:W-:Y:S02]  /*04e0*/  R2UR UR8, R26 ;  /* 0x000000001a0872ca */ /* 0x000fe400000e0000 */
[----:B------:R-:W-:Y:S02]  /*04f0*/  R2UR UR9, R27 ;  /* 0x000000001b0972ca */ /* 0x000fe400000e0000 */
[----:B0-----:R-:W-:-:S04]  /*0500*/  IADD3 R8, P0, PT, R53, R2, RZ ;  /* 0x0000000235087210 */ /* 0x001fc80007f1e0ff */
[----:B------:R-:W-:-:S07]  /*0510*/  LEA.HI.X.SX32 R9, R53, R3, 0x1, P0 ;  /* 0x0000000335097211 */ /* 0x000fce00000f0eff */
[----:B------:R-:W2:Y:S01]  /*0520*/  LDG.E.U8 R0, desc[UR8][R8.64] ;  /* 0x0000000808007981 */ /* 0x000ea2000c1e1100 */
[----:B------:R-:W-:Y:S01]  /*0530*/  IMAD.MOV.U32 R7, RZ, RZ, 0x1 ;  /* 0x00000001ff077424 */ /* 0x000fe200078e00ff */
[----:B------:R-:W-:Y:S01]  /*0540*/  BSSY.RECONVERGENT B2, `(.L_x_4) ;  /* 0x0000945000027945 */ /* 0x000fe20003800200 */
[----:B------:R-:W-:Y:S02]  /*0550*/  IMAD.MOV.U32 R44, RZ, RZ, R8 ;  /* 0x000000ffff2c7224 */ /* 0x000fe400078e0008 */
[----:B------:R-:W-:Y:S02]  /*0560*/  IMAD.MOV.U32 R43, RZ, RZ, R9 ;  /* 0x000000ffff2b7224 */ /* 0x000fe400078e0009 */
[----:B--2---:R-:W-:-:S05]  /*0570*/  VIADD R0, R0, 0xffffffbf ;  /* 0xffffffbf00007836 */ /* 0x004fca0000000000 */
[----:B------:R-:W-:-:S04]  /*0580*/  LOP3.LUT R0, R0, 0xffff, RZ, 0xc0, !PT ;  /* 0x0000ffff00007812 */ /* 0x000fc800078ec0ff */
[CC--:B------:R-:W-:Y:S02]  /*0590*/  SHF.L.U32 R4, R7.reuse, R0.reuse, RZ ;  /* 0x0000000007047219 */ /* 0x0c0fe400000006ff */
[----:B------:R-:W-:Y:S02]  /*05a0*/  SHF.L.U64.HI R5, R7, R0, RZ ;  /* 0x0000000007057219 */ /* 0x000fe400000102ff */
[----:B------:R-:W-:-:S04]  /*05b0*/  LOP3.LUT P0, RZ, R4, 0x80045, RZ, 0xc0, !PT ;  /* 0x0008004504ff7812 */ /* 0x000fc8000780c0ff */
[----:B------:R-:W-:-:S04]  /*05c0*/  LOP3.LUT P0, RZ, R5, 0x80045, RZ, 0xc0, P0 ;  /* 0x0008004505ff7812 */ /* 0x000fc8000000c0ff */
[----:B------:R-:W-:-:S13]  /*05d0*/  ISETP.GT.U32.OR P0, PT, R0, 0x33, !P0 ;  /* 0x000000330000780c */ /* 0x000fda0004704470 */
[----:B------:R-:W-:Y:S05]  /*05e0*/  @P0 BRA `(.L_x_5) ;  /* 0x0000009000e80947 */ /* 0x000fea0003800000 */
[----:B------:R-:W-:Y:S01]  /*05f0*/  VIADD R0, R53, 0x1 ;  /* 0x0000000135007836 */ /* 0x000fe20000000000 */
[----:B------:R-:W-:Y:S02]  /*0600*/  R2UR UR8, R26 ;  /* 0x000000001a0872ca */ /* 0x000fe400000e0000 */
[----:B------:R-:W-:Y:S02]  /*0610*/  R2UR UR9, R27 ;  /* 0x000000001b0972ca */ /* 0x000fe400000e0000 */
[----:B------:R-:W-:-:S04]  /*0620*/  IADD3 R4, P0, PT, R0, R2, RZ ;  /* 0x0000000200047210 */ /* 0x000fc80007f1e0ff */
[----:B------:R-:W-:-:S07]  /*0630*/  LEA.HI.X.SX32 R5, R0, R3, 0x1, P0 ;  /* 0x0000000300057211 */ /* 0x000fce00000f0eff */
[----:B------:R-:W2:Y:S01]  /*0640*/  LDG.E.U8 R4, desc[UR8][R4.64] ;  /* 0x0000000804047981 */ /* 0x000ea2000c1e1100 */
        /* <DEDUP_REMOVED lines=266> */
[----:B------:R-:W-:Y:S02]  /*16f0*/  R2UR UR8, R26 ;  /* 0x000000001a0872ca */ /* 0x000fe400000e0000 */
[----:B------:R-:W-:-:S13]  /*1700*/  R2UR UR9, R27 ;  /* 0x000000001b0972ca */ /* 0x000fda00000e0000 */
[----:B------:R-:W2:Y:S01]  /*1710*/  LDG.E.U8 R42, desc[UR8][R8.64] ;  /* 0x00000008082a7981 */ /* 0x000ea2000c1e1100 */
[C---:B------:R-:W-:Y:S02]  /*1720*/  R2UR UR10, R26.reuse ;  /* 0x000000001a0a72ca */ /* 0x040fe400000e0000 */
[C---:B------:R-:W-:Y:S01]  /*1730*/  R2UR UR11, R27.reuse ;  /* 0x000000001b0b72ca */ /* 0x040fe200000e0000 */
[----:B------:R-:W3:Y:S01]  /*1740*/  LDG.E.U8 R41, desc[UR8][R8.64+0x1] ;  /* 0x0000010808297981 */ /* 0x000ee2000c1e1100 */
[C---:B------:R-:W-:Y:S02]  /*1750*/  R2UR UR12, R26.reuse ;  /* 0x000000001a0c72ca */ /* 0x040fe400000e0000 */
[C---:B------:R-:W-:Y:S02]  /*1760*/  R2UR UR13, R27.reuse ;  /* 0x000000001b0d72ca */ /* 0x040fe400000e0000 */
[----:B------:R-:W-:Y:S02]  /*1770*/  R2UR UR14, R26 ;  /* 0x000000001a0e72ca */ /* 0x000fe400000e0000 */
[----:B------:R-:W-:-:S02]  /*1780*/  R2UR UR15, R27 ;  /* 0x000000001b0f72ca */ /* 0x000fc400000e0000 */
[C---:B------:R-:W-:Y:S02]  /*1790*/  R2UR UR16, R26.reuse ;  /* 0x000000001a1072ca */ /* 0x040fe400000e0000 */
[C---:B------:R-:W-:Y:S01]  /*17a0*/  R2UR UR17, R27.reuse ;  /* 0x000000001b1172ca */ /* 0x040fe200000e0000 */
[----:B------:R0:W5:Y:S01]  /*17b0*/  LDG.E.U8 R40, desc[UR10][R8.64+0x2] ;  /* 0x0000020a08287981 */ /* 0x000162000c1e1100 */
[C---:B------:R-:W-:Y:S02]  /*17c0*/  R2UR UR18, R26.reuse ;  /* 0x000000001a1272ca */ /* 0x040fe400000e0000 */
[C---:B------:R-:W-:Y:S01]  /*17d0*/  R2UR UR19, R27.reuse ;  /* 0x000000001b1372ca */ /* 0x040fe200000e0000 */
[----:B------:R0:W5:Y:S01]  /*17e0*/  LDG.E.U8 R21, desc[UR12][R8.64+0x3] ;  /* 0x0000030c08157981 */ /* 0x000162000c1e1100 */
[C---:B------:R-:W-:Y:S02]  /*17f0*/  R2UR UR20, R26.reuse ;  /* 0x000000001a1472ca */ /* 0x040fe400000e0000 */
[----:B------:R-:W-:Y:S01]  /*1800*/  R2UR UR21, R27 ;  /* 0x000000001b1572ca */ /* 0x000fe200000e0000 */
[----:B------:R0:W5:Y:S01]  /*1810*/  LDG.E.U8 R20, desc[UR14][R8.64+0x4] ;  /* 0x0000040e08147981 */ /* 0x000162000c1e1100 */
[----:B------:R-:W-:-:S02]  /*1820*/  R2UR UR22, R26 ;  /* 0x000000001a1672ca */ /* 0x000fc400000e0000 */
        /* <DEDUP_REMOVED lines=27> */
[----:B------:R-:W-:Y:S01]  /*19e0*/  R2UR UR41, R27 ;  /* 0x000000001b2972ca */ /* 0x000fe200000e0000 */
[----:B------:R0:W5:Y:S01]  /*19f0*/  LDG.E.U8 R16, desc[UR34][R8.64+0xe] ;  /* 0x00000e2208107981 */ /* 0x000162000c1e1100 */
[----:B------:R-:W-:Y:S03]  /*1a00*/  BSSY.RECONVERGENT B3, `(.L_x_6) ;  /* 0x000001a000037945 */ /* 0x000fe60003800200 */
[----:B------:R0:W5:Y:S04]  /*1a10*/  LDG.E.U8 R15, desc[UR36][R8.64+0xf] ;  /* 0x00000f24080f7981 */ /* 0x000168000c1e1100 */
[----:B------:R0:W5:Y:S04]  /*1a20*/  LDG.E.U8 R14, desc[UR38][R8.64+0x10] ;  /* 0x00001026080e7981 */ /* 0x000168000c1e1100 */
[----:B------:R0:W5:Y:S01]  /*1a30*/  LDG.E.U8 R13, desc[UR40][R8.64+0x11] ;  /* 0x00001128080d7981 */ /* 0x000162000c1e1100 */
[----:B--2---:R-:W-:-:S05]  /*1a40*/  VIADD R10, R42, 0xffffffbd ;  /* 0xffffffbd2a0a7836 */ /* 0x004fca0000000000 */
[----:B------:R-:W-:-:S04]  /*1a50*/  LOP3.LUT R10, R10, 0xffff, RZ, 0xc0, !PT ;  /* 0x0000ffff0a0a7812 */ /* 0x000fc800078ec0ff */
[CC--:B------:R-:W-:Y:S02]  /*1a60*/  SHF.L.U32 R11, R7.reuse, R10.reuse, RZ ;  /* 0x0000000a070b7219 */ /* 0x0c0fe400000006ff */
[----:B------:R-:W-:Y:S02]  /*1a70*/  SHF.L.U64.HI R7, R7, R10, RZ ;  /* 0x0000000a07077219 */ /* 0x000fe400000102ff */
[----:B------:R-:W-:-:S04]  /*1a80*/  LOP3.LUT P0, RZ, R11, 0x11, RZ, 0xc0, !PT ;  /* 0x000000110bff7812 */ /* 0x000fc8000780c0ff */
[----:B------:R-:W-:Y:S02]  /*1a90*/  LOP3.LUT P0, RZ, R7, 0x1, RZ, 0xc0, P0 ;  /* 0x0000000107ff7812 */ /* 0x000fe4000000c0ff */
[----:B---3--:R-:W-:Y:S02]  /*1aa0*/  ISETP.NE.AND P2, PT, R41, 0x43, PT ;  /* 0x000000432900780c */ /* 0x008fe40003f45270 */
[----:B------:R-:W-:Y:S01]  /*1ab0*/  ISETP.LE.U32.AND P0, PT, R10, 0x20, P0 ;  /* 0x000000200a00780c */ /* 0x000fe20000703070 */
[----:B------:R-:W-:-:S12]  /*1ac0*/  IMAD.MOV.U32 R7, RZ, RZ, 0x1 ;  /* 0x00000001ff077424 */ /* 0x000fd800078e00ff */
[----:B------:R-:W-:-:S04]  /*1ad0*/  @!P0 ISETP.NE.AND P1, PT, R42, 0x67, PT ;  /* 0x000000672a00880c */ /* 0x000fc80003f25270 */
[----:B------:R-:W-:Y:S01]  /*1ae0*/  @!P0 SEL R7, RZ, 0x1, P1 ;  /* 0x00000001ff078807 */ /* 0x000fe20000800000 */
[----:B0-----:R-:W-:Y:S08]  /*1af0*/  @!P2 BRA `(.L_x_7) ;  /* 0x000000000024a947 */ /* 0x001ff00003800000 */
[----:B------:R-:W-:Y:S01]  /*1b00*/  ISETP.NE.AND P0, PT, R41, 0x47, PT ;  /* 0x000000472900780c */ /* 0x000fe20003f05270 */
[----:B------:R-:W-:-:S12]  /*1b10*/  IMAD.MOV.U32 R8, RZ, RZ, 0x1 ;  /* 0x00000001ff087424 */ /* 0x000fd800078e00ff */
[----:B------:R-:W-:Y:S05]  /*1b20*/  @!P0 BRA `(.L_x_8) ;  /* 0x0000000000108947 */ /* 0x000fea0003800000 */
[----:B------:R-:W-:-:S13]  /*1b30*/  ISETP.NE.AND P0, PT, R41, 0x63, PT ;  /* 0x000000632900780c */ /* 0x000fda0003f05270 */
[----:B------:R-:W-:Y:S05]  /*1b40*/  @!P0 BRA `(.L_x_7) ;  /* 0x0000000000108947 */ /* 0x000fea0003800000 */
[----:B------:R-:W-:-:S04]  /*1b50*/  ISETP.NE.AND P0, PT, R41, 0x67, PT ;  /* 0x000000672900780c */ /* 0x000fc80003f05270 */
[----:B------:R-:W-:-:S09]  /*1b60*/  SEL R8, RZ, 0x1, P0 ;  /* 0x00000001ff087807 */ /* 0x000fd20000000000 */
.L_x_8:
[----:B------:R-:W-:Y:S01]  /*1b70*/  IMAD.IADD R7, R8, 0x1, R7 ;  /* 0x0000000108077824 */ /* 0x000fe200078e0207 */
[----:B------:R-:W-:Y:S06]  /*1b80*/  BRA `(.L_x_9) ;  /* 0x0000000000047947 */ /* 0x000fec0003800000 */
.L_x_7:
[----:B------:R-:W-:-:S07]  /*1b90*/  VIADD R7, R7, 0x1 ;  /* 0x0000000107077836 */ /* 0x000fce0000000000 */
.L_x_9:
[----:B------:R-:W-:Y:S05]  /*1ba0*/  BSYNC.RECONVERGENT B3 ;  /* 0x0000000000037941 */ /* 0x000fea0003800200 */
.L_x_6:
[----:B-----5:R-:W-:Y:S01]  /*1bb0*/  ISETP.NE.AND P0, PT, R40, 0x43, PT ;  /* 0x000000432800780c */ /* 0x020fe20003f05270 */
[----:B------:R-:W-:-:S12]  /*1bc0*/  BSSY.RECONVERGENT B3, `(.L_x_10) ;  /* 0x000000c000037945 */ /* 0x000fd80003800200 */
[----:B------:R-:W-:Y:S05]  /*1bd0*/  @!P0 BRA `(.L_x_11) ;  /* 0x0000000000248947 */ /* 0x000fea0003800000 */
[----:B------:R-:W-:Y:S01]  /*1be0*/  ISETP.NE.AND P0, PT, R40, 0x47, PT ;  /* 0x000000472800780c */ /* 0x000fe20003f05270 */
[----:B------:R-:W-:-:S12]  /*1bf0*/  IMAD.MOV.U32 R8, RZ, RZ, 0x1 ;  /* 0x00000001ff087424 */ /* 0x000fd800078e00ff */
[----:B------:R-:W-:Y:S05]  /*1c00*/  @!P0 BRA `(.L_x_12) ;  /* 0x0000000000108947 */ /* 0x000fea0003800000 */
[----:B------:R-:W-:-:S13]  /*1c10*/  ISETP.NE.AND P0, PT, R40, 0x63, PT ;  /* 0x000000632800780c */ /* 0x000fda0003f05270 */
[----:B------:R-:W-:Y:S05]  /*1c20*/  @!P0 BRA `(.L_x_11) ;  /* 0x0000000000108947 */ /* 0x000fea0003800000 */
[----:B------:R-:W-:-:S04]  /*1c30*/  ISETP.NE.AND P0, PT, R40, 0x67, PT ;  /* 0x000000672800780c */ /* 0x000fc80003f05270 */
[----:B------:R-:W-:-:S09]  /*1c40*/  SEL R8, RZ, 0x1, P0 ;  /* 0x00000001ff087807 */ /* 0x000fd20000000000 */
.L_x_12:
[----:B------:R-:W-:Y:S01]  /*1c50*/  IMAD.IADD R7, R8, 0x1, R7 ;  /* 0x0000000108077824 */ /* 0x000fe200078e0207 */
[----:B------:R-:W-:Y:S06]  /*1c60*/  BRA `(.L_x_13) ;  /* 0x0000000000047947 */ /* 0x000fec0003800000 */
.L_x_11:
[----:B------:R-:W-:-:S07]  /*1c70*/  VIADD R7, R7, 0x1 ;  /* 0x0000000107077836 */ /* 0x000fce0000000000 */
.L_x_13:
[----:B------:R-:W-:Y:S05]  /*1c80*/  BSYNC.RECONVERGENT B3 ;  /* 0x0000000000037941 */ /* 0x000fea0003800200 */
.L_x_10:
[----:B------:R-:W-:Y:S01]  /*1c90*/  ISETP.NE.AND P0, PT, R21, 0x43, PT ;  /* 0x000000431500780c */ /* 0x000fe20003f05270 */
        /* <DEDUP_REMOVED lines=9> */
.L_x_16:
[----:B------:R-:W-:Y:S01]  /*1d30*/  IMAD.IADD R7, R8, 0x1, R7 ;  /* 0x0000000108077824 */ /* 0x000fe200078e0207 */
[----:B------:R-:W-:Y:S06]  /*1d40*/  BRA `(.L_x_17) ;  /* 0x0000000000047947 */ /* 0x000fec0003800000 */
.L_x_15:
[----:B------:R-:W-:-:S07]  /*1d50*/  VIADD R7, R7, 0x1 ;  /* 0x0000000107077836 */ /* 0x000fce0000000000 */
.L_x_17:
[----:B------:R-:W-:Y:S05]  /*1d60*/  BSYNC.RECONVERGENT B3 ;  /* 0x0000000000037941 */ /* 0x000fea0003800200 */
.L_x_14:
        /* <DEDUP_REMOVED lines=10> */
.L_x_20:
[----:B------:R-:W-:Y:S01]  /*1e10*/  IMAD.IADD R7, R8, 0x1, R7 ;  /* 0x0000000108077824 */ /* 0x000fe200078e0207 */
[----:B------:R-:W-:Y:S06]  /*1e20*/  BRA `(.L_x_21) ;  /* 0x0000000000047947 */ /* 0x000fec0003800000 */
.L_x_19:
[----:B------:R-:W-:-:S07]  /*1e30*/  VIADD R7, R7, 0x1 ;  /* 0x0000000107077836 */ /* 0x000fce0000000000 */
.L_x_21:
[----:B------:R-:W-:Y:S05]  /*1e40*/  BSYNC.RECONVERGENT B3 ;  /* 0x0000000000037941 */ /* 0x000fea0003800200 */
.L_x_18:
        /* <DEDUP_REMOVED lines=10> */
.L_x_24:
[----:B------:R-:W-:Y:S01]  /*1ef0*/  IMAD.IADD R7, R8, 0x1, R7 ;  /* 0x0000000108077824 */ /* 0x000fe200078e0207 */
[----:B------:R-:W-:Y:S06]  /*1f00*/  BRA `(.L_x_25) ;  /* 0x0000000000047947 */ /* 0x000fec0003800000 */
.L_x_23:
[----:B------:R-:W-:-:S07]  /*1f10*/  VIADD R7, R7, 0x1 ;  /* 0x0000000107077836 */ /* 0x000fce0000000000 */
.L_x_25:
[----:B------:R-:W-:Y:S05]  /*1f20*/  BSYNC.RECONVERGENT B3 ;  /* 0x0000000000037941 */ /* 0x000fea0003800200 */
.L_x_22:
        /* <DEDUP_REMOVED lines=10> */
.L_x_28:
[----:B------:R-:W-:Y:S01]  /*1fd0*/  IMAD.IADD R7, R8, 0x1, R7 ;  /* 0x0000000108077824 */ /* 0x000fe200078e0207 */
[----:B------:R-:W-:Y:S06]  /*1fe0*/  BRA `(.L_x_29) ;  /* 0x0000000000047947 */ /* 0x000fec0003800000 */
.L_x_27:
[----:B------:R-:W-:-:S07]  /*1ff0*/  VIADD R7, R7, 0x1 ;  /* 0x0000000107077836 */ /* 0x000fce0000000000 */
.L_x_29:
[----:B------:R-:W-:Y:S05]  /*2000*/  BSYNC.RECONVERGENT B3 ;  /* 0x0000000000037941 */ /* 0x000fea0003800200 */
.L_x_26:
        /* <DEDUP_REMOVED lines=10> */
.L_x_32:
[----:B------:R-:W-:Y:S01]  /*20b0*/  IMAD.IADD R7, R8, 0x1, R7 ;  /* 0x0000000108077824 */ /* 0x000fe200078e0207 */
[----:B------:R-:W-:Y:S06]  /*20c0*/  BRA `(.L_x_33) ;  /* 0x0000000000047947 */ /* 0x000fec0003800000 */
.L_x_31:
[----:B------:R-:W-:-:S07]  /*20d0*/  VIADD R7, R7, 0x1 ;  /* 0x0000000107077836 */ /* 0x000fce0000000000 */
.L_x_33:
[----:B------:R-:W-:Y:S05]  /*20e0*/  BSYNC.RECONVERGENT B3 ;  /* 0x0000000000037941 */ /* 0x000fea0003800200 */
.L_x_30:
        /* <DEDUP_REMOVED lines=10> */
.L_x_36:
[----:B------:R-:W-:Y:S01]  /*2190*/  IMAD.IADD R7, R8, 0x1, R7 ;  /* 0x0000000108077824 */ /* 0x000fe200078e0207 */
[----:B------:R-:W-:Y:S06]  /*21a0*/  BRA `(.L_x_37) ;  /* 0x0000000000047947 */ /* 0x000fec0003800000 */
.L_x_35:
[----:B------:R-:W-:-:S07]  /*21b0*/  VIADD R7, R7, 0x1 ;  /* 0x0000000107077836 */ /* 0x000fce0000000000 */
.L_x_37:
[----:B------:R-:W-:Y:S05]  /*21c0*/  BSYNC.RECONVERGENT B3 ;  /* 0x0000000000037941 */ /* 0x000fea0003800200 */
.L_x_34:
        /* <DEDUP_REMOVED lines=10> */
.L_x_40:
[----:B------:R-:W-:Y:S01]  /*2270*/  IMAD.IADD R7, R8, 0x1, R7 ;  /* 0x0000000108077824 */ /* 0x000fe200078e0207 */
[----:B------:R-:W-:Y:S06]  /*2280*/  BRA `(.L_x_41) ;  /* 0x0000000000047947 */ /* 0x000fec0003800000 */
.L_x_39:
[----:B------:R-:W-:-:S07]  /*2290*/  VIADD R7, R7, 0x1 ;  /* 0x0000000107077836 */ /* 0x000fce0000000000 */
.L_x_41:
[----:B------:R-:W-:Y:S05]  /*22a0*/  BSYNC.RECONVERGENT B3 ;  /* 0x0000000000037941 */ /* 0x000fea0003800200 */
.L_x_38:
        /* <DEDUP_REMOVED lines=10> */
.L_x_44:
[----:B------:R-:W-:Y:S01]  /*2350*/  IMAD.IADD R7, R8, 0x1, R7 ;  /* 0x0000000108077824 */ /* 0x000fe200078e0207 */
[----:B------:R-:W-:Y:S06]  /*2360*/  BRA `(.L_x_45) ;  /* 0x0000000000047947 */ /* 0x000fec0003800000 */
.L_x_43:
[----:B------:R-:W-:-:S07]  /*2370*/  VIADD R7, R7, 0x1 ;  /* 0x0000000107077836 */ /* 0x000fce0000000000 */
.L_x_45:
[----:B------:R-:W-:Y:S05]  /*2380*/  BSYNC.RECONVERGENT B3 ;  /* 0x0000000000037941 */ /* 0x000fea0003800200 */
.L_x_42:
        /* <DEDUP_REMOVED lines=10> */
.L_x_48:
[----:B------:R-:W-:Y:S01]  /*2430*/  IMAD.IADD R7, R8, 0x1, R7 ;  /* 0x0000000108077824 */ /* 0x000fe200078e0207 */
[----:B------:R-:W-:Y:S06]  /*2440*/  BRA `(.L_x_49) ;  /* 0x0000000000047947 */ /* 0x000fec0003800000 */
.L_x_47:
[----:B------:R-:W-:-:S07]  /*2450*/  VIADD R7, R7, 0x1 ;  /* 0x0000000107077836 */ /* 0x000fce0000000000 */
.L_x_49:
[----:B------:R-:W-:Y:S05]  /*2460*/  BSYNC.RECONVERGENT B3 ;  /* 0x0000000000037941 */ /* 0x000fea0003800200 */
.L_x_46:
        /* <DEDUP_REMOVED lines=10> */
.L_x_52:
[----:B------:R-:W-:Y:S01]  /*2510*/  IMAD.IADD R7, R8, 0x1, R7 ;  /* 0x0000000108077824 */ /* 0x000fe200078e0207 */
[----:B------:R-:W-:Y:S06]  /*2520*/  BRA `(.L_x_53) ;  /* 0x0000000000047947 */ /* 0x000fec0003800000 */
.L_x_51:
[----:B------:R-:W-:-:S07]  /*2530*/  VIADD R7, R7, 0x1 ;  /* 0x0000000107077836 */ /* 0x000fce0000000000 */
.L_x_53:
[----:B------:R-:W-:Y:S05]  /*2540*/  BSYNC.RECONVERGENT B3 ;  /* 0x0000000000037941 */ /* 0x000fea0003800200 */
.L_x_50:
        /* <DEDUP_REMOVED lines=10> */
.L_x_56:
[----:B------:R-:W-:Y:S01]  /*25f0*/  IMAD.IADD R7, R8, 0x1, R7 ;  /* 0x0000000108077824 */ /* 0x000fe200078e0207 */
[----:B------:R-:W-:Y:S06]  /*2600*/  BRA `(.L_x_57) ;  /* 0x0000000000047947 */ /* 0x000fec0003800000 */
.L_x_55:
[----:B------:R-:W-:-:S07]  /*2610*/  VIADD R7, R7, 0x1 ;  /* 0x0000000107077836 */ /* 0x000fce0000000000 */
.L_x_57:
[----:B------:R-:W-:Y:S05]  /*2620*/  BSYNC.RECONVERGENT B3 ;  /* 0x0000000000037941 */ /* 0x000fea0003800200 */
.L_x_54:
        /* <DEDUP_REMOVED lines=10> */
.L_x_60:
[----:B------:R-:W-:Y:S01]  /*26d0*/  IMAD.IADD R7, R8, 0x1, R7 ;  /* 0x0000000108077824 */ /* 0x000fe200078e0207 */
[----:B------:R-:W-:Y:S06]  /*26e0*/  BRA `(.L_x_61) ;  /* 0x0000000000047947 */ /* 0x000fec0003800000 */
.L_x_59:
[----:B------:R-:W-:-:S07]  /*26f0*/  VIADD R7, R7, 0x1 ;  /* 0x0000000107077836 */ /* 0x000fce0000000000 */
.L_x_61:
[----:B------:R-:W-:Y:S05]  /*2700*/  BSYNC.RECONVERGENT B3 ;  /* 0x0000000000037941 */ /* 0x000fea0003800200 */
.L_x_58:
        /* <DEDUP_REMOVED lines=10> */
.L_x_64:
[----:B------:R-:W-:Y:S01]  /*27b0*/  IMAD.IADD R7, R8, 0x1, R7 ;  /* 0x0000000108077824 */ /* 0x000fe200078e0207 */
[----:B------:R-:W-:Y:S06]  /*27c0*/  BRA `(.L_x_65) ;  /* 0x0000000000047947 */ /* 0x000fec0003800000 */
.L_x_63:
[----:B------:R-:W-:-:S07]  /*27d0*/  VIADD R7, R7, 0x1 ;  /* 0x0000000107077836 */ /* 0x000fce0000000000 */
.L_x_65:
[----:B------:R-:W-:Y:S05]  /*27e0*/  BSYNC.RECONVERGENT B3 ;  /* 0x0000000000037941 */ /* 0x000fea0003800200 */
.L_x_62:
        /* <DEDUP_REMOVED lines=10> */
.L_x_68:
[----:B------:R-:W-:Y:S01]  /*2890*/  IMAD.IADD R7, R8, 0x1, R7 ;  /* 0x0000000108077824 */ /* 0x000fe200078e0207 */
[----:B------:R-:W-:Y:S06]  /*28a0*/  BRA `(.L_x_69) ;  /* 0x0000000000047947 */ /* 0x000fec0003800000 */
.L_x_67:
[----:B------:R-:W-:-:S07]  /*28b0*/  VIADD R7, R7, 0x1 ;  /* 0x0000000107077836 */ /* 0x000fce0000000000 */
.L_x_69:
[----:B------:R-:W-:Y:S05]  /*28c0*/  BSYNC.RECONVERGENT B3 ;  /* 0x0000000000037941 */ /* 0x000fea0003800200 */
.L_x_66:
        /* <DEDUP_REMOVED lines=10> */
.L_x_72:
[----:B------:R-:W-:Y:S01]  /*2970*/  IMAD.IADD R7, R8, 0x1, R7 ;  /* 0x0000000108077824 */ /* 0x000fe200078e0207 */
[----:B------:R-:W-:Y:S06]  /*2980*/  BRA `(.L_x_73) ;  /* 0x0000000000047947 */ /* 0x000fec0003800000 */
.L_x_71:
[----:B------:R-:W-:-:S07]  /*2990*/  VIADD R7, R7, 0x1 ;  /* 0x0000000107077836 */ /* 0x000fce0000000000 */
.L_x_73:
[----:B------:R-:W-:Y:S05]  /*29a0*/  BSYNC.RECONVERGENT B3 ;  /* 0x0000000000037941 */ /* 0x000fea0003800200 */
.L_x_70:
[----:B------:R-:W0:Y:S01]  /*29b0*/  MUFU.RCP64H R11, 18 ;  /* 0x40320000000b7908 */ /* 0x000e220000001800 */
[----:B------:R-:W-:Y:S01]  /*29c0*/  IMAD.MOV.U32 R8, RZ, RZ, 0x0 ;  /* 0x00000000ff087424 */ /* 0x000fe200078e00ff */
[----:B------:R-:W-:Y:S01]  /*29d0*/  BSSY.RECONVERGENT B4, `(.L_x_74) ;  /* 0x0000014000047945 */ /* 0x000fe20003800200 */
[----:B------:R-:W-:Y:S02]  /*29e0*/  IMAD.MOV.U32 R9, RZ, RZ, 0x40320000 ;  /* 0x40320000ff097424 */ /* 0x000fe400078e00ff */
[----:B------:R-:W-:-:S03]  /*29f0*/  IMAD.MOV.U32 R10, RZ, RZ, 0x1 ;  /* 0x00000001ff0a7424 */ /* 0x000fc600078e00ff */
[----:B------:R-:W1:Y:S03]  /*2a00*/  I2F.F64.U32 R30, R7 ;  /* 0x00000007001e7312 */ /* 0x000e660000201800 */
[----:B0-----:R-:W-:Y:S01]  /*2a10*/  DFMA R28, R10, -R8, 1 ;  /* 0x3ff000000a1c742b */ /* 0x001fe20000000808 */
[----:B-1----:R-:W-:-:S07]  /*2a20*/  FSETP.GEU.AND P1, PT, |R31|, 6.5827683646048100446e-37, PT ;  /* 0x036000001f00780b */ /* 0x002fce0003f2e200 */
[----:B------:R-:W-:-:S08]  /*2a30*/  DFMA R28, R28, R28, R28 ;  /* 0x0000001c1c1c722b */ /* 0x000fd0000000001c */
[----:B------:R-:W-:-:S08]  /*2a40*/  DFMA R28, R10, R28, R10 ;  /* 0x0000001c0a1c722b */ /* 0x000fd0000000000a */
[----:B------:R-:W-:-:S08]  /*2a50*/  DFMA R8, R28, -R8, 1 ;  /* 0x3ff000001c08742b */ /* 0x000fd00000000808 */
[----:B------:R-:W-:-:S08]  /*2a60*/  DFMA R8, R28, R8, R28 ;  /* 0x000000081c08722b */ /* 0x000fd0000000001c */
[----:B------:R-:W-:-:S08]  /*2a70*/  DMUL R34, R30, R8 ;  /* 0x000000081e227228 */ /* 0x000fd00000000000 */
[----:B------:R-:W-:-:S08]  /*2a80*/  DFMA R10, R34, -18, R30 ;  /* 0xc0320000220a782b */ /* 0x000fd0000000001e */
[----:B------:R-:W-:-:S10]  /*2a90*/  DFMA R34, R8, R10, R34 ;  /* 0x0000000a0822722b */ /* 0x000fd40000000022 */
[----:B------:R-:W-:-:S05]  /*2aa0*/  FFMA R8, RZ, 2.78125, R35 ;  /* 0x40320000ff087823 */ /* 0x000fca0000000023 */
[----:B------:R-:W-:-:S13]  /*2ab0*/  FSETP.GT.AND P0, PT, |R8|, 1.469367938527859385e-39, PT ;  /* 0x001000000800780b */ /* 0x000fda0003f04200 */
[----:B------:R-:W-:Y:S05]  /*2ac0*/  @P0 BRA P1, `(.L_x_75) ;  /* 0x0000000000100947 */ /* 0x000fea0000800000 */
[----:B------:R-:W-:Y:S01]  /*2ad0*/  IMAD.MOV.U32 R28, RZ, RZ, RZ ;  /* 0x000000ffff1c7224 */ /* 0x000fe200078e00ff */
[----:B------:R-:W-:Y:S01]  /*2ae0*/  MOV R54, 0x2b10 ;  /* 0x00002b1000367802 */ /* 0x000fe20000000f00 */
[----:B------:R-:W-:-:S07]  /*2af0*/  IMAD.MOV.U32 R29, RZ, RZ, 0x40320000 ;  /* 0x40320000ff1d7424 */ /* 0x000fce00078e00ff */
[----:B------:R-:W-:Y:S05]  /*2b00*/  CALL.REL.NOINC `($__internal_0_$__cuda_sm20_div_rn_f64_full) ;  /* 0x000004b000707944 */ /* 0x000fea0003c00000 */
.L_x_75:
[----:B------:R-:W-:Y:S05]  /*2b10*/  BSYNC.RECONVERGENT B4 ;  /* 0x0000000000047941 */ /* 0x000fea0003800200 */
.L_x_74:
[----:B------:R-:W-:-:S10]  /*2b20*/  DMUL R34, R34, 100 ;  /* 0x4059000022227828 */ /* 0x000fd40000000000 */
[----:B------:R-:W0:Y:S02]  /*2b30*/  F2F.F32.F64 R34, R34 ;  /* 0x0000002200227310 */ /* 0x000e240000301000 */
[----:B0-----:R-:W-:-:S04]  /*2b40*/  FSETP.GT.AND P0, PT, R34, 60, PT ;  /* 0x427000002200780b */ /* 0x001fc80003f04000 */
[----:B------:R-:W-:-:S13]  /*2b50*/  FSETP.LT.OR P0, PT, R34, 40, P0 ;  /* 0x422000002200780b */ /* 0x000fda0000701400 */
[----:B------:R-:W-:Y:S05]  /*2b60*/  @P0 BRA `(.L_x_5) ;  /* 0x0000006c00880947 */ /* 0x000fea0003800000 */
[----:B------:R-:W0:Y:S01]  /*2b70*/  LDC.64 R28, c[0x0][0x3a8] ;  /* 0x0000ea00ff1c7b82 */ /* 0x000e220000000a00 */
[----:B------:R-:W-:Y:S01]  /*2b80*/  LOP3.LUT R12, R42, 0xdf, RZ, 0xc0, !PT ;  /* 0x000000df2a0c7812 */ /* 0x000fe200078ec0ff */
[----:B------:R-:W-:Y:S01]  /*2b90*/  BSSY.RECONVERGENT B3, `(.L_x_76) ;  /* 0x000000d000037945 */ /* 0x000fe20003800200 */
[----:B------:R-:W-:Y:S01]  /*2ba0*/  LOP3.LUT R11, R41, 0xdf, RZ, 0xc0, !PT ;  /* 0x000000df290b7812 */ /* 0x000fe200078ec0ff */
[----:B------:R-:W-:Y:S01]  /*2bb0*/  IMAD.MOV.U32 R8, RZ, RZ, RZ ;  /* 0x000000ffff087224 */ /* 0x000fe200078e00ff */
[----:B------:R-:W-:Y:S01]  /*2bc0*/  ISETP.NE.AND P1, PT, R12, 0x41, PT ;  /* 0x000000410c00780c */ /* 0x000fe20003f25270 */
[----:B------:R-:W-:Y:S01]  /*2bd0*/  IMAD.MOV.U32 R7, RZ, RZ, RZ ;  /* 0x000000ffff077224 */ /* 0x000fe200078e00ff */
[----:B------:R-:W-:Y:S01]  /*2be0*/  ISETP.NE.AND P0, PT, R11, 0x41, PT ;  /* 0x000000410b00780c */ /* 0x000fe20003f05270 */
[----:B------:R-:W1:Y:S10]  /*2bf0*/  LDC.64 R30, c[0x0][0x3b0] ;  /* 0x0000ec00ff1e7b82 */ /* 0x000e740000000a00 */
[----:B------:R-:W-:Y:S05]  /*2c00*/  @!P1 BRA `(.L_x_77) ;  /* 0x0000000000149947 */ /* 0x000fea0003800000 */
[----:B------:R-:W-:-:S13]  /*2c10*/  ISETP.NE.AND P1, PT, R12, 0x54, PT ;  /* 0x000000540c00780c */ /* 0x000fda0003f25270 */
[----:B------:R-:W-:Y:S01]  /*2c20*/  @P1 IMAD.MOV.U32 R7, RZ, RZ, 0x8 ;  /* 0x00000008ff071424 */ /* 0x000fe200078e00ff */
[----:B------:R-:W-:-:S04]  /*2c30*/  @P1 ISETP.NE.AND P2, PT, R12, 0x43, PT ;  /* 0x000000430c00180c */ /* 0x000fc80003f45270 */
[----:B------:R-:W-:Y:S01]  /*2c40*/  @P1 SEL R7, R7, 0xc, !P2 ;  /* 0x0000000c07071807 */ /* 0x000fe20005000000 */
[----:B------:R-:W-:-:S08]  /*2c50*/  @!P1 IMAD.MOV.U32 R7, RZ, RZ, 0x4 ;  /* 0x00000004ff079424 */ /* 0x000fd000078e00ff */
.L_x_77:
[----:B------:R-:W-:Y:S05]  /*2c60*/  BSYNC.RECONVERGENT B3 ;  /* 0x0000000000037941 */ /* 0x000fea0003800200 */
.L_x_76:
[----:B------:R-:W-:Y:S04]  /*2c70*/  BSSY.RECONVERGENT B3, `(.L_x_78) ;  /* 0x0000007000037945 */ /* 0x000fe80003800200 */
[----:B------:R-:W-:Y:S05]  /*2c80*/  @!P0 BRA `(.L_x_79) ;  /* 0x0000000000148947 */ /* 0x000fea0003800000 */
[----:B------:R-:W-:-:S13]  /*2c90*/  ISETP.NE.AND P1, PT, R11, 0x54, PT ;  /* 0x000000540b00780c */ /* 0x000fda0003f25270 */
[----:B------:R-:W-:Y:S01]  /*2ca0*/  @P1 IMAD.MOV.U32 R8, RZ, RZ, 0x2 ;  /* 0x00000002ff081424 */ /* 0x000fe200078e00ff */
[----:B------:R-:W-:-:S04]  /*2cb0*/  @P1 ISETP.NE.AND P2, PT, R11, 0x43, PT ;  /* 0x000000430b00180c */ /* 0x000fc80003f45270 */
[----:B------:R-:W-:Y:S01]  /*2cc0*/  @P1 SEL R8, R8, 0x3, !P2 ;  /* 0x0000000308081807 */ /* 0x000fe20005000000 */
[----:B------:R-:W-:-:S08]  /*2cd0*/  @!P1 IMAD.MOV.U32 R8, RZ, RZ, 0x1 ;  /* 0x00000001ff089424 */ /* 0x000fd000078e00ff */
.L_x_79:
[----:B------:R-:W-:Y:S05]  /*2ce0*/  BSYNC.RECONVERGENT B3 ;  /* 0x0000000000037941 */ /* 0x000fea0003800200 */
.L_x_78:
[----:B------:R-:W-:Y:S01]  /*2cf0*/  IADD3 R8, P1, PT, R7, R8, RZ ;  /* 0x0000000807087210 */ /* 0x000fe20007f3e0ff */
[----:B------:R-:W-:Y:S01]  /*2d00*/  IMAD.MOV.U32 R10, RZ, RZ, RZ ;  /* 0x000000ffff0a7224 */ /* 0x000fe200078e00ff */
[----:B------:R-:W-:Y:S01]  /*2d10*/  R2UR UR8, R26 ;  /* 0x000000001a0872ca */ /* 0x000fe200000e0000 */
[----:B------:R-:W-:Y:S01]  /*2d20*/  IMAD.MOV.U32 R7, RZ, RZ, RZ ;  /* 0x000000ffff077224 */ /* 0x000fe200078e00ff */
[C---:B------:R-:W-:Y:S01]  /*2d30*/  R2UR UR9, R27.reuse ;  /* 0x000000001b0972ca */ /* 0x040fe200000e0000 */
[----:B------:R-:W-:Y:S01]  /*2d40*/  IMAD.SHL.U32 R55, R8, 0x4, RZ ;  /* 0x0000000408377824 */ /* 0x000fe200078e00ff */
[----:B------:R-:W-:Y:S01]  /*2d50*/  R2UR UR10, R26 ;  /* 0x000000001a0a72ca */ /* 0x000fe200000e0000 */
[----:B------:R-:W-:Y:S01]  /*2d60*/  IMAD.X R7, R10, 0x1, R7, P1 ;  /* 0x000000010a077824 */ /* 0x000fe200008e0607 */
[----:B------:R-:W-:Y:S02]  /*2d70*/  R2UR UR11, R27 ;  /* 0x000000001b0b72ca */ /* 0x000fe400000e0000 */
[----:B0-----:R-:W-:-:S02]  /*2d80*/  IADD3 R38, P1, PT, R55, R28, RZ ;  /* 0x0000001c37267210 */ /* 0x001fc40007f3e0ff */
[----:B------:R-:W-:Y:S02]  /*2d90*/  SHF.L.U64.HI R8, R8, 0x2, R7 ;  /* 0x0000000208087819 */ /* 0x000fe40000010207 */
[----:B-1----:R-:W-:Y:S01]  /*2da0*/  IADD3 R54, P2, PT, R55, R30, RZ ;  /* 0x0000001e37367210 */ /* 0x002fe20007f5e0ff */
[----:B------:R-:W-:Y:S01]  /*2db0*/  BSSY.RECONVERGENT B3, `(.L_x_80) ;  /* 0x0000010000037945 */ /* 0x000fe20003800200 */
[----:B------:R-:W-:Y:S01]  /*2dc0*/  LOP3.LUT R10, R40, 0xdf, RZ, 0xc0, !PT ;  /* 0x000000df280a7812 */ /* 0x000fe200078ec0ff */
[C---:B------:R-:W-:Y:S02]  /*2dd0*/  IMAD.X R39, R8.reuse, 0x1, R29, P1 ;  /* 0x0000000108277824 */ /* 0x040fe400008e061d */
[----:B------:R-:W-:Y:S01]  /*2de0*/  IMAD.X R55, R8, 0x1, R31, P2 ;  /* 0x0000000108377824 */ /* 0x000fe200010e061f */
[----:B------:R-:W-:Y:S02]  /*2df0*/  ISETP.NE.AND P1, PT, R10, 0x41, PT ;  /* 0x000000410a00780c */ /* 0x000fe40003f25270 */
[----:B------:R0:W5:Y:S01]  /*2e00*/  LDG.E R38, desc[UR8][R38.64] ;  /* 0x0000000826267981 */ /* 0x000162000c1e1900 */
[----:B------:R-:W-:-:S03]  /*2e10*/  IMAD.MOV.U32 R32, RZ, RZ, RZ ;  /* 0x000000ffff207224 */ /* 0x000fc600078e00ff */
[----:B------:R0:W5:Y:S01]  /*2e20*/  LDG.E R54, desc[UR10][R54.64] ;  /* 0x0000000a36367981 */ /* 0x000162000c1e1900 */
[----:B------:R-:W-:Y:S01]  /*2e30*/  CS2R R8, SRZ ;  /* 0x0000000000087805 */ /* 0x000fe2000001ff00 */
[----:B------:R-:W-:Y:S01]  /*2e40*/  IMAD.MOV.U32 R7, RZ, RZ, RZ ;  /* 0x000000ffff077224 */ /* 0x000fe200078e00ff */
[----:B------:R-:W-:Y:S06]  /*2e50*/  @!P0 BRA `(.L_x_81) ;  /* 0x0000000000148947 */ /* 0x000fec0003800000 */
[----:B------:R-:W-:-:S13]  /*2e60*/  ISETP.NE.AND P0, PT, R11, 0x54, PT ;  /* 0x000000540b00780c */ /* 0x000fda0003f05270 */
[----:B------:R-:W-:Y:S01]  /*2e70*/  @P0 IMAD.MOV.U32 R33, RZ, RZ, 0x8 ;  /* 0x00000008ff210424 */ /* 0x000fe200078e00ff */
[----:B------:R-:W-:Y:S01]  /*2e80*/  @P0 ISETP.NE.AND P2, PT, R11, 0x43, PT ;  /* 0x000000430b00080c */ /* 0x000fe20003f45270 */
[----:B------:R-:W-:-:S03]  /*2e90*/  @!P0 IMAD.MOV.U32 R9, RZ, RZ, 0x4 ;  /* 0x00000004ff098424 */ /* 0x000fc600078e00ff */
[----:B------:R-:W-:-:S09]  /*2ea0*/  @P0 SEL R9, R33, 0xc, !P2 ;  /* 0x0000000c21090807 */ /* 0x000fd20005000000 */
.L_x_81:
[----:B------:R-:W-:Y:S05]  /*2eb0*/  BSYNC.RECONVERGENT B3 ;  /* 0x0000000000037941 */ /* 0x000fea0003800200 */
.L_x_80:
[----:B------:R-:W-:Y:S04]  /*2ec0*/  BSSY.RECONVERGENT B3, `(.L_x_82) ;  /* 0x0000007000037945 */ /* 0x000fe80003800200 */
[----:B------:R-:W-:Y:S05]  /*2ed0*/  @!P1 BRA `(.L_x_83) ;  /* 0x0000000000149947 */ /* 0x000fea0003800000 */
[----:B------:R-:W-:-:S13]  /*2ee0*/  ISETP.NE.AND P0, PT, R10, 0x54, PT ;  /* 0x000000540a00780c */ /* 0x000fda0003f05270 */
[----:B------:R-:W-:Y:S01]  /*2ef0*/  @P0 IMAD.MOV.U32 R33, RZ, RZ, 0x2 ;  /* 0x00000002ff210424 */ /* 0x000fe200078e00ff */
[----:B------:R-:W-:Y:S01]  /*2f00*/  @P0 ISETP.NE.AND P2, PT, R10, 0x43, PT ;  /* 0x000000430a00080c */ /* 0x000fe20003f45270 */
[----:B------:R-:W-:-:S03]  /*2f10*/  @!P0 IMAD.MOV.U32 R8, RZ, RZ, 0x1 ;  /* 0x00000001ff088424 */ /* 0x000fc600078e00ff */
[----:B------:R-:W-:-:S09]  /*2f20*/  @P0 SEL R8, R33, 0x3, !P2 ;  /* 0x0000000321080807 */ /* 0x000fd20005000000 */
.L_x_83:
[----:B------:R-:W-:Y:S05]  /*2f30*/  BSYNC.RECONVERGENT B3 ;  /* 0x0000000000037941 */ /* 0x000fea0003800200 */
.L_x_82:
[----:B------:R-:W-:Y:S02]  /*2f40*/  IADD3 R8, P0, PT, R9, R8, RZ ;  /* 0x0000000809087210 */ /* 0x000fe40007f1e0ff */
[----:B------:R-:W-:Y:S02]  /*2f50*/  R2UR UR8, R26 ;  /* 0x000000001a0872ca */ /* 0x000fe400000e0000 */
[C---:B------:R-:W-:Y:S01]  /*2f60*/  R2UR UR9, R27.reuse ;  /* 0x000000001b0972ca */ /* 0x040fe200000e0000 */
[----:B------:R-:W-:Y:S01]  /*2f70*/  IMAD.X R7, R32, 0x1, R7, P0 ;  /* 0x0000000120077824 */ /* 0x000fe200000e0607 */
[----:B------:R-:W-:Y:S01]  /*2f80*/  R2UR UR10, R26 ;  /* 0x000000001a0a72ca */ /* 0x000fe200000e0000 */
[C---:B------:R-:W-:Y:S01]  /*2f90*/  IMAD.SHL.U32 R33, R8.reuse, 0x4, RZ ;  /* 0x0000000408217824 */ /* 0x040fe200078e00ff */
[----:B------:R-:W-:Y:S02]  /*2fa0*/  R2UR UR11, R27 ;  /* 0x000000001b0b72ca */ /* 0x000fe400000e0000 */
[----:B------:R-:W-:-:S02]  /*2fb0*/  SHF.L.U64.HI R8, R8, 0x2, R7 ;  /* 0x0000000208087819 */ /* 0x000fc40000010207 */
[C---:B------:R-:W-:Y:S02]  /*2fc0*/  IADD3 R34, P0, PT, R33.reuse, R28, RZ ;  /* 0x0000001c21227210 */ /* 0x040fe40007f1e0ff */
[----:B------:R-:W-:Y:S01]  /*2fd0*/  IADD3 R32, P2, PT, R33, R30, RZ ;  /* 0x0000001e21207210 */ /* 0x000fe20007f5e0ff */
[----:B------:R-:W-:Y:S01]  /*2fe0*/  BSSY.RECONVERGENT B3, `(.L_x_84) ;  /* 0x0000011000037945 */ /* 0x000fe20003800200 */
[----:B------:R-:W-:Y:S01]  /*2ff0*/  LOP3.LUT R9, R21, 0xdf, RZ, 0xc0, !PT ;  /* 0x000000df15097812 */ /* 0x000fe200078ec0ff */
[C---:B------:R-:W-:Y:S02]  /*3000*/  IMAD.X R35, R8.reuse, 0x1, R29, P0 ;  /* 0x0000000108237824 */ /* 0x040fe400000e061d */
[----:B------:R-:W-:Y:S01]  /*3010*/  IMAD.X R33, R8, 0x1, R31, P2 ;  /* 0x0000000108217824 */ /* 0x000fe200010e061f */
[----:B------:R-:W-:Y:S02]  /*3020*/  ISETP.NE.AND P0, PT, R9, 0x41, PT ;  /* 0x000000410900780c */ /* 0x000fe40003f05270 */
[----:B------:R1:W5:Y:S01]  /*3030*/  LDG.E R37, desc[UR8][R34.64] ;  /* 0x0000000822257981 */ /* 0x000362000c1e1900 */
[----:B0-----:R-:W-:-:S03]  /*3040*/  IMAD.MOV.U32 R39, RZ, RZ, RZ ;  /* 0x000000ffff277224 */ /* 0x001fc600078e00ff */
[----:B------:R1:W5:Y:S01]  /*3050*/  LDG.E R51, desc[UR10][R32.64] ;  /* 0x0000000a20337981 */ /* 0x000362000c1e1900 */
[----:B------:R-:W-:Y:S02]  /*3060*/  IMAD.MOV.U32 R7, RZ, RZ, RZ ;  /* 0x000000ffff077224 */ /* 0x000fe400078e00ff */
[----:B------:R-:W-:Y:S02]  /*3070*/  IMAD.MOV.U32 R8, RZ, RZ, RZ ;  /* 0x000000ffff087224 */ /* 0x000fe400078e00ff */
[----:B------:R-:W-:Y:S01]  /*3080*/  IMAD.MOV.U32 R36, RZ, RZ, RZ ;  /* 0x000000ffff247224 */ /* 0x000fe200078e00ff */
[----:B------:R-:W-:Y:S06]  /*3090*/  @!P1 BRA `(.L_x_85) ;  /* 0x0000000000149947 */ /* 0x000fec0003800000 */
[----:B------:R-:W-:-:S13]  /*30a0*/  ISETP.NE.AND P1, PT, R10, 0x54, PT ;  /* 0x000000540a00780c */ /* 0x000fda0003f25270 */
[----:B-1----:R-:W-:Y:S01]  /*30b0*/  @P1 IMAD.MOV.U32 R32, RZ, RZ, 0x8 ;  /* 0x00000008ff201424 */ /* 0x002fe200078e00ff */
[----:B------:R-:W-:Y:S01]  /*30c0*/  @P1 ISETP.NE.AND P2, PT, R10, 0x43, PT ;  /* 0x000000430a00180c */ /* 0x000fe20003f45270 */
[----:B------:R-:W-:-:S03]  /*30d0*/  @!P1 IMAD.MOV.U32 R36, RZ, RZ, 0x4 ;  /* 0x00000004ff249424 */ /* 0x000fc600078e00ff */
[----:B------:R-:W-:-:S09]  /*30e0*/  @P1 SEL R36, R32, 0xc, !P2 ;  /* 0x0000000c20241807 */ /* 0x000fd20005000000 */
.L_x_85:
[----:B------:R-:W-:Y:S05]  /*30f0*/  BSYNC.RECONVERGENT B3 ;  /* 0x0000000000037941 */ /* 0x000fea0003800200 */
.L_x_84:
[----:B------:R-:W-:Y:S04]  /*3100*/  BSSY.RECONVERGENT B3, `(.L_x_86) ;  /* 0x0000007000037945 */ /* 0x000fe80003800200 */
[----:B------:R-:W-:Y:S05]  /*3110*/  @!P0 BRA `(.L_x_87) ;  /* 0x0000000000148947 */ /* 0x000fea0003800000 */
[----:B------:R-:W-:-:S13]  /*3120*/  ISETP.NE.AND P1, PT, R9, 0x54, PT ;  /* 0x000000540900780c */ /* 0x000fda0003f25270 */
[----:B-1----:R-:W-:Y:S01]  /*3130*/  @P1 IMAD.MOV.U32 R32, RZ, RZ, 0x2 ;  /* 0x00000002ff201424 */ /* 0x002fe200078e00ff */
[----:B------:R-:W-:Y:S01]  /*3140*/  @P1 ISETP.NE.AND P2, PT, R9, 0x43, PT ;  /* 0x000000430900180c */ /* 0x000fe20003f45270 */
[----:B------:R-:W-:-:S03]  /*3150*/  @!P1 IMAD.MOV.U32 R7, RZ, RZ, 0x1 ;  /* 0x00000001ff079424 */ /* 0x000fc600078e00ff */
[----:B------:R-:W-:-:S09]  /*3160*/  @P1 SEL R7, R32, 0x3, !P2 ;  /* 0x0000000320071807 */ /* 0x000fd20005000000 */
.L_x_87:
[----:B------:R-:W-:Y:S05]  /*3170*/  BSYNC.RECONVERGENT B3 ;  /* 0x0000000000037941 */ /* 0x000fea0003800200 */
.L_x_86:
[----:B-1----:R-:W-:Y:S02]  /*3180*/  IADD3 R34, P1, PT, R36, R7, RZ ;  /* 0x0000000724227210 */ /* 0x002fe40007f3e0ff */
[C---:B------:R-:W-:Y:S02]  /*3190*/  R2UR UR8, R26.reuse ;  /* 0x000000001a0872ca */ /* 0x040fe400000e0000 */
[----:B------:R-:W-:Y:S01]  /*31a0*/  R2UR UR9, R27 ;  /* 0x000000001b0972ca */ /* 0x000fe200000e0000 */
        /* <DEDUP_REMOVED lines=15> */
[----:B------:R-:W-:Y:S02]  /*32a0*/  IMAD.MOV.U32 R34, RZ, RZ, RZ ;  /* 0x000000ffff227224 */ /* 0x000fe400078e00ff */
[----:B------:R-:W-:Y:S02]  /*32b0*/  IMAD.MOV.U32 R7, RZ, RZ, RZ ;  /* 0x000000ffff077224 */ /* 0x000fe400078e00ff */
[----:B------:R-:W-:Y:S01]  /*32c0*/  IMAD.MOV.U32 R39, RZ, RZ, RZ ;  /* 0x000000ffff277224 */ /* 0x000fe200078e00ff */
[----:B------:R-:W-:Y:S06]  /*32d0*/  @!P0 BRA `(.L_x_89) ;  /* 0x0000000000148947 */ /* 0x000fec0003800000 */
[----:B------:R-:W-:-:S13]  /*32e0*/  ISETP.NE.AND P0, PT, R9, 0x54, PT ;  /* 0x000000540900780c */ /* 0x000fda0003f05270 */
[----:B0-----:R-:W-:Y:S01]  /*32f0*/  @P0 IMAD.MOV.U32 R32, RZ, RZ, 0x8 ;  /* 0x00000008ff200424 */ /* 0x001fe200078e00ff */
[----:B------:R-:W-:Y:S01]  /*3300*/  @P0 ISETP.NE.AND P2, PT, R9, 0x43, PT ;  /* 0x000000430900080c */ /* 0x000fe20003f45270 */
[----:B------:R-:W-:-:S03]  /*3310*/  @!P0 IMAD.MOV.U32 R39, RZ, RZ, 0x4 ;  /* 0x00000004ff278424 */ /* 0x000fc600078e00ff */
[----:B------:R-:W-:-:S09]  /*3320*/  @P0 SEL R39, R32, 0xc, !P2 ;  /* 0x0000000c20270807 */ /* 0x000fd20005000000 */
.L_x_89:
[----:B------:R-:W-:Y:S05]  /*3330*/  BSYNC.RECONVERGENT B3 ;  /* 0x0000000000037941 */ /* 0x000fea0003800200 */
.L_x_88:
[----:B------:R-:W-:Y:S04]  /*3340*/  BSSY.RECONVERGENT B3, `(.L_x_90) ;  /* 0x0000007000037945 */ /* 0x000fe80003800200 */
[----:B------:R-:W-:Y:S05]  /*3350*/  @!P1 BRA `(.L_x_91) ;  /* 0x0000000000149947 */ /* 0x000fea0003800000 */
[----:B------:R-:W-:-:S13]  /*3360*/  ISETP.NE.AND P0, PT, R8, 0x54, PT ;  /* 0x000000540800780c */ /* 0x000fda0003f05270 */
[----:B0-----:R-:W-:Y:S01]  /*3370*/  @P0 IMAD.MOV.U32 R32, RZ, RZ, 0x2 ;  /* 0x00000002ff200424 */ /* 0x001fe200078e00ff */
[----:B------:R-:W-:Y:S01]  /*3380*/  @P0 ISETP.NE.AND P2, PT, R8, 0x43, PT ;  /* 0x000000430800080c */ /* 0x000fe20003f45270 */
[----:B------:R-:W-:-:S03]  /*3390*/  @!P0 IMAD.MOV.U32 R34, RZ, RZ, 0x1 ;  /* 0x00000001ff228424 */ /* 0x000fc600078e00ff */
[----:B------:R-:W-:-:S09]  /*33a0*/  @P0 SEL R34, R32, 0x3, !P2 ;  /* 0x0000000320220807 */ /* 0x000fd20005000000 */
.L_x_91:
[----:B------:R-:W-:Y:S05]  /*33b0*/  BSYNC.RECONVERGENT B3 ;  /* 0x0000000000037941 */ /* 0x000fea0003800200 */
.L_x_90:
[----:B------:R-:W-:Y:S02]  /*33c0*/  IADD3 R34, P0, PT, R39, R34, RZ ;  /* 0x0000002227227210 */ /* 0x000fe40007f1e0ff */
[----:B------:R-:W-:Y:S02]  /*33d0*/  R2UR UR8, R26 ;  /* 0x000000001a0872ca */ /* 0x000fe400000e0000 */
[C---:B------:R-:W-:Y:S01]  /*33e0*/  R2UR UR9, R27.reuse ;  /* 0x000000001b0972ca */ /* 0x040fe200000e0000 */
[----:B------:R-:W-:Y:S01]  /*33f0*/  IMAD.X R7, R36, 0x1, R7, P0 ;  /* 0x0000000124077824 */ /* 0x000fe200000e0607 */
[----:B------:R-:W-:Y:S01]  /*3400*/  R2UR UR10, R26 ;  /* 0x000000001a0a72ca */ /* 0x000fe200000e0000 */
[C---:B0-----:R-:W-:Y:S01]  /*3410*/  IMAD.SHL.U32 R33, R34.reuse, 0x4, RZ ;  /* 0x0000000422217824 */ /* 0x041fe200078e00ff */
        /* <DEDUP_REMOVED lines=21> */
.L_x_93:
[----:B------:R-:W-:Y:S05]  /*3570*/  BSYNC.RECONVERGENT B3 ;  /* 0x0000000000037941 */ /* 0x000fea0003800200 */
.L_x_92:
[----:B------:R-:W-:Y:S04]  /*3580*/  BSSY.RECONVERGENT B3, `(.L_x_94) ;  /* 0x0000007000037945 */ /* 0x000fe80003800200 */
[----:B------:R-:W-:Y:S05]  /*3590*/  @!P0 BRA `(.L_x_95) ;  /* 0x0000000000148947 */ /* 0x000fea0003800000 */
[----:B------:R-:W-:-:S13]  /*35a0*/  ISETP.NE.AND P1, PT, R7, 0x54, PT ;  /* 0x000000540700780c */ /* 0x000fda0003f25270 */
[----:B0-----:R-:W-:Y:S01]  /*35b0*/  @P1 IMAD.MOV.U32 R32, RZ, RZ, 0x2 ;  /* 0x00000002ff201424 */ /* 0x001fe200078e00ff */
[----:B------:R-:W-:Y:S01]  /*35c0*/  @P1 ISETP.NE.AND P2, PT, R7, 0x43, PT ;  /* 0x000000430700180c */ /* 0x000fe20003f45270 */
[----:B------:R-:W-:-:S03]  /*35d0*/  @!P1 IMAD.MOV.U32 R36, RZ, RZ, 0x1 ;  /* 0x00000001ff249424 */ /* 0x000fc600078e00ff */
[----:B------:R-:W-:-:S09]  /*35e0*/  @P1 SEL R36, R32, 0x3, !P2 ;  /* 0x0000000320241807 */ /* 0x000fd20005000000 */
.L_x_95:
[----:B------:R-:W-:Y:S05]  /*35f0*/  BSYNC.RECONVERGENT B3 ;  /* 0x0000000000037941 */ /* 0x000fea0003800200 */
.L_x_94:
        /* <DEDUP_REMOVED lines=9> */
[----:B------:R-:W-:Y:S02]  /*3690*/  IADD3 R32, P2, PT, R33, R30, RZ ;  /* 0x0000001e21207210 */ /* 0x000fe40007f5e0ff */
[----:B------:R-:W-:Y:S01]  /*36a0*/  LOP3.LUT R6, R6, 0xdf, RZ, 0xc0, !PT ;  /* 0x000000df06067812 */ /* 0x000fe200078ec0ff */
[C---:B------:R-:W-:Y:S02]  /*36b0*/  IMAD.X R57, R36.reuse, 0x1, R29, P1 ;  /* 0x0000000124397824 */ /* 0x040fe400008e061d */
[----:B------:R-:W-:Y:S01]  /*36c0*/  IMAD.X R33, R36, 0x1, R31, P2 ;  /* 0x0000000124217824 */ /* 0x000fe200010e061f */
[----:B------:R-:W-:Y:S01]  /*36d0*/  BSSY.RECONVERGENT B3, `(.L_x_96) ;  /* 0x000000e000037945 */ /* 0x000fe20003800200 */
[----:B------:R-:W-:Y:S01]  /*36e0*/  ISETP.NE.AND P1, PT, R6, 0x41, PT ;  /* 0x000000410600780c */ /* 0x000fe20003f25270 */
        /* <DEDUP_REMOVED lines=12> */
.L_x_97:
[----:B------:R-:W-:Y:S05]  /*37b0*/  BSYNC.RECONVERGENT B3 ;  /* 0x0000000000037941 */ /* 0x000fea0003800200 */
.L_x_96:
[----:B------:R-:W-:Y:S04]  /*37c0*/  BSSY.RECONVERGENT B3, `(.L_x_98) ;  /* 0x0000007000037945 */ /* 0x000fe80003800200 */
[----:B------:R-:W-:Y:S05]  /*37d0*/  @!P1 BRA `(.L_x_99) ;  /* 0x0000000000149947 */ /* 0x000fea0003800000 */
[----:B------:R-:W-:-:S13]  /*37e0*/  ISETP.NE.AND P0, PT, R6, 0x54, PT ;  /* 0x000000540600780c */ /* 0x000fda0003f05270 */
[----:B0-----:R-:W-:Y:S01]  /*37f0*/  @P0 IMAD.MOV.U32 R32, RZ, RZ, 0x2 ;  /* 0x00000002ff200424 */ /* 0x001fe200078e00ff */
[----:B------:R-:W-:Y:S01]  /*3800*/  @P0 ISETP.NE.AND P2, PT, R6, 0x43, PT ;  /* 0x000000430600080c */ /* 0x000fe20003f45270 */
[----:B------:R-:W-:-:S03]  /*3810*/  @!P0 IMAD.MOV.U32 R50, RZ, RZ, 0x1 ;  /* 0x00000001ff328424 */ /* 0x000fc600078e00ff */
[----:B------:R-:W-:-:S09]  /*3820*/  @P0 SEL R50, R32, 0x3, !P2 ;  /* 0x0000000320320807 */ /* 0x000fd20005000000 */
.L_x_99:
[----:B------:R-:W-:Y:S05]  /*3830*/  BSYNC.RECONVERGENT B3 ;  /* 0x0000000000037941 */ /* 0x000fea0003800200 */
.L_x_98:
        /* <DEDUP_REMOVED lines=18> */
[----:B------:R-:W-:Y:S01]  /*3960*/  IMAD.MOV.U32 R55, RZ, RZ, RZ ;  /* 0x000000ffff377224 */ /* 0x000fe200078e00ff */
[----:B------:R-:W-:Y:S06]  /*3970*/  @!P1 BRA `(.L_x_101) ;  /* 0x0000000000149947 */ /* 0x000fec0003800000 */
[----:B------:R-:W-:-:S13]  /*3980*/  ISETP.NE.AND P1, PT, R6, 0x54, PT ;  /* 0x000000540600780c */ /* 0x000fda0003f25270 */
[----:B------:R-:W-:Y:S01]  /*3990*/  @P1 ISETP.NE.AND P2, PT, R6, 0x43, PT ;  /* 0x000000430600180c */ /* 0x000fe20003f45270 */
[----:B------:R-:W-:Y:S02]  /*39a0*/  @P1 IMAD.MOV.U32 R6, RZ, RZ, 0x8 ;  /* 0x00000008ff061424 */ /* 0x000fe400078e00ff */
[----:B------:R-:W-:-:S03]  /*39b0*/  @!P1 IMAD.MOV.U32 R55, RZ, RZ, 0x4 ;  /* 0x00000004ff379424 */ /* 0x000fc600078e00ff */
[----:B------:R-:W-:-:S07]  /*39c0*/  @P1 SEL R55, R6, 0xc, !P2 ;  /* 0x0000000c06371807 */ /* 0x000fce0005000000 */
.L_x_101:
[----:B------:R-:W-:Y:S05]  /*39d0*/  BSYNC.RECONVERGENT B3 ;  /* 0x0000000000037941 */ /* 0x000fea0003800200 */
.L_x_100:
[----:B------:R-:W-:Y:S01]  /*39e0*/  BSSY.RECONVERGENT B3, `(.L_x_102) ;  /* 0x0000009000037945 */ /* 0x000fe20003800200 */
        /* <DEDUP_REMOVED lines=8> */
.L_x_103:
[----:B------:R-:W-:Y:S05]  /*3a70*/  BSYNC.RECONVERGENT B3 ;  /* 0x0000000000037941 */ /* 0x000fea0003800200 */
.L_x_102:
        /* <DEDUP_REMOVED lines=25> */
.L_x_105:
[----:B------:R-:W-:Y:S05]  /*3c10*/  BSYNC.RECONVERGENT B3 ;  /* 0x0000000000037941 */ /* 0x000fea0003800200 */
.L_x_104:
[----:B------:R-:W-:Y:S01]  /*3c20*/  BSSY.RECONVERGENT B3, `(.L_x_106) ;  /* 0x0000009000037945 */ /* 0x000fe20003800200 */
[----:B0-----:R-:W-:Y:S02]  /*3c30*/  IMAD.MOV.U32 R33, RZ, RZ, RZ ;  /* 0x000000ffff217224 */ /* 0x001fe400078e00ff */
[----:B------:R-:W-:Y:S01]  /*3c40*/  IMAD.MOV.U32 R56, RZ, RZ, RZ ;  /* 0x000000ffff387224 */ /* 0x000fe200078e00ff */
[----:B------:R-:W-:Y:S06]  /*3c50*/  @!P1 BRA `(.L_x_107) ;  /* 0x0000000000149947 */ /* 0x000fec0003800000 */
[----:B------:R-:W-:-:S13]  /*3c60*/  ISETP.NE.AND P0, PT, R58, 0x54, PT ;  /* 0x000000543a00780c */ /* 0x000fda0003f05270 */
[----:B------:R-:W-:Y:S01]  /*3c70*/  @P0 IMAD.MOV.U32 R5, RZ, RZ, 0x2 ;  /* 0x00000002ff050424 */ /* 0x000fe200078e00ff */
[----:B------:R-:W-:Y:S01]  /*3c80*/  @P0 ISETP.NE.AND P2, PT, R58, 0x43, PT ;  /* 0x000000433a00080c */ /* 0x000fe20003f45270 */
[----:B------:R-:W-:-:S03]  /*3c90*/  @!P0 IMAD.MOV.U32 R56, RZ, RZ, 0x1 ;  /* 0x00000001ff388424 */ /* 0x000fc600078e00ff */
[----:B------:R-:W-:-:S09]  /*3ca0*/  @P0 SEL R56, R5, 0x3, !P2 ;  /* 0x0000000305380807 */ /* 0x000fd20005000000 */
.L_x_107:
[----:B------:R-:W-:Y:S05]  /*3cb0*/  BSYNC.RECONVERGENT B3 ;  /* 0x0000000000037941 */ /* 0x000fea0003800200 */
.L_x_106:
        /* <DEDUP_REMOVED lines=21> */
[----:B0-----:R-:W-:Y:S01]  /*3e10*/  @P1 IMAD.MOV.U32 R4, RZ, RZ, 0x8 ;  /* 0x00000008ff041424 */ /* 0x001fe200078e00ff */
[----:B------:R-:W-:Y:S01]  /*3e20*/  @P1 ISETP.NE.AND P2, PT, R58, 0x43, PT ;  /* 0x000000433a00180c */ /* 0x000fe20003f45270 */
[----:B------:R-:W-:-:S03]  /*3e30*/  @!P1 IMAD.MOV.U32 R3, RZ, RZ, 0x4 ;  /* 0x00000004ff039424 */ /* 0x000fc600078e00ff */
[----:B------:R-:W-:-:S09]  /*3e40*/  @P1 SEL R3, R4, 0xc, !P2 ;  /* 0x0000000c04031807 */ /* 0x000fd20005000000 */
.L_x_109:
[----:B------:R-:W-:Y:S05]  /*3e50*/  BSYNC.RECONVERGENT B3 ;  /* 0x0000000000037941 */ /* 0x000fea0003800200 */
.L_x_108:
[----:B------:R-:W-:Y:S01]  /*3e60*/  BSSY.RECONVERGENT B3, `(.L_x_110) ;  /* 0x0000008000037945 */ /* 0x000fe20003800200 */
[----:B------:R-:W-:-:S03]  /*3e70*/  IMAD.MOV.U32 R58, RZ, RZ, RZ ;  /* 0x000000ffff3a7224 */ /* 0x000fc600078e00ff */
[----:B------:R-:W-:Y:S05]  /*3e80*/  @!P0 BRA `(.L_x_111) ;  /* 0x0000000000148947 */ /* 0x000fea0003800000 */
[----:B------:R-:W-:-:S13]  /*3e90*/  ISETP.NE.AND P1, PT, R6, 0x54, PT ;  /* 0x000000540600780c */ /* 0x000fda0003f25270 */
[----:B0-----:R-:W-:Y:S01]  /*3ea0*/  @P1 IMAD.MOV.U32 R4, RZ, RZ, 0x2 ;  /* 0x00000002ff041424 */ /* 0x001fe200078e00ff */
[----:B------:R-:W-:Y:S01]  /*3eb0*/  @P1 ISETP.NE.AND P2, PT, R6, 0x43, PT ;  /* 0x000000430600180c */ /* 0x000fe20003f45270 */
[----:B------:R-:W-:-:S03]  /*3ec0*/  @!P1 IMAD.MOV.U32 R58, RZ, RZ, 0x1 ;  /* 0x00000001ff3a9424 */ /* 0x000fc600078e00ff */
[----:B------:R-:W-:-:S09]  /*3ed0*/  @P1 SEL R58, R4, 0x3, !P2 ;  /* 0x00000003043a1807 */ /* 0x000fd20005000000 */
.L_x_111:
[----:B------:R-:W-:Y:S05]  /*3ee0*/  BSYNC.RECONVERGENT B3 ;  /* 0x0000000000037941 */ /* 0x000fea0003800200 */
.L_x_110:
[----:B------:R-:W-:Y:S01]  /*3ef0*/  IADD3 R58, P1, PT, R3, R58, RZ ;  /* 0x0000003a033a7210 */ /* 0x000fe20007f3e0ff */
[----:B0-----:R-:W-:Y:S01]  /*3f00*/  IMAD.MOV.U32 R5, RZ, RZ, RZ ;  /* 0x000000ffff057224 */ /* 0x001fe200078e00ff */
[----:B------:R-:W-:Y:S02]  /*3f10*/  R2UR UR8, R26 ;  /* 0x000000001a0872ca */ /* 0x000fe400000e0000 */
[----:B------:R-:W-:Y:S01]  /*3f20*/  R2UR UR9, R27 ;  /* 0x000000001b0972ca */ /* 0x000fe200000e0000 */
[----:B------:R-:W-:Y:S02]  /*3f30*/  IMAD.X R5, R56, 0x1, R5, P1 ;  /* 0x0000000138057824 */ /* 0x000fe400008e0605 */
[----:B------:R-:W-:Y:S01]  /*3f40*/  IMAD.SHL.U32 R3, R58, 0x4, RZ ;  /* 0x000000043a037824 */ /* 0x000fe200078e00ff */
[----:B------:R-:W-:Y:S02]  /*3f50*/  LOP3.LUT R57, R2, 0xdf, RZ, 0xc0, !PT ;  /* 0x000000df02397812 */ /* 0x000fe400078ec0ff */
[----:B------:R-:W-:-:S02]  /*3f60*/  SHF.L.U64.HI R58, R58, 0x2, R5 ;  /* 0x000000023a3a7819 */ /* 0x000fc40000010205 */
[C---:B------:R-:W-:Y:S02]  /*3f70*/  IADD3 R4, P1, PT, R3.reuse, R30, RZ ;  /* 0x0000001e03047210 */ /* 0x040fe40007f3e0ff */
[----:B------:R-:W-:-:S03]  /*3f80*/  IADD3 R2, P2, PT, R3, R28, RZ ;  /* 0x0000001c03027210 */ /* 0x000fc60007f5e0ff */
[C---:B------:R-:W-:Y:S02]  /*3f90*/  IMAD.X R5, R58.reuse, 0x1, R31, P1 ;  /* 0x000000013a057824 */ /* 0x040fe400008e061f */
[----:B------:R-:W-:Y:S01]  /*3fa0*/  IMAD.X R3, R58, 0x1, R29, P2 ;  /* 0x000000013a037824 */ /* 0x000fe200010e061d */
[----:B------:R-:W-:Y:S02]  /*3fb0*/  BSSY.RECONVERGENT B3, `(.L_x_112) ;  /* 0x000000b000037945 */ /* 0x000fe40003800200 */
[----:B------:R0:W5:Y:S01]  /*3fc0*/  LDG.E R56, desc[UR8][R4.64] ;  /* 0x0000000804387981 */ /* 0x000162000c1e1900 */
[----:B------:R-:W-:-:S03]  /*3fd0*/  ISETP.NE.AND P1, PT, R57, 0x41, PT ;  /* 0x000000413900780c */ /* 0x000fc60003f25270 */
[----:B------:R0:W5:Y:S01]  /*3fe0*/  LDG.E R33, desc[UR8][R2.64] ;  /* 0x0000000802217981 */ /* 0x000162000c1e1900 */
[----:B------:R-:W-:Y:S01]  /*3ff0*/  IMAD.MOV.U32 R59, RZ, RZ, RZ ;  /* 0x000000ffff3b7224 */ /* 0x000fe200078e00ff */
[----:B------:R-:W-:Y:S08]  /*4000*/  @!P0 BRA `(.L_x_113) ;  /* 0x0000000000148947 */ /* 0x000ff00003800000 */
[----:B------:R-:W-:-:S13]  /*4010*/  ISETP.NE.AND P0, PT, R6, 0x54, PT ;  /* 0x000000540600780c */ /* 0x000fda0003f05270 */
[----:B0-----:R-:W-:Y:S01]  /*4020*/  @P0 IMAD.MOV.U32 R2, RZ, RZ, 0x8 ;  /* 0x00000008ff020424 */ /* 0x001fe200078e00ff */
[----:B------:R-:W-:Y:S01]  /*4030*/  @P0 ISETP.NE.AND P2, PT, R6, 0x43, PT ;  /* 0x000000430600080c */ /* 0x000fe20003f45270 */
[----:B------:R-:W-:-:S03]  /*4040*/  @!P0 IMAD.MOV.U32 R59, RZ, RZ, 0x4 ;  /* 0x00000004ff3b8424 */ /* 0x000fc600078e00ff */
[----:B------:R-:W-:-:S09]  /*4050*/  @P0 SEL R59, R2, 0xc, !P2 ;  /* 0x0000000c023b0807 */ /* 0x000fd20005000000 */
.L_x_113:
[----:B------:R-:W-:Y:S05]  /*4060*/  BSYNC.RECONVERGENT B3 ;  /* 0x0000000000037941 */ /* 0x000fea0003800200 */
.L_x_112:
        /* <DEDUP_REMOVED lines=8> */
.L_x_115:
[----:B------:R-:W-:Y:S05]  /*40f0*/  BSYNC.RECONVERGENT B3 ;  /* 0x0000000000037941 */ /* 0x000fea0003800200 */
.L_x_114:
[----:B0-----:R-:W-:Y:S02]  /*4100*/  CS2R R2, SRZ ;  /* 0x0000000000027805 */ /* 0x001fe4000001ff00 */
[----:B------:R-:W-:Y:S01]  /*4110*/  IADD3 R6, P0, PT, R59, R6, RZ ;  /* 0x000000063b067210 */ /* 0x000fe20007f1e0ff */
[----:B-----5:R-:W-:Y:S01]  /*4120*/  FADD R54, RZ, R54 ;  /* 0x00000036ff367221 */ /* 0x020fe20000000000 */
[----:B------:R-:W-:Y:S02]  /*4130*/  R2UR UR8, R26 ;  /* 0x000000001a0872ca */ /* 0x000fe400000e0000 */
[C---:B------:R-:W-:Y:S01]  /*4140*/  R2UR UR9, R27.reuse ;  /* 0x000000001b0972ca */ /* 0x040fe200000e0000 */
[----:B------:R-:W-:Y:S01]  /*4150*/  IMAD.X R3, R2, 0x1, R3, P0 ;  /* 0x0000000102037824 */ /* 0x000fe200000e0603 */
[----:B------:R-:W-:Y:S01]  /*4160*/  R2UR UR10, R26 ;  /* 0x000000001a0a72ca */ /* 0x000fe200000e0000 */
[C---:B------:R-:W-:Y:S01]  /*4170*/  IMAD.SHL.U32 R5, R6.reuse, 0x4, RZ ;  /* 0x0000000406057824 */ /* 0x040fe200078e00ff */
[----:B------:R-:W-:Y:S01]  /*4180*/  R2UR UR11, R27 ;  /* 0x000000001b0b72ca */ /* 0x000fe200000e0000 */
[----:B------:R-:W-:Y:S01]  /*4190*/  FADD R59, R51, R54 ;  /* 0x00000036333b7221 */ /* 0x000fe20000000000 */
[----:B------:R-:W-:-:S02]  /*41a0*/  SHF.L.U64.HI R6, R6, 0x2, R3 ;  /* 0x0000000206067819 */ /* 0x000fc40000010203 */
[C---:B------:R-:W-:Y:S02]  /*41b0*/  IADD3 R2, P0, PT, R5.reuse, R28, RZ ;  /* 0x0000001c05027210 */ /* 0x040fe40007f1e0ff */
[----:B------:R-:W-:Y:S01]  /*41c0*/  IADD3 R4, P2, PT, R5, R30, RZ ;  /* 0x0000001e05047210 */ /* 0x000fe20007f5e0ff */
[----:B------:R-:W-:Y:S01]  /*41d0*/  BSSY.RECONVERGENT B3, `(.L_x_116) ;  /* 0x000000f000037945 */ /* 0x000fe20003800200 */
[----:B------:R-:W-:Y:S01]  /*41e0*/  LOP3.LUT R51, R0, 0xdf, RZ, 0xc0, !PT ;  /* 0x000000df00337812 */ /* 0x000fe200078ec0ff */
[C---:B------:R-:W-:Y:S02]  /*41f0*/  IMAD.X R3, R6.reuse, 0x1, R29, P0 ;  /* 0x0000000106037824 */ /* 0x040fe400000e061d */
[----:B------:R-:W-:Y:S02]  /*4200*/  IMAD.X R5, R6, 0x1, R31, P2 ;  /* 0x0000000106057824 */ /* 0x000fe400010e061f */
[----:B------:R-:W-:Y:S01]  /*4210*/  FADD R6, R59, R48 ;  /* 0x000000303b067221 */ /* 0x000fe20000000000 */
[----:B------:R-:W-:Y:S01]  /*4220*/  ISETP.NE.AND P0, PT, R51, 0x41, PT ;  /* 0x000000413300780c */ /* 0x000fe20003f05270 */
[----:B------:R0:W5:Y:S01]  /*4230*/  LDG.E R48, desc[UR8][R2.64] ;  /* 0x0000000802307981 */ /* 0x000162000c1e1900 */
[----:B------:R-:W-:-:S03]  /*4240*/  IMAD.MOV.U32 R59, RZ, RZ, RZ ;  /* 0x000000ffff3b7224 */ /* 0x000fc600078e00ff */
[----:B------:R0:W5:Y:S01]  /*4250*/  LDG.E R0, desc[UR10][R4.64] ;  /* 0x0000000a04007981 */ /* 0x000162000c1e1900 */
[----:B------:R-:W-:Y:S07]  /*4260*/  @!P1 BRA `(.L_x_117) ;  /* 0x0000000000149947 */ /* 0x000fee0003800000 */
[----:B------:R-:W-:-:S13]  /*4270*/  ISETP.NE.AND P1, PT, R57, 0x54, PT ;  /* 0x000000543900780c */ /* 0x000fda0003f25270 */
[----:B0-----:R-:W-:Y:S01]  /*4280*/  @P1 IMAD.MOV.U32 R2, RZ, RZ, 0x8 ;  /* 0x00000008ff021424 */ /* 0x001fe200078e00ff */
[----:B------:R-:W-:Y:S01]  /*4290*/  @P1 ISETP.NE.AND P2, PT, R57, 0x43, PT ;  /* 0x000000433900180c */ /* 0x000fe20003f45270 */
[----:B------:R-:W-:-:S03]  /*42a0*/  @!P1 IMAD.MOV.U32 R59, RZ, RZ, 0x4 ;  /* 0x00000004ff3b9424 */ /* 0x000fc600078e00ff */
[----:B------:R-:W-:-:S09]  /*42b0*/  @P1 SEL R59, R2, 0xc, !P2 ;  /* 0x0000000c023b1807 */ /* 0x000fd20005000000 */
.L_x_117:
[----:B------:R-:W-:Y:S05]  /*42c0*/  BSYNC.RECONVERGENT B3 ;  /* 0x0000000000037941 */ /* 0x000fea0003800200 */
.L_x_116:
        /* <DEDUP_REMOVED lines=9> */
.L_x_119:
[----:B------:R-:W-:Y:S05]  /*4360*/  BSYNC.RECONVERGENT B3 ;  /* 0x0000000000037941 */ /* 0x000fea0003800200 */
.L_x_118:
[----:B------:R-:W-:Y:S01]  /*4370*/  IADD3 R54, P1, PT, R59, R54, RZ ;  /* 0x000000363b367210 */ /* 0x000fe20007f3e0ff */
[----:B------:R-:W-:Y:S01]  /*4380*/  IMAD.MOV.U32 R5, RZ, RZ, RZ ;  /* 0x000000ffff057224 */ /* 0x000fe200078e00ff */
[----:B------:R-:W-:Y:S01]  /*4390*/  R2UR UR8, R26 ;  /* 0x000000001a0872ca */ /* 0x000fe200000e0000 */
[----:B------:R-:W-:Y:S01]  /*43a0*/  FADD R47, R6, R47 ;  /* 0x0000002f062f7221 */ /* 0x000fe20000000000 */
[C---:B------:R-:W-:Y:S01]  /*43b0*/  R2UR UR9, R27.reuse ;  /* 0x000000001b0972ca */ /* 0x040fe200000e0000 */
[----:B------:R-:W-:Y:S01]  /*43c0*/  IMAD.X R5, R2, 0x1, R5, P1 ;  /* 0x0000000102057824 */ /* 0x000fe200008e0605 */
[----:B------:R-:W-:Y:S01]  /*43d0*/  R2UR UR10, R26 ;  /* 0x000000001a0a72ca */ /* 0x000fe200000e0000 */
[C---:B------:R-:W-:Y:S01]  /*43e0*/  IMAD.SHL.U32 R3, R54.reuse, 0x4, RZ ;  /* 0x0000000436037824 */ /* 0x040fe200078e00ff */
[----:B------:R-:W-:Y:S01]  /*43f0*/  R2UR UR11, R27 ;  /* 0x000000001b0b72ca */ /* 0x000fe200000e0000 */
[----:B------:R-:W-:Y:S01]  /*4400*/  BSSY.RECONVERGENT B3, `(.L_x_120) ;  /* 0x0000012000037945 */ /* 0x000fe20003800200 */
[----:B------:R-:W-:Y:S01]  /*4410*/  SHF.L.U64.HI R54, R54, 0x2, R5 ;  /* 0x0000000236367819 */ /* 0x000fe20000010205 */
[----:B------:R-:W-:Y:S01]  /*4420*/  FADD R46, R47, R46 ;  /* 0x0000002e2f2e7221 */ /* 0x000fe20000000000 */
[----:B------:R-:W-:-:S02]  /*4430*/  IADD3 R4, P1, PT, R3, R28, RZ ;  /* 0x0000001c03047210 */ /* 0x000fc40007f3e0ff */
[----:B------:R-:W-:Y:S02]  /*4440*/  IADD3 R2, P2, PT, R3, R30, RZ ;  /* 0x0000001e03027210 */ /* 0x000fe40007f5e0ff */
[----:B------:R-:W-:Y:S01]  /*4450*/  LOP3.LUT R6, R18, 0xdf, RZ, 0xc0, !PT ;  /* 0x000000df12067812 */ /* 0x000fe200078ec0ff */
[C---:B------:R-:W-:Y:S02]  /*4460*/  IMAD.X R5, R54.reuse, 0x1, R29, P1 ;  /* 0x0000000136057824 */ /* 0x040fe400008e061d */
[----:B------:R-:W-:Y:S01]  /*4470*/  IMAD.X R3, R54, 0x1, R31, P2 ;  /* 0x0000000136037824 */ /* 0x000fe200010e061f */
[----:B------:R-:W-:Y:S02]  /*4480*/  ISETP.NE.AND P4, PT, R6, 0x41, PT ;  /* 0x000000410600780c */ /* 0x000fe40003f85270 */
[----:B------:R0:W5:Y:S01]  /*4490*/  LDG.E R54, desc[UR8][R4.64] ;  /* 0x0000000804367981 */ /* 0x000162000c1e1900 */
[----:B------:R-:W-:-:S03]  /*44a0*/  IMAD.MOV.U32 R47, RZ, RZ, RZ ;  /* 0x000000ffff2f7224 */ /* 0x000fc600078e00ff */
[----:B------:R0:W5:Y:S01]  /*44b0*/  LDG.E R57, desc[UR10][R2.64] ;  /* 0x0000000a02397981 */ /* 0x000162000c1e1900 */
[----:B------:R-:W-:Y:S06]  /*44c0*/  @!P0 BRA `(.L_x_121) ;  /* 0x0000000000148947 */ /* 0x000fec0003800000 */
[----:B------:R-:W-:-:S13]  /*44d0*/  ISETP.NE.AND P0, PT, R51, 0x54, PT ;  /* 0x000000543300780c */ /* 0x000fda0003f05270 */
[----:B0-----:R-:W-:Y:S01]  /*44e0*/  @P0 IMAD.MOV.U32 R2, RZ, RZ, 0x8 ;  /* 0x00000008ff020424 */ /* 0x001fe200078e00ff */
[----:B------:R-:W-:Y:S01]  /*44f0*/  @P0 ISETP.NE.AND P1, PT, R51, 0x43, PT ;  /* 0x000000433300080c */ /* 0x000fe20003f25270 */
[----:B------:R-:W-:-:S03]  /*4500*/  @!P0 IMAD.MOV.U32 R47, RZ, RZ, 0x4 ;  /* 0x00000004ff2f8424 */ /* 0x000fc600078e00ff */
[----:B------:R-:W-:-:S09]  /*4510*/  @P0 SEL R47, R2, 0xc, !P1 ;  /* 0x0000000c022f0807 */ /* 0x000fd20004800000 */
.L_x_121:
[----:B------:R-:W-:Y:S05]  /*4520*/  BSYNC.RECONVERGENT B3 ;  /* 0x0000000000037941 */ /* 0x000fea0003800200 */
.L_x_120:
        /* <DEDUP_REMOVED lines=9> */
.L_x_123:
[----:B------:R-:W-:Y:S05]  /*45c0*/  BSYNC.RECONVERGENT B3 ;  /* 0x0000000000037941 */ /* 0x000fea0003800200 */
.L_x_122:
        /* <DEDUP_REMOVED lines=9> */
[----:B------:R-:W-:Y:S01]  /*4660*/  FADD R50, R49, R50 ;  /* 0x0000003231327221 */ /* 0x000fe20000000000 */
[----:B------:R-:W-:-:S02]  /*4670*/  SHF.L.U64.HI R4, R4, 0x2, R3 ;  /* 0x0000000204047819 */ /* 0x000fc40000010203 */
[C---:B------:R-:W-:Y:S01]  /*4680*/  IADD3 R2, P0, PT, R47.reuse, R28, RZ ;  /* 0x0000001c2f027210 */ /* 0x040fe20007f1e0ff */
[----:B------:R-:W-:Y:S01]  /*4690*/  BSSY.RECONVERGENT B3, `(.L_x_124) ;  /* 0x0000012000037945 */ /* 0x000fe20003800200 */
[----:B------:R-:W-:Y:S01]  /*46a0*/  IADD3 R46, P1, PT, R47, R30, RZ ;  /* 0x0000001e2f2e7210 */ /* 0x000fe20007f3e0ff */
[----:B------:R-:W-:Y:S01]  /*46b0*/  FADD R55, R50, R55 ;  /* 0x0000003732377221 */ /* 0x000fe20000000000 */
        /* <DEDUP_REMOVED lines=15> */
.L_x_125:
[----:B------:R-:W-:Y:S05]  /*47b0*/  BSYNC.RECONVERGENT B3 ;  /* 0x0000000000037941 */ /* 0x000fea0003800200 */
.L_x_124:
[----:B------:R-:W-:Y:S04]  /*47c0*/  BSSY.RECONVERGENT B3, `(.L_x_126) ;  /* 0x0000007000037945 */ /* 0x000fe80003800200 */
[----:B------:R-:W-:Y:S05]  /*47d0*/  @!P3 BRA `(.L_x_127) ;  /* 0x000000000014b947 */ /* 0x000fea0003800000 */
[----:B------:R-:W-:-:S13]  /*47e0*/  ISETP.NE.AND P0, PT, R5, 0x54, PT ;  /* 0x000000540500780c */ /* 0x000fda0003f05270 */
[----:B0-----:R-:W-:Y:S01]  /*47f0*/  @P0 IMAD.MOV.U32 R2, RZ, RZ, 0x2 ;  /* 0x00000002ff020424 */ /* 0x001fe200078e00ff */
[----:B------:R-:W-:Y:S01]  /*4800*/  @P0 ISETP.NE.AND P1, PT, R5, 0x43, PT ;  /* 0x000000430500080c */ /* 0x000fe20003f25270 */
[----:B------:R-:W-:-:S03]  /*4810*/  @!P0 IMAD.MOV.U32 R50, RZ, RZ, 0x1 ;  /* 0x00000001ff328424 */ /* 0x000fc600078e00ff */
[----:B------:R-:W-:-:S09]  /*4820*/  @P0 SEL R50, R2, 0x3, !P1 ;  /* 0x0000000302320807 */ /* 0x000fd20004800000 */
.L_x_127:
[----:B------:R-:W-:Y:S05]  /*4830*/  BSYNC.RECONVERGENT B3 ;  /* 0x0000000000037941 */ /* 0x000fea0003800200 */
.L_x_126:
[----:B------:R-:W-:Y:S01]  /*4840*/  IADD3 R50, P0, PT, R59, R50, RZ ;  /* 0x000000323b327210 */ /* 0x000fe20007f1e0ff */
[----:B0-----:R-:W-:Y:S01]  /*4850*/  IMAD.MOV.U32 R47, RZ, RZ, RZ ;  /* 0x000000ffff2f7224 */ /* 0x001fe200078e00ff */
[----:B------:R-:W-:Y:S01]  /*4860*/  R2UR UR8, R26 ;  /* 0x000000001a0872ca */ /* 0x000fe200000e0000 */
[----:B------:R-:W-:Y:S01]  /*4870*/  FADD R55, R55, R56 ;  /* 0x0000003837377221 */ /* 0x000fe20000000000 */
        /* <DEDUP_REMOVED lines=22> */
.L_x_129:
[----:B------:R-:W-:Y:S05]  /*49e0*/  BSYNC.RECONVERGENT B3 ;  /* 0x0000000000037941 */ /* 0x000fea0003800200 */
.L_x_128:
[----:B------:R-:W-:Y:S01]  /*49f0*/  BSSY.RECONVERGENT B3, `(.L_x_130) ;  /* 0x0000008000037945 */ /* 0x000fe20003800200 */
[----:B0-----:R-:W-:-:S03]  /*4a00*/  IMAD.MOV.U32 R3, RZ, RZ, RZ ;  /* 0x000000ffff037224 */ /* 0x001fc600078e00ff */
[----:B------:R-:W-:Y:S05]  /*4a10*/  @!P1 BRA `(.L_x_131) ;  /* 0x0000000000149947 */ /* 0x000fea0003800000 */
[----:B------:R-:W-:-:S13]  /*4a20*/  ISETP.NE.AND P0, PT, R4, 0x54, PT ;  /* 0x000000540400780c */ /* 0x000fda0003f05270 */
[----:B------:R-:W-:Y:S01]  /*4a30*/  @P0 IMAD.MOV.U32 R46, RZ, RZ, 0x2 ;  /* 0x00000002ff2e0424 */ /* 0x000fe200078e00ff */
[----:B------:R-:W-:Y:S01]  /*4a40*/  @P0 ISETP.NE.AND P2, PT, R4, 0x43, PT ;  /* 0x000000430400080c */ /* 0x000fe20003f45270 */
[----:B------:R-:W-:-:S03]  /*4a50*/  @!P0 IMAD.MOV.U32 R3, RZ, RZ, 0x1 ;  /* 0x00000001ff038424 */ /* 0x000fc600078e00ff */
[----:B------:R-:W-:-:S09]  /*4a60*/  @P0 SEL R3, R46, 0x3, !P2 ;  /* 0x000000032e030807 */ /* 0x000fd20005000000 */
.L_x_131:
[----:B------:R-:W-:Y:S05]  /*4a70*/  BSYNC.RECONVERGENT B3 ;  /* 0x0000000000037941 */ /* 0x000fea0003800200 */
.L_x_130:
[----:B------:R-:W-:Y:S01]  /*4a80*/  IADD3 R3, P0, PT, R56, R3, RZ ;  /* 0x0000000338037210 */ /* 0x000fe20007f1e0ff */
[----:B------:R-:W-:Y:S02]  /*4a90*/  IMAD.MOV.U32 R47, RZ, RZ, RZ ;  /* 0x000000ffff2f7224 */ /* 0x000fe400078e00ff */
[----:B------:R-:W-:Y:S01]  /*4aa0*/  IMAD.MOV.U32 R58, RZ, RZ, RZ ;  /* 0x000000ffff3a7224 */ /* 0x000fe200078e00ff */
[----:B------:R-:W-:Y:S02]  /*4ab0*/  R2UR UR8, R26 ;  /* 0x000000001a0872ca */ /* 0x000fe400000e0000 */
[----:B------:R-:W-:Y:S01]  /*4ac0*/  R2UR UR9, R27 ;  /* 0x000000001b0972ca */ /* 0x000fe200000e0000 */
[----:B------:R-:W-:-:S05]  /*4ad0*/  IMAD.X R58, R47, 0x1, R58, P0 ;  /* 0x000000012f3a7824 */ /* 0x000fca00000e063a */
[C---:B------:R-:W-:Y:S01]  /*4ae0*/  SHF.L.U64.HI R58, R3.reuse, 0x2, R58 ;  /* 0x00000002033a7819 */ /* 0x040fe2000001023a */
[----:B------:R-:W-:Y:S02]  /*4af0*/  IMAD.SHL.U32 R3, R3, 0x4, RZ ;  /* 0x0000000403037824 */ /* 0x000fe400078e00ff */
[----:B-----5:R-:W-:-:S03]  /*4b00*/  FADD R0, R55, R0 ;  /* 0x0000000037007221 */ /* 0x020fc60000000000 */
[----:B------:R-:W-:Y:S01]  /*4b10*/  IADD3 R46, P0, PT, R3, R30, RZ ;  /* 0x0000001e032e7210 */ /* 0x000fe20007f1e0ff */
[----:B------:R-:W-:-:S04]  /*4b20*/  FADD R0, R0, R57 ;  /* 0x0000003900007221 */ /* 0x000fc80000000000 */
[----:B------:R-:W-:Y:S01]  /*4b30*/  IMAD.X R47, R58, 0x1, R31, P0 ;  /* 0x000000013a2f7824 */ /* 0x000fe200000e061f */
[----:B------:R-:W-:Y:S01]  /*4b40*/  IADD3 R56, P0, PT, R3, R28, RZ ;  /* 0x0000001c03387210 */ /* 0x000fe20007f1e0ff */
[----:B------:R-:W-:Y:S01]  /*4b50*/  FADD R51, R0, R51 ;  /* 0x0000003300337221 */ /* 0x000fe20000000000 */
[----:B------:R-:W-:Y:S02]  /*4b60*/  BSSY.RECONVERGENT B3, `(.L_x_132) ;  /* 0x000000f000037945 */ /* 0x000fe40003800200 */
[----:B------:R0:W5:Y:S01]  /*4b70*/  LDG.E R46, desc[UR8][R46.64] ;  /* 0x000000082e2e7981 */ /* 0x000162000c1e1900 */
[----:B------:R-:W-:Y:S01]  /*4b80*/  IMAD.X R57, R58, 0x1, R29, P0 ;  /* 0x000000013a397824 */ /* 0x000fe200000e061d */
[----:B------:R-:W-:Y:S01]  /*4b90*/  LOP3.LUT R3, R15, 0xdf, RZ, 0xc0, !PT ;  /* 0x000000df0f037812 */ /* 0x000fe200078ec0ff */
[----:B------:R-:W-:-:S03]  /*4ba0*/  FADD R55, R51, R2 ;  /* 0x0000000233377221 */ /* 0x000fc60000000000 */
[----:B------:R1:W5:Y:S01]  /*4bb0*/  LDG.E R51, desc[UR8][R56.64] ;  /* 0x0000000838337981 */ /* 0x000362000c1e1900 */
[----:B------:R-:W-:Y:S01]  /*4bc0*/  ISETP.NE.AND P0, PT, R3, 0x41, PT ;  /* 0x000000410300780c */ /* 0x000fe20003f05270 */
[----:B------:R-:W-:Y:S02]  /*4bd0*/  IMAD.MOV.U32 R58, RZ, RZ, RZ ;  /* 0x000000ffff3a7224 */ /* 0x000fe400078e00ff */
[----:B0-----:R-:W-:Y:S01]  /*4be0*/  IMAD.MOV.U32 R47, RZ, RZ, RZ ;  /* 0x000000ffff2f7224 */ /* 0x001fe200078e00ff */
[----:B------:R-:W-:Y:S09]  /*4bf0*/  @!P1 BRA `(.L_x_133) ;  /* 0x0000000000149947 */ /* 0x000ff20003800000 */
[----:B------:R-:W-:-:S13]  /*4c00*/  ISETP.NE.AND P2, PT, R4, 0x54, PT ;  /* 0x000000540400780c */ /* 0x000fda0003f45270 */
[----:B------:R-:W-:Y:S01]  /*4c10*/  @P2 IMAD.MOV.U32 R0, RZ, RZ, 0x8 ;  /* 0x00000008ff002424 */ /* 0x000fe200078e00ff */
[----:B------:R-:W-:Y:S01]  /*4c20*/  @P2 ISETP.NE.AND P5, PT, R4, 0x43, PT ;  /* 0x000000430400280c */ /* 0x000fe20003fa5270 */
[----:B------:R-:W-:-:S03]  /*4c30*/  @!P2 IMAD.MOV.U32 R47, RZ, RZ, 0x4 ;  /* 0x00000004ff2fa424 */ /* 0x000fc600078e00ff */
[----:B------:R-:W-:-:S09]  /*4c40*/  @P2 SEL R47, R0, 0xc, !P5 ;  /* 0x0000000c002f2807 */ /* 0x000fd20006800000 */
.L_x_133:
[----:B------:R-:W-:Y:S05]  /*4c50*/  BSYNC.RECONVERGENT B3 ;  /* 0x0000000000037941 */ /* 0x000fea0003800200 */
.L_x_132:
[----:B------:R-:W-:Y:S04]  /*4c60*/  BSSY.RECONVERGENT B3, `(.L_x_134) ;  /* 0x0000007000037945 */ /* 0x000fe80003800200 */
[----:B------:R-:W-:Y:S05]  /*4c70*/  @!P0 BRA `(.L_x_135) ;  /* 0x0000000000148947 */ /* 0x000fea0003800000 */
[----:B------:R-:W-:-:S13]  /*4c80*/  ISETP.NE.AND P2, PT, R3, 0x54, PT ;  /* 0x000000540300780c */ /* 0x000fda0003f45270 */
[----:B------:R-:W-:Y:S01]  /*4c90*/  @P2 IMAD.MOV.U32 R0, RZ, RZ, 0x2 ;  /* 0x00000002ff002424 */ /* 0x000fe200078e00ff */
[----:B------:R-:W-:Y:S01]  /*4ca0*/  @P2 ISETP.NE.AND P5, PT, R3, 0x43, PT ;  /* 0x000000430300280c */ /* 0x000fe20003fa5270 */
[----:B------:R-:W-:-:S03]  /*4cb0*/  @!P2 IMAD.MOV.U32 R58, RZ, RZ, 0x1 ;  /* 0x00000001ff3aa424 */ /* 0x000fc600078e00ff */
[----:B------:R-:W-:-:S09]  /*4cc0*/  @P2 SEL R58, R0, 0x3, !P5 ;  /* 0x00000003003a2807 */ /* 0x000fd20006800000 */
.L_x_135:
[----:B------:R-:W-:Y:S05]  /*4cd0*/  BSYNC.RECONVERGENT B3 ;  /* 0x0000000000037941 */ /* 0x000fea0003800200 */
.L_x_134:
[----:B------:R-:W-:Y:S01]  /*4ce0*/  IADD3 R58, P2, PT, R47, R58, RZ ;  /* 0x0000003a2f3a7210 */ /* 0x000fe20007f5e0ff */
[----:B------:R-:W-:Y:S01]  /*4cf0*/  FADD R38, RZ, R38 ;  /* 0x00000026ff267221 */ /* 0x000fe20000000000 */
[----:B------:R-:W-:Y:S01]  /*4d00*/  IMAD.MOV.U32 R47, RZ, RZ, RZ ;  /* 0x000000ffff2f7224 */ /* 0x000fe200078e00ff */
[C---:B------:R-:W-:Y:S01]  /*4d10*/  R2UR UR8, R26.reuse ;  /* 0x000000001a0872ca */ /* 0x040fe200000e0000 */
[----:B------:R-:W-:Y:S02]  /*4d20*/  IMAD.MOV.U32 R0, RZ, RZ, RZ ;  /* 0x000000ffff007224 */ /* 0x000fe400078e00ff */
[----:B------:R-:W-:Y:S01]  /*4d30*/  FADD R38, R37, R38 ;  /* 0x0000002625267221 */ /* 0x000fe20000000000 */
[----:B------:R-:W-:Y:S01]  /*4d40*/  R2UR UR9, R27 ;  /* 0x000000001b0972ca */ /* 0x000fe200000e0000 */
[----:B------:R-:W-:Y:S01]  /*4d50*/  IMAD.X R37, R47, 0x1, R0, P2 ;  /* 0x000000012f257824 */ /* 0x000fe200010e0600 */
[----:B------:R-:W-:Y:S01]  /*4d60*/  R2UR UR10, R26 ;  /* 0x000000001a0a72ca */ /* 0x000fe200000e0000 */
[C---:B------:R-:W-:Y:S01]  /*4d70*/  IMAD.SHL.U32 R47, R58.reuse, 0x4, RZ ;  /* 0x000000043a2f7824 */ /* 0x040fe200078e00ff */
[----:B------:R-:W-:Y:S01]  /*4d80*/  R2UR UR11, R27 ;  /* 0x000000001b0b72ca */ /* 0x000fe200000e0000 */
[----:B-----5:R-:W-:Y:S01]  /*4d90*/  FADD R0, R55, R46 ;  /* 0x0000002e37007221 */ /* 0x020fe20000000000 */
[----:B------:R-:W-:-:S02]  /*4da0*/  SHF.L.U64.HI R58, R58, 0x2, R37 ;  /* 0x000000023a3a7819 */ /* 0x000fc40000010225 */
[C---:B------:R-:W-:Y:S02]  /*4db0*/  IADD3 R46, P5, PT, R47.reuse, R30, RZ ;  /* 0x0000001e2f2e7210 */ /* 0x040fe40007fbe0ff */
[----:B-1----:R-:W-:Y:S02]  /*4dc0*/  IADD3 R56, P2, PT, R47, R28, RZ ;  /* 0x0000001c2f387210 */ /* 0x002fe40007f5e0ff */
[----:B------:R-:W-:Y:S01]  /*4dd0*/  LOP3.LUT R2, R14, 0xdf, RZ, 0xc0, !PT ;  /* 0x000000df0e027812 */ /* 0x000fe200078ec0ff */
[C---:B------:R-:W-:Y:S02]  /*4de0*/  IMAD.X R47, R58.reuse, 0x1, R31, P5 ;  /* 0x000000013a2f7824 */ /* 0x040fe400028e061f */
[----:B------:R-:W-:Y:S01]  /*4df0*/  IMAD.X R57, R58, 0x1, R29, P2 ;  /* 0x000000013a397824 */ /* 0x000fe200010e061d */
[----:B------:R-:W-:Y:S01]  /*4e00*/  BSSY.RECONVERGENT B3, `(.L_x_136) ;  /* 0x000000b000037945 */ /* 0x000fe20003800200 */
        /* <DEDUP_REMOVED lines=10> */
.L_x_137:
[----:B------:R-:W-:Y:S05]  /*4eb0*/  BSYNC.RECONVERGENT B3 ;  /* 0x0000000000037941 */ /* 0x000fea0003800200 */
.L_x_136:
        /* <DEDUP_REMOVED lines=8> */
.L_x_139:
[----:B------:R-:W-:Y:S05]  /*4f40*/  BSYNC.RECONVERGENT B3 ;  /* 0x0000000000037941 */ /* 0x000fea0003800200 */
.L_x_138:
[----:B------:R-:W-:Y:S01]  /*4f50*/  IADD3 R55, P5, PT, R58, R55, RZ ;  /* 0x000000373a377210 */ /* 0x000fe20007fbe0ff */
[----:B0-----:R-:W-:Y:S01]  /*4f60*/  IMAD.MOV.U32 R57, RZ, RZ, RZ ;  /* 0x000000ffff397224 */ /* 0x001fe200078e00ff */
[----:B------:R-:W-:Y:S01]  /*4f70*/  R2UR UR8, R26 ;  /* 0x000000001a0872ca */ /* 0x000fe200000e0000 */
[----:B------:R-:W-:Y:S01]  /*4f80*/  IMAD.MOV.U32 R58, RZ, RZ, RZ ;  /* 0x000000ffff3a7224 */ /* 0x000fe200078e00ff */
[----:B------:R-:W-:-:S03]  /*4f90*/  R2UR UR9, R27 ;  /* 0x000000001b0972ca */ /* 0x000fc600000e0000 */
[----:B------:R-:W-:-:S05]  /*4fa0*/  IMAD.X R58, R57, 0x1, R58, P5 ;  /* 0x00000001393a7824 */ /* 0x000fca00028e063a */
[C---:B------:R-:W-:Y:S01]  /*4fb0*/  SHF.L.U64.HI R58, R55.reuse, 0x2, R58 ;  /* 0x00000002373a7819 */ /* 0x040fe2000001023a */
[----:B------:R-:W-:-:S05]  /*4fc0*/  IMAD.SHL.U32 R55, R55, 0x4, RZ ;  /* 0x0000000437377824 */ /* 0x000fca00078e00ff */
[----:B------:R-:W-:-:S05]  /*4fd0*/  IADD3 R56, P5, PT, R55, R30, RZ ;  /* 0x0000001e37387210 */ /* 0x000fca0007fbe0ff */
[----:B------:R-:W-:-:S05]  /*4fe0*/  IMAD.X R57, R58, 0x1, R31, P5 ;  /* 0x000000013a397824 */ /* 0x000fca00028e061f */
[----:B------:R-:W2:Y:S01]  /*4ff0*/  LDG.E R56, desc[UR8][R56.64] ;  /* 0x0000000838387981 */ /* 0x000ea2000c1e1900 */
[----:B------:R-:W-:Y:S01]  /*5000*/  IADD3 R46, P5, PT, R55, R28, RZ ;  /* 0x0000001c372e7210 */ /* 0x000fe20007fbe0ff */
[----:B-----5:R-:W-:Y:S01]  /*5010*/  FADD R59, R0, R47 ;  /* 0x0000002f003b7221 */ /* 0x020fe20000000000 */
[----:B------:R-:W-:Y:S01]  /*5020*/  LOP3.LUT R0, R13, 0xdf, RZ, 0xc0, !PT ;  /* 0x000000df0d007812 */ /* 0x000fe200078ec0ff */
[----:B------:R-:W-:Y:S01]  /*5030*/  BSSY.RECONVERGENT B3, `(.L_x_140) ;  /* 0x000000d000037945 */ /* 0x000fe20003800200 */
[----:B------:R-:W-:Y:S01]  /*5040*/  FADD R55, R38, R35 ;  /* 0x0000002326377221 */ /* 0x000fe20000000000 */
[----:B------:R-:W-:Y:S01]  /*5050*/  IMAD.X R47, R58, 0x1, R29, P5 ;  /* 0x000000013a2f7824 */ /* 0x000fe200028e061d */
[----:B------:R-:W-:Y:S01]  /*5060*/  ISETP.NE.AND P5, PT, R0, 0x41, PT ;  /* 0x000000410000780c */ /* 0x000fe20003fa5270 */
[----:B------:R-:W-:-:S03]  /*5070*/  IMAD.MOV.U32 R58, RZ, RZ, RZ ;  /* 0x000000ffff3a7224 */ /* 0x000fc600078e00ff */
[----:B------:R0:W5:Y:S01]  /*5080*/  LDG.E R46, desc[UR8][R46.64] ;  /* 0x000000082e2e7981 */ /* 0x000162000c1e1900 */
[----:B--2---:R-:W-:Y:S01]  /*5090*/  FADD R38, R59, R56 ;  /* 0x000000383b267221 */ /* 0x004fe20000000000 */
[----:B0-----:R-:W-:Y:S07]  /*50a0*/  @!P2 BRA `(.L_x_141) ;  /* 0x000000000014a947 */ /* 0x001fee0003800000 */
[----:B------:R-:W-:-:S13]  /*50b0*/  ISETP.NE.AND P2, PT, R2, 0x54, PT ;  /* 0x000000540200780c */ /* 0x000fda0003f45270 */
[----:B------:R-:W-:Y:S01]  /*50c0*/  @P2 IMAD.MOV.U32 R35, RZ, RZ, 0x8 ;  /* 0x00000008ff232424 */ /* 0x000fe200078e00ff */
[----:B------:R-:W-:Y:S01]  /*50d0*/  @P2 ISETP.NE.AND P6, PT, R2, 0x43, PT ;  /* 0x000000430200280c */ /* 0x000fe20003fc5270 */
[----:B------:R-:W-:-:S03]  /*50e0*/  @!P2 IMAD.MOV.U32 R58, RZ, RZ, 0x4 ;  /* 0x00000004ff3aa424 */ /* 0x000fc600078e00ff */
[----:B------:R-:W-:-:S09]  /*50f0*/  @P2 SEL R58, R35, 0xc, !P6 ;  /* 0x0000000c233a2807 */ /* 0x000fd20007000000 */
.L_x_141:
[----:B------:R-:W-:Y:S05]  /*5100*/  BSYNC.RECONVERGENT B3 ;  /* 0x0000000000037941 */ /* 0x000fea0003800200 */
.L_x_140:
[----:B------:R-:W-:Y:S01]  /*5110*/  BSSY.RECONVERGENT B3, `(.L_x_142) ;  /* 0x0000008000037945 */ /* 0x000fe20003800200 */
[----:B------:R-:W-:-:S03]  /*5120*/  IMAD.MOV.U32 R35, RZ, RZ, RZ ;  /* 0x000000ffff237224 */ /* 0x000fc600078e00ff */
[----:B------:R-:W-:Y:S05]  /*5130*/  @!P5 BRA `(.L_x_143) ;  /* 0x000000000014d947 */ /* 0x000fea0003800000 */
[----:B------:R-:W-:-:S13]  /*5140*/  ISETP.NE.AND P2, PT, R0, 0x54, PT ;  /* 0x000000540000780c */ /* 0x000fda0003f45270 */
[----:B------:R-:W-:Y:S01]  /*5150*/  @P2 IMAD.MOV.U32 R47, RZ, RZ, 0x2 ;  /* 0x00000002ff2f2424 */ /* 0x000fe200078e00ff */
[----:B------:R-:W-:Y:S01]  /*5160*/  @P2 ISETP.NE.AND P5, PT, R0, 0x43, PT ;  /* 0x000000430000280c */ /* 0x000fe20003fa5270 */
[----:B------:R-:W-:-:S03]  /*5170*/  @!P2 IMAD.MOV.U32 R35, RZ, RZ, 0x1 ;  /* 0x00000001ff23a424 */ /* 0x000fc600078e00ff */
[----:B------:R-:W-:-:S09]  /*5180*/  @P2 SEL R35, R47, 0x3, !P5 ;  /* 0x000000032f232807 */ /* 0x000fd20006800000 */
.L_x_143:
[----:B------:R-:W-:Y:S05]  /*5190*/  BSYNC.RECONVERGENT B3 ;  /* 0x0000000000037941 */ /* 0x000fea0003800200 */
.L_x_142:
[----:B------:R-:W-:Y:S01]  /*51a0*/  IADD3 R35, P2, PT, R58, R35, RZ ;  /* 0x000000233a237210 */ /* 0x000fe20007f5e0ff */
[----:B------:R-:W-:Y:S01]  /*51b0*/  IMAD.MOV.U32 R47, RZ, RZ, RZ ;  /* 0x000000ffff2f7224 */ /* 0x000fe200078e00ff */
[----:B------:R-:W-:Y:S01]  /*51c0*/  R2UR UR8, R26 ;  /* 0x000000001a0872ca */ /* 0x000fe200000e0000 */
[----:B------:R-:W-:Y:S01]  /*51d0*/  IMAD.MOV.U32 R56, RZ, RZ, RZ ;  /* 0x000000ffff387224 */ /* 0x000fe200078e00ff */
[----:B------:R-:W-:-:S03]  /*51e0*/  R2UR UR9, R27 ;  /* 0x000000001b0972ca */ /* 0x000fc600000e0000 */
[----:B------:R-:W-:-:S05]  /*51f0*/  IMAD.X R56, R47, 0x1, R56, P2 ;  /* 0x000000012f387824 */ /* 0x000fca00010e0638 */
[C---:B------:R-:W-:Y:S01]  /*5200*/  SHF.L.U64.HI R56, R35.reuse, 0x2, R56 ;  /* 0x0000000223387819 */ /* 0x040fe20000010238 */
[----:B------:R-:W-:-:S05]  /*5210*/  IMAD.SHL.U32 R35, R35, 0x4, RZ ;  /* 0x0000000423237824 */ /* 0x000fca00078e00ff */
[----:B------:R-:W-:-:S05]  /*5220*/  IADD3 R30, P2, PT, R35, R30, RZ ;  /* 0x0000001e231e7210 */ /* 0x000fca0007f5e0ff */
[----:B------:R-:W-:-:S06]  /*5230*/  IMAD.X R31, R56, 0x1, R31, P2 ;  /* 0x00000001381f7824 */ /* 0x000fcc00010e061f */
[----:B------:R-:W2:Y:S01]  /*5240*/  LDG.E R31, desc[UR8][R30.64] ;  /* 0x000000081e1f7981 */ /* 0x000ea2000c1e1900 */
[----:B------:R-:W-:-:S05]  /*5250*/  IADD3 R28, P2, PT, R35, R28, RZ ;  /* 0x0000001c231c7210 */ /* 0x000fca0007f5e0ff */
[----:B------:R-:W-:-:S05]  /*5260*/  IMAD.X R29, R56, 0x1, R29, P2 ;  /* 0x00000001381d7824 */ /* 0x000fca00010e061d */
[----:B------:R0:W3:Y:S01]  /*5270*/  LDG.E R35, desc[UR8][R28.64] ;  /* 0x000000081c237981 */ /* 0x0000e2000c1e1900 */
[----:B------:R-:W-:Y:S02]  /*5280*/  VIADD R56, R42, 0xffffffbf ;  /* 0xffffffbf2a387836 */ /* 0x000fe40000000000 */
[----:B------:R-:W-:Y:S01]  /*5290*/  FADD R55, R55, R34 ;  /* 0x0000002237377221 */ /* 0x000fe20000000000 */
[----:B------:R-:W-:Y:S01]  /*52a0*/  IMAD.MOV.U32 R47, RZ, RZ, 0x1 ;  /* 0x00000001ff2f7424 */ /* 0x000fe200078e00ff */
[----:B------:R-:W-:Y:S01]  /*52b0*/  UMOV UR8, 0x8754f377 ;  /* 0x8754f37700087882 */ /* 0x000fe20000000000 */
[----:B------:R-:W-:Y:S01]  /*52c0*/  VIADD R34, R13, 0xffffffbf ;  /* 0xffffffbf0d227836 */ /* 0x000fe20000000000 */
[----:B------:R-:W-:Y:S01]  /*52d0*/  LOP3.LUT R56, R56, 0xffff, RZ, 0xc0, !PT ;  /* 0x0000ffff38387812 */ /* 0x000fe200078ec0ff */
[----:B------:R-:W-:Y:S01]  /*52e0*/  FADD R36, R55, R36 ;  /* 0x0000002437247221 */ /* 0x000fe20000000000 */
[----:B------:R-:W-:Y:S01]  /*52f0*/  UMOV UR9, 0x4021acdc ;  /* 0x4021acdc00097882 */ /* 0x000fe20000000000 */
[----:B------:R-:W-:Y:S01]  /*5300*/  BSSY.RECONVERGENT B4, `(.L_x_144) ;  /* 0x000004e000047945 */ /* 0x000fe20003800200 */
[----:B------:R-:W-:Y:S01]  /*5310*/  SHF.L.U32 R57, R47, R56, RZ ;  /* 0x000000382f397219 */ /* 0x000fe200000006ff */
[----:B0-----:R-:W-:-:S02]  /*5320*/  IMAD.MOV.U32 R28, RZ, RZ, 0x66666666 ;  /* 0x66666666ff1c7424 */ /* 0x001fc400078e00ff */
[----:B------:R-:W-:Y:S01]  /*5330*/  FADD R36, R36, R39 ;  /* 0x0000002724247221 */ /* 0x000fe20000000000 */
[----:B------:R-:W-:Y:S01]  /*5340*/  IMAD.MOV.U32 R29, RZ, RZ, 0x40106666 ;  /* 0x40106666ff1d7424 */ /* 0x000fe200078e00ff */
[----:B------:R-:W-:Y:S02]  /*5350*/  LOP3.LUT P2, RZ, R57, 0x80001, RZ, 0xc0, !PT ;  /* 0x0008000139ff7812 */ /* 0x000fe4000784c0ff */
[----:B------:R-:W-:Y:S01]  /*5360*/  SHF.L.U64.HI R57, R47, R56, RZ ;  /* 0x000000382f397219 */ /* 0x000fe200000102ff */
[----:B------:R-:W-:Y:S01]  /*5370*/  FADD R45, R36, R45 ;  /* 0x0000002d242d7221 */ /* 0x000fe20000000000 */
[----:B------:R-:W-:Y:S02]  /*5380*/  LOP3.LUT R34, R34, 0xffff, RZ, 0xc0, !PT ;  /* 0x0000ffff22227812 */ /* 0x000fe400078ec0ff */
[----:B------:R-:W-:Y:S01]  /*5390*/  LOP3.LUT P2, RZ, R57, 0x80001, RZ, 0xc0, P2 ;  /* 0x0008000139ff7812 */ /* 0x000fe2000104c0ff */
[----:B------:R-:W-:-:S03]  /*53a0*/  FADD R32, R45, R32 ;  /* 0x000000202d207221 */ /* 0x000fc60000000000 */
[----:B------:R-:W-:Y:S01]  /*53b0*/  ISETP.LE.U32.AND P2, PT, R56, 0x33, P2 ;  /* 0x000000333800780c */ /* 0x000fe20001743070 */
[----:B------:R-:W-:-:S04]  /*53c0*/  FADD R33, R32, R33 ;  /* 0x0000002120217221 */ /* 0x000fc80000000000 */
[----:B------:R-:W-:-:S04]  /*53d0*/  FADD R33, R33, R48 ;  /* 0x0000003021217221 */ /* 0x000fc80000000000 */
[----:B------:R-:W-:-:S04]  /*53e0*/  FADD R54, R33, R54 ;  /* 0x0000003621367221 */ /* 0x000fc80000000000 */
[----:B------:R-:W-:Y:S02]  /*53f0*/  @!P2 IMAD.MOV.U32 R28, RZ, RZ, 0x66666666 ;  /* 0x66666666ff1ca424 */ /* 0x000fe400078e00ff */
[----:B------:R-:W-:Y:S01]  /*5400*/  FADD R49, R54, R49 ;  /* 0x0000003136317221 */ /* 0x000fe20000000000 */
[----:B------:R-:W-:-:S03]  /*5410*/  @!P2 IMAD.MOV.U32 R29, RZ, RZ, -0x3ff9999a ;  /* 0xc0066666ff1da424 */ /* 0x000fc600078e00ff */
[----:B------:R-:W-:-:S04]  /*5420*/  FADD R50, R49, R50 ;  /* 0x0000003231327221 */ /* 0x000fc80000000000 */
[----:B------:R-:W-:-:S04]  /*5430*/  FADD R50, R50, R51 ;  /* 0x0000003332327221 */ /* 0x000fc80000000000 */
[----:B------:R-:W-:-:S04]  /*5440*/  FADD R37, R50, R37 ;  /* 0x0000002532257221 */ /* 0x000fc80000000000 */
[----:B-----5:R-:W-:Y:S01]  /*5450*/  FADD R46, R37, R46 ;  /* 0x0000002e252e7221 */ /* 0x020fe20000000000 */
[----:B--2---:R-:W-:-:S06]  /*5460*/  FADD R31, R38, R31 ;  /* 0x0000001f261f7221 */ /* 0x004fcc0000000000 */
[----:B------:R-:W0:Y:S01]  /*5470*/  F2F.F64.F32 R30, R31 ;  /* 0x0000001f001e7310 */ /* 0x000e220000201800 */
[----:B---3--:R-:W-:Y:S01]  /*5480*/  FADD R46, R46, R35 ;  /* 0x000000232e2e7221 */ /* 0x008fe20000000000 */
[----:B0-----:R-:W-:Y:S01]  /*5490*/  DADD R28, -R30, R28 ;  /* 0x000000001e1c7229 */ /* 0x001fe2000000011c */
[CC--:B------:R-:W-:Y:S02]  /*54a0*/  SHF.L.U32 R31, R47.reuse, R34.reuse, RZ ;  /* 0x000000222f1f7219 */ /* 0x0c0fe400000006ff */
[----:B------:R-:W-:-:S03]  /*54b0*/  SHF.L.U64.HI R47, R47, R34, RZ ;  /* 0x000000222f2f7219 */ /* 0x000fc600000102ff */
[----:B------:R-:W0:Y:S01]  /*54c0*/  F2F.F32.F64 R30, R28 ;  /* 0x0000001c001e7310 */ /* 0x000e220000301000 */
[----:B------:R-:W-:-:S04]  /*54d0*/  LOP3.LUT P5, RZ, R31, 0x80001, RZ, 0xc0, !PT ;  /* 0x000800011fff7812 */ /* 0x000fc800078ac0ff */
[----:B------:R-:W-:-:S04]  /*54e0*/  LOP3.LUT P5, RZ, R47, 0x80001, RZ, 0xc0, P5 ;  /* 0x000800012fff7812 */ /* 0x000fc800028ac0ff */
[----:B------:R-:W-:Y:S02]  /*54f0*/  ISETP.LE.U32.AND P5, PT, R34, 0x33, P5 ;  /* 0x000000332200780c */ /* 0x000fe40002fa3070 */
[----:B------:R-:W-:Y:S08]  /*5500*/  F2F.F64.F32 R34, R46 ;  /* 0x0000002e00227310 */ /* 0x000ff00000201800 */
[----:B0-----:R-:W0:Y:S03]  /*5510*/  F2F.F64.F32 R30, R30 ;  /* 0x0000001e001e7310 */ /* 0x001e260000201800 */
[----:B------:R-:W-:-:S02]  /*5520*/  @!P5 IMAD.MOV.U32 R28, RZ, RZ, 0x66666666 ;  /* 0x66666666ff1cd424 */ /* 0x000fc400078e00ff */
[----:B------:R-:W-:Y:S02]  /*5530*/  @!P5 IMAD.MOV.U32 R29, RZ, RZ, 0x40066666 ;  /* 0x40066666ff1dd424 */ /* 0x000fe400078e00ff */
[----:B------:R-:W-:Y:S02]  /*5540*/  @!P5 IMAD.MOV.U32 R38, RZ, RZ, -0x66666666 ;  /* 0x9999999aff26d424 */ /* 0x000fe400078e00ff */
[----:B------:R-:W-:Y:S02]  /*5550*/  @!P5 IMAD.MOV.U32 R39, RZ, RZ, 0x3fb99999 ;  /* 0x3fb99999ff27d424 */ /* 0x000fe400078e00ff */
[----:B0-----:R-:W-:Y:S01]  /*5560*/  @!P5 DADD R32, R30, -R28 ;  /* 0x000000001e20d229 */ /* 0x001fe2000000081c */
[----:B------:R-:W-:Y:S02]  /*5570*/  @P5 IMAD.MOV.U32 R28, RZ, RZ, 0x66666666 ;  /* 0x66666666ff1c5424 */ /* 0x000fe400078e00ff */
[----:B------:R-:W-:-:S06]  /*5580*/  @P5 IMAD.MOV.U32 R29, RZ, RZ, 0x40106666 ;  /* 0x40106666ff1d5424 */ /* 0x000fcc00078e00ff */
[----:B------:R-:W-:Y:S01]  /*5590*/  @P5 DADD R32, R30, R28 ;  /* 0x000000001e205229 */ /* 0x000fe2000000001c */
[----:B------:R-:W-:Y:S02]  /*55a0*/  IMAD.MOV.U32 R28, RZ, RZ, 0x66666666 ;  /* 0x66666666ff1c7424 */ /* 0x000fe400078e00ff */
[----:B------:R-:W-:-:S03]  /*55b0*/  IMAD.MOV.U32 R29, RZ, RZ, 0x40026666 ;  /* 0x40026666ff1d7424 */ /* 0x000fc600078e00ff */
[----:B------:R0:W1:Y:S01]  /*55c0*/  F2F.F32.F64 R45, R32 ;  /* 0x00000020002d7310 */ /* 0x0000620000301000 */
[----:B------:R-:W-:Y:S02]  /*55d0*/  @!P2 IMAD.MOV.U32 R28, RZ, RZ, -0x66666666 ;  /* 0x9999999aff1ca424 */ /* 0x000fe400078e00ff */
[----:B------:R-:W-:Y:S02]  /*55e0*/  @!P2 IMAD.MOV.U32 R29, RZ, RZ, 0x3fb99999 ;  /* 0x3fb99999ff1da424 */ /* 0x000fe400078e00ff */
[----:B------:R-:W-:Y:S02]  /*55f0*/  @P5 IMAD.MOV.U32 R30, RZ, RZ, 0x66666666 ;  /* 0x66666666ff1e5424 */ /* 0x000fe400078e00ff */
[----:B------:R-:W-:Y:S02]  /*5600*/  @P5 IMAD.MOV.U32 R31, RZ, RZ, 0x40026666 ;  /* 0x40026666ff1f5424 */ /* 0x000fe400078e00ff */
[----:B------:R-:W-:Y:S01]  /*5610*/  DADD R36, -R34, R28 ;  /* 0x0000000022247229 */ /* 0x000fe2000000011c */
[----:B0-----:R-:W-:Y:S01]  /*5620*/  IMAD.MOV.U32 R32, RZ, RZ, 0x1 ;  /* 0x00000001ff207424 */ /* 0x001fe200078e00ff */
[----:B-1----:R-:W0:Y:S08]  /*5630*/  F2F.F64.F32 R28, R45 ;  /* 0x0000002d001c7310 */ /* 0x002e300000201800 */
[----:B------:R-:W1:Y:S01]  /*5640*/  F2F.F32.F64 R34, R36 ;  /* 0x0000002400227310 */ /* 0x000e620000301000 */
[----:B0-----:R-:W-:Y:S01]  /*5650*/  DADD R28, R28, -UR8 ;  /* 0x800000081c1c7e29 */ /* 0x001fe20008000000 */
[----:B------:R-:W-:Y:S01]  /*5660*/  UMOV UR8, 0x72324c83 ;  /* 0x72324c8300087882 */ /* 0x000fe20000000000 */
[----:B------:R-:W-:-:S05]  /*5670*/  UMOV UR9, 0x40425a16 ;  /* 0x40425a1600097882 */ /* 0x000fca0000000000 */
[----:B-1----:R-:W0:Y:S01]  /*5680*/  F2F.F64.F32 R34, R34 ;  /* 0x0000002200227310 */ /* 0x002e220000201800 */
[----:B------:R-:W-:-:S07]  /*5690*/  DADD R28, R28, -UR8 ;  /* 0x800000081c1c7e29 */ /* 0x000fce0008000000 */
[----:B------:R-:W1:Y:S01]  /*56a0*/  MUFU.RCP64H R33, R29 ;  /* 0x0000001d00217308 */ /* 0x000e620000001800 */
[C---:B0-----:R-:W-:Y:S02]  /*56b0*/  @!P5 DADD R38, R34.reuse, R38 ;  /* 0x000000002226d229 */ /* 0x041fe40000000026 */
[----:B------:R-:W-:Y:S02]  /*56c0*/  @P5 DADD R38, R34, R30 ;  /* 0x0000000022265229 */ /* 0x000fe4000000001e */
[----:B-1----:R-:W-:-:S08]  /*56d0*/  DFMA R34, -R28, R32, 1 ;  /* 0x3ff000001c22742b */ /* 0x002fd00000000120 */
[----:B------:R-:W0:Y:S01]  /*56e0*/  F2F.F32.F64 R38, R38 ;  /* 0x0000002600267310 */ /* 0x000e220000301000 */
[----:B------:R-:W-:-:S08]  /*56f0*/  DFMA R34, R34, R34, R34 ;  /* 0x000000222222722b */ /* 0x000fd00000000022 */
[----:B------:R-:W-:Y:S01]  /*5700*/  DFMA R32, R32, R34, R32 ;  /* 0x000000222020722b */ /* 0x000fe20000000020 */
[----:B0-----:R-:W0:Y:S07]  /*5710*/  F2F.F64.F32 R30, R38 ;  /* 0x00000026001e7310 */ /* 0x001e2e0000201800 */
[----:B------:R-:W-:Y:S02]  /*5720*/  DFMA R36, -R28, R32, 1 ;  /* 0x3ff000001c24742b */ /* 0x000fe40000000120 */
[----:B0-----:R-:W-:-:S06]  /*5730*/  DMUL R30, R30, 1000 ;  /* 0x408f40001e1e7828 */ /* 0x001fcc0000000000 */
[----:B------:R-:W-:-:S08]  /*5740*/  DFMA R36, R32, R36, R32 ;  /* 0x000000242024722b */ /* 0x000fd00000000020 */
[----:B------:R-:W-:Y:S01]  /*5750*/  DMUL R34, R30, R36 ;  /* 0x000000241e227228 */ /* 0x000fe20000000000 */
[----:B------:R-:W-:-:S07]  /*5760*/  FSETP.GEU.AND P5, PT, |R31|, 6.5827683646048100446e-37, PT ;  /* 0x036000001f00780b */ /* 0x000fce0003fae200 */
[----:B------:R-:W-:-:S08]  /*5770*/  DFMA R32, -R28, R34, R30 ;  /* 0x000000221c20722b */ /* 0x000fd0000000011e */
[----:B------:R-:W-:-:S10]  /*5780*/  DFMA R34, R36, R32, R34 ;  /* 0x000000202422722b */ /* 0x000fd40000000022 */
[----:B------:R-:W-:-:S05]  /*5790*/  FFMA R32, RZ, R29, R35 ;  /* 0x0000001dff207223 */ /* 0x000fca0000000023 */
[----:B------:R-:W-:-:S13]  /*57a0*/  FSETP.GT.AND P2, PT, |R32|, 1.469367938527859385e-39, PT ;  /* 0x001000002000780b */ /* 0x000fda0003f44200 */
[----:B------:R-:W-:Y:S05]  /*57b0*/  @P2 BRA P5, `(.L_x_145) ;  /* 0x0000000000082947 */ /* 0x000fea0002800000 */
[----:B------:R-:W-:-:S07]  /*57c0*/  MOV R54, 0x57e0 ;  /* 0x000057e000367802 */ /* 0x000fce0000000f00 */
[----:B------:R-:W-:Y:S05]  /*57d0*/  CALL.REL.NOINC `($__internal_0_$__cuda_sm20_div_rn_f64_full) ;  /* 0x00000484003c7944 */ /* 0x000fea0003c00000 */
.L_x_145:
[----:B------:R-:W-:Y:S05]  /*57e0*/  BSYNC.RECONVERGENT B4 ;  /* 0x0000000000047941 */ /* 0x000fea0003800200 */
.L_x_144:
[----:B------:R-:W-:Y:S01]  /*57f0*/  UMOV UR8, 0x66666666 ;  /* 0x6666666600087882 */ /* 0x000fe20000000000 */
[----:B------:R-:W-:Y:S02]  /*5800*/  UMOV UR9, 0x40711266 ;  /* 0x4071126600097882 */ /* 0x000fe40000000000 */
[----:B------:R-:W-:-:S10]  /*5810*/  DADD R34, R34, -UR8 ;  /* 0x8000000822227e29 */ /* 0x000fd40008000000 */
[----:B------:R-:W0:Y:S02]  /*5820*/  F2F.F32.F64 R34, R34 ;  /* 0x0000002200227310 */ /* 0x000e240000301000 */
[----:B0-----:R-:W-:-:S04]  /*5830*/  FSETP.GT.AND P2, PT, R34, UR5, PT ;  /* 0x0000000522007c0b */ /* 0x001fc8000bf44000 */
[----:B------:R-:W-:-:S13]  /*5840*/  FSETP.LT.OR P2, PT, R34, UR4, P2 ;  /* 0x0000000422007c0b */ /* 0x000fda0009741400 */
[----:B------:R-:W-:Y:S05]  /*5850*/  @P2 BRA `(.L_x_5) ;  /* 0x00000040004c2947 */ /* 0x000fea0003800000 */
[----:B------:R-:W0:Y:S02]  /*5860*/  LDC R32, c[0x0][0x3b8] ;  /* 0x0000ee00ff207b82 */ /* 0x000e240000000800 */
[----:B0-----:R-:W-:-:S13]  /*5870*/  ISETP.NE.AND P2, PT, R32, RZ, PT ;  /* 0x000000ff2000720c */ /* 0x001fda0003f45270 */
[----:B------:R-:W-:Y:S05]  /*5880*/  @P2 BRA `(.L_x_146) ;  /* 0x0000000400342947 */ /* 0x000fea0003800000 */
[----:B------:R-:W-:Y:S01]  /*5890*/  ISETP.NE.AND P0, PT, R12, 0x41, PT ;  /* 0x000000410c00780c */ /* 0x000fe20003f05270 */
[----:B------:R-:W-:Y:S01]  /*58a0*/  BSSY.RECONVERGENT B3, `(.L_x_147) ;  /* 0x000000a000037945 */ /* 0x000fe20003800200 */
[----:B------:R-:W-:Y:S02]  /*58b0*/  ISETP.NE.AND P3, PT, R11, 0x41, PT ;  /* 0x000000410b00780c */ /* 0x000fe40003f65270 */
[----:B------:R-:W-:Y:S02]  /*58c0*/  CS2R R30, SRZ ;  /* 0x00000000001e7805 */ /* 0x000fe4000001ff00 */
[----:B------:R-:W-:-:S07]  /*58d0*/  CS2R R28, SRZ ;  /* 0x00000000001c7805 */ /* 0x000fce000001ff00 */
[----:B------:R-:W-:Y:S05]  /*58e0*/  @!P0 BRA `(.L_x_148) ;  /* 0x0000000000148947 */ /* 0x000fea0003800000 */
[----:B------:R-:W-:-:S13]  /*58f0*/  ISETP.NE.AND P0, PT, R12, 0x54, PT ;  /* 0x000000540c00780c */ /* 0x000fda0003f05270 */
[----:B------:R-:W-:Y:S01]  /*5900*/  @P0 IMAD.MOV.U32 R33, RZ, RZ, 0x8 ;  /* 0x00000008ff210424 */ /* 0x000fe200078e00ff */
[----:B------:R-:W-:Y:S01]  /*5910*/  @P0 ISETP.NE.AND P1, PT, R12, 0x43, PT ;  /* 0x000000430c00080c */ /* 0x000fe20003f25270 */
[----:B------:R-:W-:-:S03]  /*5920*/  @!P0 IMAD.MOV.U32 R31, RZ, RZ, 0x4 ;  /* 0x00000004ff1f8424 */ /* 0x000fc600078e00ff */
[----:B------:R-:W-:-:S09]  /*5930*/  @P0 SEL R31, R33, 0xc, !P1 ;  /* 0x0000000c211f0807 */ /* 0x000fd20004800000 */
.L_x_148:
[----:B------:R-:W-:Y:S05]  /*5940*/  BSYNC.RECONVERGENT B3 ;  /* 0x0000000000037941 */ /* 0x000fea0003800200 */
.L_x_147:
[----:B------:R-:W-:Y:S04]  /*5950*/  BSSY.RECONVERGENT B3, `(.L_x_149) ;  /* 0x0000007000037945 */ /* 0x000fe80003800200 */
[----:B------:R-:W-:Y:S05]  /*5960*/  @!P3 BRA `(.L_x_150) ;  /* 0x000000000014b947 */ /* 0x000fea0003800000 */
[----:B------:R-:W-:-:S13]  /*5970*/  ISETP.NE.AND P0, PT, R11, 0x54, PT ;  /* 0x000000540b00780c */ /* 0x000fda0003f05270 */
[----:B------:R-:W-:Y:S01]  /*5980*/  @P0 IMAD.MOV.U32 R33, RZ, RZ, 0x2 ;  /* 0x00000002ff210424 */ /* 0x000fe200078e00ff */
[----:B------:R-:W-:Y:S01]  /*5990*/  @P0 ISETP.NE.AND P1, PT, R11, 0x43, PT ;  /* 0x000000430b00080c */ /* 0x000fe20003f25270 */
[----:B------:R-:W-:-:S03]  /*59a0*/  @!P0 IMAD.MOV.U32 R28, RZ, RZ, 0x1 ;  /* 0x00000001ff1c8424 */ /* 0x000fc600078e00ff */
[----:B------:R-:W-:-:S09]  /*59b0*/  @P0 SEL R28, R33, 0x3, !P1 ;  /* 0x00000003211c0807 */ /* 0x000fd20004800000 */
.L_x_150:
[----:B------:R-:W-:Y:S05]  /*59c0*/  BSYNC.RECONVERGENT B3 ;  /* 0x0000000000037941 */ /* 0x000fea0003800200 */
.L_x_149:
[----:B------:R-:W-:Y:S01]  /*59d0*/  ISETP.NE.AND P1, PT, R10, 0x41, PT ;  /* 0x000000410a00780c */ /* 0x000fe20003f25270 */
[----:B------:R-:W-:Y:S01]  /*59e0*/  BSSY.RECONVERGENT B3, `(.L_x_151) ;  /* 0x000000d000037945 */ /* 0x000fe20003800200 */
[----:B------:R-:W-:Y:S02]  /*59f0*/  IADD3 R28, P0, PT, R31, R28, RZ ;  /* 0x0000001c1f1c7210 */ /* 0x000fe40007f1e0ff */
[----:B------:R-:W-:-:S03]  /*5a00*/  ISETP.NE.AND P3, PT, R9, 0x41, PT ;  /* 0x000000410900780c */ /* 0x000fc60003f65270 */
[----:B------:R-:W-:Y:S01]  /*5a10*/  IMAD.X R29, R30, 0x1, R29, P0 ;  /* 0x000000011e1d7824 */ /* 0x000fe200000e061d */
[----:B------:R-:W-:-:S04]  /*5a20*/  CS2R R30, SRZ ;  /* 0x00000000001e7805 */ /* 0x000fc8000001ff00 */
[C---:B------:R-:W-:Y:S01]  /*5a30*/  SHF.L.U64.HI R29, R28.reuse, 0x4, R29 ;  /* 0x000000041c1d7819 */ /* 0x040fe2000001021d */
[----:B------:R-:W-:Y:S01]  /*5a40*/  IMAD.SHL.U32 R28, R28, 0x10, RZ ;  /* 0x000000101c1c7824 */ /* 0x000fe200078e00ff */
[----:B------:R-:W-:Y:S06]  /*5a50*/  @!P1 BRA `(.L_x_152) ;  /* 0x0000000000149947 */ /* 0x000fec0003800000 */
[----:B------:R-:W-:-:S13]  /*5a60*/  ISETP.NE.AND P0, PT, R10, 0x54, PT ;  /* 0x000000540a00780c */ /* 0x000fda0003f05270 */
[----:B------:R-:W-:Y:S01]  /*5a70*/  @P0 IMAD.MOV.U32 R33, RZ, RZ, 0x8 ;  /* 0x00000008ff210424 */ /* 0x000fe200078e00ff */
[----:B------:R-:W-:Y:S01]  /*5a80*/  @P0 ISETP.NE.AND P1, PT, R10, 0x43, PT ;  /* 0x000000430a00080c */ /* 0x000fe20003f25270 */
[----:B------:R-:W-:-:S03]  /*5a90*/  @!P0 IMAD.MOV.U32 R31, RZ, RZ, 0x4 ;  /* 0x00000004ff1f8424 */ /* 0x000fc600078e00ff */
[----:B------:R-:W-:-:S09]  /*5aa0*/  @P0 SEL R31, R33, 0xc, !P1 ;  /* 0x0000000c211f0807 */ /* 0x000fd20004800000 */
.L_x_152:
[----:B------:R-:W-:Y:S05]  /*5ab0*/  BSYNC.RECONVERGENT B3 ;  /* 0x0000000000037941 */ /* 0x000fea0003800200 */
.L_x_151:
[----:B------:R-:W-:Y:S01]  /*5ac0*/  BSSY.RECONVERGENT B3, `(.L_x_153) ;  /* 0x000000a000037945 */ /* 0x000fe20003800200 */
[----:B------:R-:W-:Y:S02]  /*5ad0*/  LOP3.LUT R31, R28, R31, RZ, 0xfc, !PT ;  /* 0x0000001f1c1f7212 */ /* 0x000fe400078efcff */
[----:B------:R-:W-:Y:S02]  /*5ae0*/  LOP3.LUT R30, R29, R30, RZ, 0xfc, !PT ;  /* 0x0000001e1d1e7212 */ /* 0x000fe400078efcff */
[----:B------:R-:W-:Y:S01]  /*5af0*/  CS2R R28, SRZ ;  /* 0x00000000001c7805 */ /* 0x000fe2000001ff00 */
[----:B------:R-:W-:Y:S06]  /*5b00*/  @!P3 BRA `(.L_x_154) ;  /* 0x000000000014b947 */ /* 0x000fec0003800000 */
[----:B------:R-:W-:-:S13]  /*5b10*/  ISETP.NE.AND P0, PT, R9, 0x54, PT ;  /* 0x000000540900780c */ /* 0x000fda0003f05270 */
[----:B------:R-:W-:Y:S01]  /*5b20*/  @P0 IMAD.MOV.U32 R33, RZ, RZ, 0x2 ;  /* 0x00000002ff210424 */ /* 0x000fe200078e00ff */
[----:B------:R-:W-:Y:S01]  /*5b30*/  @P0 ISETP.NE.AND P1, PT, R9, 0x43, PT ;  /* 0x000000430900080c */ /* 0x000fe20003f25270 */
[----:B------:R-:W-:-:S03]  /*5b40*/  @!P0 IMAD.MOV.U32 R28, RZ, RZ, 0x1 ;  /* 0x00000001ff1c8424 */ /* 0x000fc600078e00ff */
[----:B------:R-:W-:-:S09]  /*5b50*/  @P0 SEL R28, R33, 0x3, !P1 ;  /* 0x00000003211c0807 */ /* 0x000fd20004800000 */
.L_x_154:
[----:B------:R-:W-:Y:S05]  /*5b60*/  BSYNC.RECONVERGENT B3 ;  /* 0x0000000000037941 */ /* 0x000fea0003800200 */
.L_x_153:
[----:B------:R-:W-:Y:S01]  /*5b70*/  ISETP.NE.AND P1, PT, R8, 0x41, PT ;  /* 0x000000410800780c */ /* 0x000fe20003f25270 */
[----:B------:R-:W-:Y:S01]  /*5b80*/  BSSY.RECONVERGENT B3, `(.L_x_155) ;  /* 0x000000d000037945 */ /* 0x000fe20003800200 */
[----:B------:R-:W-:Y:S01]  /*5b90*/  IADD3 R28, P0, PT, R28, R31, RZ ;  /* 0x0000001f1c1c7210 */ /* 0x000fe20007f1e0ff */
[----:B------:R-:W-:Y:S01]  /*5ba0*/  IMAD.MOV.U32 R31, RZ, RZ, RZ ;  /* 0x000000ffff1f7224 */ /* 0x000fe200078e00ff */
[----:B------:R-:W-:-:S03]  /*5bb0*/  ISETP.NE.AND P3, PT, R7, 0x41, PT ;  /* 0x000000410700780c */ /* 0x000fc60003f65270 */
[----:B------:R-:W-:-:S05]  /*5bc0*/  IMAD.X R29, R29, 0x1, R30, P0 ;  /* 0x000000011d1d7824 */ /* 0x000fca00000e061e */
        /* <DEDUP_REMOVED lines=8> */
.L_x_156:
[----:B------:R-:W-:Y:S05]  /*5c50*/  BSYNC.RECONVERGENT B3 ;  /* 0x0000000000037941 */ /* 0x000fea0003800200 */
.L_x_155:
[----:B------:R-:W-:Y:S01]  /*5c60*/  BSSY.RECONVERGENT B3, `(.L_x_157) ;  /* 0x000000a000037945 */ /* 0x000fe20003800200 */
[----:B------:R-:W-:Y:S01]  /*5c70*/  LOP3.LUT R30, R28, R31, RZ, 0xfc, !PT ;  /* 0x0000001f1c1e7212 */ /* 0x000fe200078efcff */
[----:B------:R-:W-:Y:S02]  /*5c80*/  IMAD.MOV.U32 R28, RZ, RZ, RZ ;  /* 0x000000ffff1c7224 */ /* 0x000fe400078e00ff */
[----:B------:R-:W-:Y:S01]  /*5c90*/  IMAD.MOV.U32 R31, RZ, RZ, RZ ;  /* 0x000000ffff1f7224 */ /* 0x000fe200078e00ff */
[----:B------:R-:W-:Y:S06]  /*5ca0*/  @!P3 BRA `(.L_x_158) ;  /* 0x000000000014b947 */ /* 0x000fec0003800000 */
[----:B------:R-:W-:-:S13]  /*5cb0*/  ISETP.NE.AND P0, PT, R7, 0x54, PT ;  /* 0x000000540700780c */ /* 0x000fda0003f05270 */
[----:B------:R-:W-:Y:S01]  /*5cc0*/  @P0 IMAD.MOV.U32 R33, RZ, RZ, 0x2 ;  /* 0x00000002ff210424 */ /* 0x000fe200078e00ff */
[----:B------:R-:W-:Y:S01]  /*5cd0*/  @P0 ISETP.NE.AND P1, PT, R7, 0x43, PT ;  /* 0x000000430700080c */ /* 0x000fe20003f25270 */
[----:B------:R-:W-:-:S03]  /*5ce0*/  @!P0 IMAD.MOV.U32 R31, RZ, RZ, 0x1 ;  /* 0x00000001ff1f8424 */ /* 0x000fc600078e00ff */
[----:B------:R-:W-:-:S09]  /*5cf0*/  @P0 SEL R31, R33, 0x3, !P1 ;  /* 0x00000003211f0807 */ /* 0x000fd20004800000 */
.L_x_158:
[----:B------:R-:W-:Y:S05]  /*5d00*/  BSYNC.RECONVERGENT B3 ;  /* 0x0000000000037941 */ /* 0x000fea0003800200 */
.L_x_157:
[----:B------:R-:W-:Y:S01]  /*5d10*/  IADD3 R31, P0, PT, R31, R30, RZ ;  /* 0x0000001e1f1f7210 */ /* 0x000fe20007f1e0ff */
[----:B------:R-:W-:Y:S01]  /*5d20*/  IMAD.MOV.U32 R34, RZ, RZ, RZ ;  /* 0x000000ffff227224 */ /* 0x000fe200078e00ff */
[----:B------:R-:W-:-:S05]  /*5d30*/  LOP3.LUT R29, R29, R28, RZ, 0xfc, !PT ;  /* 0x0000001c1d1d7212 */ /* 0x000fca00078efcff */
[----:B------:R-:W-:Y:S01]  /*5d40*/  IMAD.X R34, R34, 0x1, R29, P0 ;  /* 0x0000000122227824 */ /* 0x000fe200000e061d */
[----:B------:R-:W-:Y:S06]  /*5d50*/  BRA `(.L_x_159) ;  /* 0x0000000400247947 */ /* 0x000fec0003800000 */
.L_x_146:
[----:B------:R-:W-:Y:S01]  /*5d60*/  BSSY.RECONVERGENT B3, `(.L_x_160) ;  /* 0x0000009000037945 */ /* 0x000fe20003800200 */
[----:B------:R-:W-:Y:S02]  /*5d70*/  CS2R R30, SRZ ;  /* 0x00000000001e7805 */ /* 0x000fe4000001ff00 */
[----:B------:R-:W-:Y:S01]  /*5d80*/  CS2R R28, SRZ ;  /* 0x00000000001c7805 */ /* 0x000fe2000001ff00 */
[----:B------:R-:W-:Y:S06]  /*5d90*/  @!P4 BRA `(.L_x_161) ;  /* 0x000000000014c947 */ /* 0x000fec0003800000 */
[----:B------:R-:W-:-:S13]  /*5da0*/  ISETP.NE.AND P4, PT, R6, 0x54, PT ;  /* 0x000000540600780c */ /* 0x000fda0003f85270 */
[----:B------:R-:W-:Y:S01]  /*5db0*/  @P4 IMAD.MOV.U32 R31, RZ, RZ, 0x8 ;  /* 0x00000008ff1f4424 */ /* 0x000fe200078e00ff */
[----:B------:R-:W-:-:S04]  /*5dc0*/  @P4 ISETP.NE.AND P5, PT, R6, 0x43, PT ;  /* 0x000000430600480c */ /* 0x000fc80003fa5270 */
[----:B------:R-:W-:Y:S01]  /*5dd0*/  @P4 SEL R31, R31, 0xc, !P5 ;  /* 0x0000000c1f1f4807 */ /* 0x000fe20006800000 */
[----:B------:R-:W-:-:S08]  /*5de0*/  @!P4 IMAD.MOV.U32 R31, RZ, RZ, 0x4 ;  /* 0x00000004ff1fc424 */ /* 0x000fd000078e00ff */
.L_x_161:
[----:B------:R-:W-:Y:S05]  /*5df0*/  BSYNC.RECONVERGENT B3 ;  /* 0x0000000000037941 */ /* 0x000fea0003800200 */
.L_x_160:
[----:B------:R-:W-:Y:S04]  /*5e00*/  BSSY.RECONVERGENT B3, `(.L_x_162) ;  /* 0x0000007000037945 */ /* 0x000fe80003800200 */
[----:B------:R-:W-:Y:S05]  /*5e10*/  @!P3 BRA `(.L_x_163) ;  /* 0x000000000014b947 */ /* 0x000fea0003800000 */
[----:B------:R-:W-:-:S13]  /*5e20*/  ISETP.NE.AND P3, PT, R5, 0x54, PT ;  /* 0x000000540500780c */ /* 0x000fda0003f65270 */
[----:B------:R-:W-:Y:S01]  /*5e30*/  @P3 IMAD.MOV.U32 R33, RZ, RZ, 0x2 ;  /* 0x00000002ff213424 */ /* 0x000fe200078e00ff */
[----:B------:R-:W-:Y:S01]  /*5e40*/  @P3 ISETP.NE.AND P4, PT, R5, 0x43, PT ;  /* 0x000000430500380c */ /* 0x000fe20003f85270 */
[----:B------:R-:W-:-:S03]  /*5e50*/  @!P3 IMAD.MOV.U32 R28, RZ, RZ, 0x1 ;  /* 0x00000001ff1cb424 */ /* 0x000fc600078e00ff */
[----:B------:R-:W-:-:S09]  /*5e60*/  @P3 SEL R28, R33, 0x3, !P4 ;  /* 0x00000003211c3807 */ /* 0x000fd20006000000 */
.L_x_163:
[----:B------:R-:W-:Y:S05]  /*5e70*/  BSYNC.RECONVERGENT B3 ;  /* 0x0000000000037941 */ /* 0x000fea0003800200 */
.L_x_162:
[----:B------:R-:W-:Y:S01]  /*5e80*/  IADD3 R33, P3, PT, R31, R28, RZ ;  /* 0x0000001c1f217210 */ /* 0x000fe20007f7e0ff */
[----:B------:R-:W-:Y:S01]  /*5e90*/  BSSY.RECONVERGENT B3, `(.L_x_164) ;  /* 0x000000c000037945 */ /* 0x000fe20003800200 */
[----:B------:R-:W-:-:S03]  /*5ea0*/  IMAD.MOV.U32 R31, RZ, RZ, RZ ;  /* 0x000000ffff1f7224 */ /* 0x000fc600078e00ff */
[----:B------:R-:W-:Y:S02]  /*5eb0*/  IMAD.X R30, R30, 0x1, R29, P3 ;  /* 0x000000011e1e7824 */ /* 0x000fe400018e061d */
[C---:B------:R-:W-:Y:S02]  /*5ec0*/  IMAD.SHL.U32 R28, R33.reuse, 0x10, RZ ;  /* 0x00000010211c7824 */ /* 0x040fe400078e00ff */
[----:B------:R-:W-:Y:S01]  /*5ed0*/  IMAD.MOV.U32 R29, RZ, RZ, RZ ;  /* 0x000000ffff1d7224 */ /* 0x000fe200078e00ff */
[----:B------:R-:W-:Y:S01]  /*5ee0*/  SHF.L.U64.HI R30, R33, 0x4, R30 ;  /* 0x00000004211e7819 */ /* 0x000fe2000001021e */
[----:B------:R-:W-:Y:S06]  /*5ef0*/  @!P1 BRA `(.L_x_165) ;  /* 0x0000000000149947 */ /* 0x000fec0003800000 */
[----:B------:R-:W-:-:S13]  /*5f00*/  ISETP.NE.AND P1, PT, R4, 0x54, PT ;  /* 0x000000540400780c */ /* 0x000fda0003f25270 */
[----:B------:R-:W-:Y:S01]  /*5f10*/  @P1 IMAD.MOV.U32 R33, RZ, RZ, 0x8 ;  /* 0x00000008ff211424 */ /* 0x000fe200078e00ff */
[----:B------:R-:W-:Y:S01]  /*5f20*/  @P1 ISETP.NE.AND P3, PT, R4, 0x43, PT ;  /* 0x000000430400180c */ /* 0x000fe20003f65270 */
[----:B------:R-:W-:-:S03]  /*5f30*/  @!P1 IMAD.MOV.U32 R29, RZ, RZ, 0x4 ;  /* 0x00000004ff1d9424 */ /* 0x000fc600078e00ff */
[----:B------:R-:W-:-:S09]  /*5f40*/  @P1 SEL R29, R33, 0xc, !P3 ;  /* 0x0000000c211d1807 */ /* 0x000fd20005800000 */
.L_x_165:
[----:B------:R-:W-:Y:S05]  /*5f50*/  BSYNC.RECONVERGENT B3 ;  /* 0x0000000000037941 */ /* 0x000fea0003800200 */
.L_x_164:
[----:B------:R-:W-:Y:S01]  /*5f60*/  BSSY.RECONVERGENT B3, `(.L_x_166) ;  /* 0x000000a000037945 */ /* 0x000fe20003800200 */
[----:B------:R-:W-:Y:S02]  /*5f70*/  LOP3.LUT R33, R28, R29, RZ, 0xfc, !PT ;  /* 0x0000001d1c217212 */ /* 0x000fe400078efcff */
[----:B------:R-:W-:Y:S02]  /*5f80*/  CS2R R28, SRZ ;  /* 0x00000000001c7805 */ /* 0x000fe4000001ff00 */
[----:B------:R-:W-:Y:S01]  /*5f90*/  LOP3.LUT R30, R30, R31, RZ, 0xfc, !PT ;  /* 0x0000001f1e1e7212 */ /* 0x000fe200078efcff */
[----:B------:R-:W-:Y:S06]  /*5fa0*/  @!P0 BRA `(.L_x_167) ;  /* 0x0000000000148947 */ /* 0x000fec0003800000 */
[----:B------:R-:W-:-:S13]  /*5fb0*/  ISETP.NE.AND P0, PT, R3, 0x54, PT ;  /* 0x000000540300780c */ /* 0x000fda0003f05270 */
[----:B------:R-:W-:Y:S01]  /*5fc0*/  @P0 IMAD.MOV.U32 R31, RZ, RZ, 0x2 ;  /* 0x00000002ff1f0424 */ /* 0x000fe200078e00ff */
[----:B------:R-:W-:Y:S01]  /*5fd0*/  @P0 ISETP.NE.AND P1, PT, R3, 0x43, PT ;  /* 0x000000430300080c */ /* 0x000fe20003f25270 */
[----:B------:R-:W-:-:S03]  /*5fe0*/  @!P0 IMAD.MOV.U32 R28, RZ, RZ, 0x1 ;  /* 0x00000001ff1c8424 */ /* 0x000fc600078e00ff */
[----:B------:R-:W-:-:S09]  /*5ff0*/  @P0 SEL R28, R31, 0x3, !P1 ;  /* 0x000000031f1c0807 */ /* 0x000fd20004800000 */
.L_x_167:
[----:B------:R-:W-:Y:S05]  /*6000*/  BSYNC.RECONVERGENT B3 ;  /* 0x0000000000037941 */ /* 0x000fea0003800200 */
.L_x_166:
        /* <DEDUP_REMOVED lines=14> */
.L_x_169:
[----:B------:R-:W-:Y:S05]  /*60f0*/  BSYNC.RECONVERGENT B3 ;  /* 0x0000000000037941 */ /* 0x000fea0003800200 */
.L_x_168:
        /* <DEDUP_REMOVED lines=10> */
.L_x_171:
[----:B------:R-:W-:Y:S05]  /*61a0*/  BSYNC.RECONVERGENT B3 ;  /* 0x0000000000037941 */ /* 0x000fea0003800200 */
.L_x_170:
[----:B------:R-:W-:Y:S01]  /*61b0*/  IADD3 R31, P0, PT, R28, R31, RZ ;  /* 0x0000001f1c1f7210 */ /* 0x000fe20007f1e0ff */
[----:B------:R-:W-:Y:S01]  /*61c0*/  IMAD.MOV.U32 R28, RZ, RZ, RZ ;  /* 0x000000ffff1c7224 */ /* 0x000fe200078e00ff */
[----:B------:R-:W-:-:S05]  /*61d0*/  LOP3.LUT R29, R29, R30, RZ, 0xfc, !PT ;  /* 0x0000001e1d1d7212 */ /* 0x000fca00078efcff */
[----:B------:R-:W-:-:S07]  /*61e0*/  IMAD.X R34, R28, 0x1, R29, P0 ;  /* 0x000000011c227824 */ /* 0x000fce00000e061d */
.L_x_159:
[----:B------:R-:W0:Y:S01]  /*61f0*/  LDC.64 R28, c[0x0][0x3a0] ;  /* 0x0000e800ff1c7b82 */ /* 0x000e220000000a00 */
[----:B------:R-:W-:Y:S02]  /*6200*/  R2UR UR8, R26 ;  /* 0x000000001a0872ca */ /* 0x000fe400000e0000 */
[----:B------:R-:W-:Y:S02]  /*6210*/  R2UR UR9, R27 ;  /* 0x000000001b0972ca */ /* 0x000fe400000e0000 */
[----:B0-----:R-:W-:-:S04]  /*6220*/  LEA R30, P0, R31, R28, 0x2 ;  /* 0x0000001c1f1e7211 */ /* 0x001fc800078010ff */
[----:B------:R-:W-:-:S07]  /*6230*/  LEA.HI.X R31, R31, R29, R34, 0x2, P0 ;  /* 0x0000001d1f1f7211 */ /* 0x000fce00000f1422 */
[----:B------:R-:W2:Y:S01]  /*6240*/  LDG.E R30, desc[UR8][R30.64] ;  /* 0x000000081e1e7981 */ /* 0x000ea2000c1e1900 */
[----:B------:R-:W-:Y:S01]  /*6250*/  BSSY.RECONVERGENT B3, `(.L_x_172) ;  /* 0x00000ad000037945 */ /* 0x000fe20003800200 */
[----:B--2---:R-:W-:-:S13]  /*6260*/  FSETP.GEU.AND P0, PT, R30, 4, PT ;  /* 0x408000001e00780b */ /* 0x004fda0003f0e000 */
[----:B------:R-:W-:Y:S05]  /*6270*/  @!P0 BRA `(.L_x_173) ;  /* 0x0000000800a88947 */ /* 0x000fea0003800000 */
[----:B------:R-:W-:-:S13]  /*6280*/  ISETP.NE.AND P0, PT, R32, 0x1, PT ;  /* 0x000000012000780c */ /* 0x000fda0003f05270 */
[----:B------:R-:W-:Y:S05]  /*6290*/  @P0 BRA `(.L_x_174) ;  /* 0x0000000400440947 */ /* 0x000fea0003800000 */
[----:B------:R-:W-:Y:S01]  /*62a0*/  ISETP.NE.AND P0, PT, R12, 0x41, PT ;  /* 0x000000410c00780c */ /* 0x000fe20003f05270 */
[----:B------:R-:W-:Y:S01]  /*62b0*/  BSSY.RECONVERGENT B4, `(.L_x_175) ;  /* 0x000000a000047945 */ /* 0x000fe20003800200 */
[----:B------:R-:W-:Y:S01]  /*62c0*/  ISETP.NE.AND P3, PT, R11, 0x41, PT ;  /* 0x000000410b00780c */ /* 0x000fe20003f65270 */
[----:B------:R-:W-:Y:S02]  /*62d0*/  IMAD.MOV.U32 R5, RZ, RZ, RZ ;  /* 0x000000ffff057224 */ /* 0x000fe400078e00ff */
[----:B------:R-:W-:-:S08]  /*62e0*/  IMAD.MOV.U32 R3, RZ, RZ, RZ ;  /* 0x000000ffff037224 */ /* 0x000fd000078e00ff */
[----:B------:R-:W-:Y:S05]  /*62f0*/  @!P0 BRA `(.L_x_176) ;  /* 0x0000000000148947 */ /* 0x000fea0003800000 */
[----:B------:R-:W-:-:S13]  /*6300*/  ISETP.NE.AND P0, PT, R12, 0x54, PT ;  /* 0x000000540c00780c */ /* 0x000fda0003f05270 */
[----:B------:R-:W-:Y:S01]  /*6310*/  @P0 IMAD.MOV.U32 R0, RZ, RZ, 0x8 ;  /* 0x00000008ff000424 */ /* 0x000fe200078e00ff */
[----:B------:R-:W-:Y:S01]  /*6320*/  @P0 ISETP.NE.AND P1, PT, R12, 0x43, PT ;  /* 0x000000430c00080c */ /* 0x000fe20003f25270 */
[----:B------:R-:W-:-:S03]  /*6330*/  @!P0 IMAD.MOV.U32 R3, RZ, RZ, 0x4 ;  /* 0x00000004ff038424 */ /* 0x000fc600078e00ff */
[----:B------:R-:W-:-:S09]  /*6340*/  @P0 SEL R3, R0, 0xc, !P1 ;  /* 0x0000000c00030807 */ /* 0x000fd20004800000 */
.L_x_176:
[----:B------:R-:W-:Y:S05]  /*6350*/  BSYNC.RECONVERGENT B4 ;  /* 0x0000000000047941 */ /* 0x000fea0003800200 */
.L_x_175:
[----:B------:R-:W-:Y:S01]  /*6360*/  BSSY.RECONVERGENT B4, `(.L_x_177) ;  /* 0x0000009000047945 */ /* 0x000fe20003800200 */
        /* <DEDUP_REMOVED lines=8> */
.L_x_178:
[----:B------:R-:W-:Y:S05]  /*63f0*/  BSYNC.RECONVERGENT B4 ;  /* 0x0000000000047941 */ /* 0x000fea0003800200 */
.L_x_177:
[----:B------:R-:W-:Y:S01]  /*6400*/  ISETP.NE.AND P1, PT, R10, 0x41, PT ;  /* 0x000000410a00780c */ /* 0x000fe20003f25270 */
[----:B------:R-:W-:Y:S01]  /*6410*/  BSSY.RECONVERGENT B4, `(.L_x_179) ;  /* 0x000000e000047945 */ /* 0x000fe20003800200 */
[----:B------:R-:W-:Y:S02]  /*6420*/  IADD3 R0, P0, PT, R3, R0, RZ ;  /* 0x0000000003007210 */ /* 0x000fe40007f1e0ff */
[----:B------:R-:W-:-:S03]  /*6430*/  ISETP.NE.AND P3, PT, R9, 0x41, PT ;  /* 0x000000410900780c */ /* 0x000fc60003f65270 */
[----:B------:R-:W-:Y:S02]  /*6440*/  IMAD.X R3, R5, 0x1, R2, P0 ;  /* 0x0000000105037824 */ /* 0x000fe400000e0602 */
[----:B------:R-:W-:-:S03]  /*6450*/  IMAD.MOV.U32 R5, RZ, RZ, RZ ;  /* 0x000000ffff057224 */ /* 0x000fc600078e00ff */
[C---:B------:R-:W-:Y:S01]  /*6460*/  SHF.L.U64.HI R2, R0.reuse, 0x4, R3 ;  /* 0x0000000400027819 */ /* 0x040fe20000010203 */
[----:B------:R-:W-:Y:S02]  /*6470*/  IMAD.SHL.U32 R0, R0, 0x10, RZ ;  /* 0x0000001000007824 */ /* 0x000fe400078e00ff */
[----:B------:R-:W-:Y:S01]  /*6480*/  IMAD.MOV.U32 R3, RZ, RZ, RZ ;  /* 0x000000ffff037224 */ /* 0x000fe200078e00ff */
[----:B------:R-:W-:Y:S06]  /*6490*/  @!P1 BRA `(.L_x_180) ;  /* 0x0000000000149947 */ /* 0x000fec0003800000 */
[----:B------:R-:W-:-:S13]  /*64a0*/  ISETP.NE.AND P0, PT, R10, 0x54, PT ;  /* 0x000000540a00780c */ /* 0x000fda0003f05270 */
[----:B------:R-:W-:Y:S01]  /*64b0*/  @P0 IMAD.MOV.U32 R4, RZ, RZ, 0x8 ;  /* 0x00000008ff040424 */ /* 0x000fe200078e00ff */
[----:B------:R-:W-:Y:S01]  /*64c0*/  @P0 ISETP.NE.AND P1, PT, R10, 0x43, PT ;  /* 0x000000430a00080c */ /* 0x000fe20003f25270 */
[----:B------:R-:W-:-:S03]  /*64d0*/  @!P0 IMAD.MOV.U32 R3, RZ, RZ, 0x4 ;  /* 0x00000004ff038424 */ /* 0x000fc600078e00ff */
[----:B------:R-:W-:-:S09]  /*64e0*/  @P0 SEL R3, R4, 0xc, !P1 ;  /* 0x0000000c04030807 */ /* 0x000fd20004800000 */
.L_x_180:
[----:B------:R-:W-:Y:S05]  /*64f0*/  BSYNC.RECONVERGENT B4 ;  /* 0x0000000000047941 */ /* 0x000fea0003800200 */
.L_x_179:
[----:B------:R-:W-:Y:S01]  /*6500*/  BSSY.RECONVERGENT B4, `(.L_x_181) ;  /* 0x000000a000047945 */ /* 0x000fe20003800200 */
[----:B------:R-:W-:Y:S01]  /*6510*/  LOP3.LUT R3, R0, R3, RZ, 0xfc, !PT ;  /* 0x0000000300037212 */ /* 0x000fe200078efcff */
[----:B------:R-:W-:Y:S01]  /*6520*/  IMAD.MOV.U32 R0, RZ, RZ, RZ ;  /* 0x000000ffff007224 */ /* 0x000fe200078e00ff */
[----:B------:R-:W-:Y:S01]  /*6530*/  LOP3.LUT R5, R2, R5, RZ, 0xfc, !PT ;  /* 0x0000000502057212 */ /* 0x000fe200078efcff */
[----:B------:R-:W-:Y:S06]  /*6540*/  @!P3 BRA `(.L_x_182) ;  /* 0x000000000014b947 */ /* 0x000fec0003800000 */
[----:B------:R-:W-:-:S13]  /*6550*/  ISETP.NE.AND P0, PT, R9, 0x54, PT ;  /* 0x000000540900780c */ /* 0x000fda0003f05270 */
[----:B------:R-:W-:Y:S01]  /*6560*/  @P0 IMAD.MOV.U32 R2, RZ, RZ, 0x2 ;  /* 0x00000002ff020424 */ /* 0x000fe200078e00ff */
[----:B------:R-:W-:Y:S01]  /*6570*/  @P0 ISETP.NE.AND P1, PT, R9, 0x43, PT ;  /* 0x000000430900080c */ /* 0x000fe20003f25270 */
[----:B------:R-:W-:-:S03]  /*6580*/  @!P0 IMAD.MOV.U32 R0, RZ, RZ, 0x1 ;  /* 0x00000001ff008424 */ /* 0x000fc600078e00ff */
[----:B------:R-:W-:-:S09]  /*6590*/  @P0 SEL R0, R2, 0x3, !P1 ;  /* 0x0000000302000807 */ /* 0x000fd20004800000 */
.L_x_182:
[----:B------:R-:W-:Y:S05]  /*65a0*/  BSYNC.RECONVERGENT B4 ;  /* 0x0000000000047941 */ /* 0x000fea0003800200 */
.L_x_181:
[----:B------:R-:W-:Y:S01]  /*65b0*/  ISETP.NE.AND P1, PT, R8, 0x41, PT ;  /* 0x000000410800780c */ /* 0x000fe20003f25270 */
[----:B------:R-:W-:Y:S01]  /*65c0*/  BSSY.RECONVERGENT B4, `(.L_x_183) ;  /* 0x000000d000047945 */ /* 0x000fe20003800200 */
[----:B------:R-:W-:Y:S01]  /*65d0*/  IADD3 R2, P0, PT, R0, R3, RZ ;  /* 0x0000000300027210 */ /* 0x000fe20007f1e0ff */
[----:B------:R-:W-:Y:S01]  /*65e0*/  IMAD.MOV.U32 R0, RZ, RZ, RZ ;  /* 0x000000ffff007224 */ /* 0x000fe200078e00ff */
[----:B------:R-:W-:Y:S01]  /*65f0*/  ISETP.NE.AND P3, PT, R7, 0x41, PT ;  /* 0x000000410700780c */ /* 0x000fe20003f65270 */
[----:B------:R-:W-:Y:S02]  /*6600*/  IMAD.MOV.U32 R3, RZ, RZ, RZ ;  /* 0x000000ffff037224 */ /* 0x000fe400078e00ff */
[----:B------:R-:W-:Y:S02]  /*6610*/  IMAD.X R5, R0, 0x1, R5, P0 ;  /* 0x0000000100057824 */ /* 0x000fe400000e0605 */
[----:B------:R-:W-:-:S04]  /*6620*/  IMAD.SHL.U32 R0, R2, 0x10, RZ ;  /* 0x0000001002007824 */ /* 0x000fc800078e00ff */
[----:B------:R-:W-:Y:S05]  /*6630*/  @!P1 BRA `(.L_x_184) ;  /* 0x0000000000149947 */ /* 0x000fea0003800000 */
[----:B------:R-:W-:-:S13]  /*6640*/  ISETP.NE.AND P0, PT, R8, 0x54, PT ;  /* 0x000000540800780c */ /* 0x000fda0003f05270 */
[----:B------:R-:W-:Y:S01]  /*6650*/  @P0 IMAD.MOV.U32 R4, RZ, RZ, 0x8 ;  /* 0x00000008ff040424 */ /* 0x000fe200078e00ff */
[----:B------:R-:W-:Y:S01]  /*6660*/  @P0 ISETP.NE.AND P1, PT, R8, 0x43, PT ;  /* 0x000000430800080c */ /* 0x000fe20003f25270 */
[----:B------:R-:W-:-:S03]  /*6670*/  @!P0 IMAD.MOV.U32 R3, RZ, RZ, 0x4 ;  /* 0x00000004ff038424 */ /* 0x000fc600078e00ff */
[----:B------:R-:W-:-:S09]  /*6680*/  @P0 SEL R3, R4, 0xc, !P1 ;  /* 0x0000000c04030807 */ /* 0x000fd20004800000 */
.L_x_184:
[----:B------:R-:W-:Y:S05]  /*6690*/  BSYNC.RECONVERGENT B4 ;  /* 0x0000000000047941 */ /* 0x000fea0003800200 */
.L_x_183:
[----:B------:R-:W-:Y:S01]  /*66a0*/  BSSY.RECONVERGENT B4, `(.L_x_185) ;  /* 0x000000b000047945 */ /* 0x000fe20003800200 */
[----:B------:R-:W-:Y:S01]  /*66b0*/  SHF.L.U64.HI R2, R2, 0x4, R5 ;  /* 0x0000000402027819 */ /* 0x000fe20000010205 */
[----:B------:R-:W-:Y:S01]  /*66c0*/  IMAD.MOV.U32 R5, RZ, RZ, RZ ;  /* 0x000000ffff057224 */ /* 0x000fe200078e00ff */
[----:B------:R-:W-:Y:S01]  /*66d0*/  LOP3.LUT R0, R0, R3, RZ, 0xfc, !PT ;  /* 0x0000000300007212 */ /* 0x000fe200078efcff */
[----:B------:R-:W-:Y:S01]  /*66e0*/  IMAD.MOV.U32 R3, RZ, RZ, RZ ;  /* 0x000000ffff037224 */ /* 0x000fe200078e00ff */
[----:B------:R-:W-:Y:S06]  /*66f0*/  @!P3 BRA `(.L_x_186) ;  /* 0x000000000014b947 */ /* 0x000fec0003800000 */
[----:B------:R-:W-:-:S13]  /*6700*/  ISETP.NE.AND P0, PT, R7, 0x54, PT ;  /* 0x000000540700780c */ /* 0x000fda0003f05270 */
[----:B------:R-:W-:Y:S01]  /*6710*/  @P0 IMAD.MOV.U32 R4, RZ, RZ, 0x2 ;  /* 0x00000002ff040424 */ /* 0x000fe200078e00ff */
[----:B------:R-:W-:Y:S01]  /*6720*/  @P0 ISETP.NE.AND P1, PT, R7, 0x43, PT ;  /* 0x000000430700080c */ /* 0x000fe20003f25270 */
[----:B------:R-:W-:-:S03]  /*6730*/  @!P0 IMAD.MOV.U32 R5, RZ, RZ, 0x1 ;  /* 0x00000001ff058424 */ /* 0x000fc600078e00ff */
[----:B------:R-:W-:-:S09]  /*6740*/  @P0 SEL R5, R4, 0x3, !P1 ;  /* 0x0000000304050807 */ /* 0x000fd20004800000 */
.L_x_186:
[----:B------:R-:W-:Y:S05]  /*6750*/  BSYNC.RECONVERGENT B4 ;  /* 0x0000000000047941 */ /* 0x000fea0003800200 */
.L_x_185:
[----:B------:R-:W-:Y:S01]  /*6760*/  IADD3 R5, P0, PT, R5, R0, RZ ;  /* 0x0000000005057210 */ /* 0x000fe20007f1e0ff */
[----:B------:R-:W-:Y:S01]  /*6770*/  IMAD.MOV.U32 R0, RZ, RZ, RZ ;  /* 0x000000ffff007224 */ /* 0x000fe200078e00ff */
[----:B------:R-:W-:-:S05]  /*6780*/  LOP3.LUT R3, R2, R3, RZ, 0xfc, !PT ;  /* 0x0000000302037212 */ /* 0x000fca00078efcff */
[----:B------:R-:W-:Y:S01]  /*6790*/  IMAD.X R0, R0, 0x1, R3, P0 ;  /* 0x0000000100007824 */ /* 0x000fe200000e0603 */
[----:B------:R-:W-:Y:S06]  /*67a0*/  BRA `(.L_x_187) ;  /* 0x0000000400347947 */ /* 0x000fec0003800000 */
.L_x_174:
[----:B------:R-:W-:Y:S01]  /*67b0*/  ISETP.NE.AND P0, PT, R6, 0x41, PT ;  /* 0x000000410600780c */ /* 0x000fe20003f05270 */
[----:B------:R-:W-:Y:S01]  /*67c0*/  BSSY.RECONVERGENT B4, `(.L_x_188) ;  /* 0x0000009000047945 */ /* 0x000fe20003800200 */
[----:B------:R-:W-:Y:S02]  /*67d0*/  ISETP.NE.AND P3, PT, R5, 0x41, PT ;  /* 0x000000410500780c */ /* 0x000fe40003f65270 */
[----:B------:R-:W-:-:S09]  /*67e0*/  CS2R R8, SRZ ;  /* 0x0000000000087805 */ /* 0x000fd2000001ff00 */
[----:B------:R-:W-:Y:S05]  /*67f0*/  @!P0 BRA `(.L_x_189) ;  /* 0x0000000000148947 */ /* 0x000fea0003800000 */
[----:B------:R-:W-:-:S13]  /*6800*/  ISETP.NE.AND P0, PT, R6, 0x54, PT ;  /* 0x000000540600780c */ /* 0x000fda0003f05270 */
[----:B------:R-:W-:Y:S01]  /*6810*/  @P0 IMAD.MOV.U32 R9, RZ, RZ, 0x8 ;  /* 0x00000008ff090424 */ /* 0x000fe200078e00ff */
[----:B------:R-:W-:-:S04]  /*6820*/  @P0 ISETP.NE.AND P1, PT, R6, 0x43, PT ;  /* 0x000000430600080c */ /* 0x000fc80003f25270 */
[----:B------:R-:W-:Y:S01]  /*6830*/  @P0 SEL R9, R9, 0xc, !P1 ;  /* 0x0000000c09090807 */ /* 0x000fe20004800000 */
[----:B------:R-:W-:-:S08]  /*6840*/  @!P0 IMAD.MOV.U32 R9, RZ, RZ, 0x4 ;  /* 0x00000004ff098424 */ /* 0x000fd000078e00ff */
.L_x_189:
[----:B------:R-:W-:Y:S05]  /*6850*/  BSYNC.RECONVERGENT B4 ;  /* 0x0000000000047941 */ /* 0x000fea0003800200 */
.L_x_188:
[----:B------:R-:W-:Y:S01]  /*6860*/  BSSY.RECONVERGENT B4, `(.L_x_190) ;  /* 0x0000008000047945 */ /* 0x000fe20003800200 */
[----:B------:R-:W-:-:S03]  /*6870*/  CS2R R6, SRZ ;  /* 0x0000000000067805 */ /* 0x000fc6000001ff00 */
[----:B------:R-:W-:Y:S05]  /*6880*/  @!P3 BRA `(.L_x_191) ;  /* 0x000000000014b947 */ /* 0x000fea0003800000 */
[----:B------:R-:W-:-:S13]  /*6890*/  ISETP.NE.AND P0, PT, R5, 0x54, PT ;  /* 0x000000540500780c */ /* 0x000fda0003f05270 */
[----:B------:R-:W-:Y:S01]  /*68a0*/  @P0 ISETP.NE.AND P1, PT, R5, 0x43, PT ;  /* 0x000000430500080c */ /* 0x000fe20003f25270 */
[----:B------:R-:W-:Y:S02]  /*68b0*/  @P0 IMAD.MOV.U32 R5, RZ, RZ, 0x2 ;  /* 0x00000002ff050424 */ /* 0x000fe400078e00ff */
[----:B------:R-:W-:-:S03]  /*68c0*/  @!P0 IMAD.MOV.U32 R6, RZ, RZ, 0x1 ;  /* 0x00000001ff068424 */ /* 0x000fc600078e00ff */
[----:B------:R-:W-:-:S07]  /*68d0*/  @P0 SEL R6, R5, 0x3, !P1 ;  /* 0x0000000305060807 */ /* 0x000fce0004800000 */
.L_x_191:
[----:B------:R-:W-:Y:S05]  /*68e0*/  BSYNC.RECONVERGENT B4 ;  /* 0x0000000000047941 */ /* 0x000fea0003800200 */
.L_x_190:
[----:B------:R-:W-:Y:S01]  /*68f0*/  ISETP.NE.AND P1, PT, R4, 0x41, PT ;  /* 0x000000410400780c */ /* 0x000fe20003f25270 */
[----:B------:R-:W-:Y:S01]  /*6900*/  BSSY.RECONVERGENT B4, `(.L_x_192) ;  /* 0x000000e000047945 */ /* 0x000fe20003800200 */
[----:B------:R-:W-:Y:S02]  /*6910*/  IADD3 R9, P0, PT, R9, R6, RZ ;  /* 0x0000000609097210 */ /* 0x000fe40007f1e0ff */
[----:B------:R-:W-:-:S03]  /*6920*/  ISETP.NE.AND P3, PT, R3, 0x41, PT ;  /* 0x000000410300780c */ /* 0x000fc60003f65270 */
[----:B------:R-:W-:Y:S02]  /*6930*/  IMAD.X R6, R8, 0x1, R7, P0 ;  /* 0x0000000108067824 */ /* 0x000fe400000e0607 */
[----:B------:R-:W-:Y:S02]  /*6940*/  IMAD.MOV.U32 R7, RZ, RZ, RZ ;  /* 0x000000ffff077224 */ /* 0x000fe400078e00ff */
[C---:B------:R-:W-:Y:S01]  /*6950*/  IMAD.SHL.U32 R5, R9.reuse, 0x10, RZ ;  /* 0x0000001009057824 */ /* 0x040fe200078e00ff */
[----:B------:R-:W-:Y:S01]  /*6960*/  SHF.L.U64.HI R6, R9, 0x4, R6 ;  /* 0x0000000409067819 */ /* 0x000fe20000010206 */
[----:B------:R-:W-:Y:S01]  /*6970*/  IMAD.MOV.U32 R8, RZ, RZ, RZ ;  /* 0x000000ffff087224 */ /* 0x000fe200078e00ff */
[----:B------:R-:W-:Y:S06]  /*6980*/  @!P1 BRA `(.L_x_193) ;  /* 0x0000000000149947 */ /* 0x000fec0003800000 */
[----:B------:R-:W-:-:S13]  /*6990*/  ISETP.NE.AND P0, PT, R4, 0x54, PT ;  /* 0x000000540400780c */ /* 0x000fda0003f05270 */
[----:B------:R-:W-:Y:S01]  /*69a0*/  @P0 ISETP.NE.AND P1, PT, R4, 0x43, PT ;  /* 0x000000430400080c */ /* 0x000fe20003f25270 */
[----:B------:R-:W-:Y:S02]  /*69b0*/  @P0 IMAD.MOV.U32 R4, RZ, RZ, 0x8 ;  /* 0x00000008ff040424 */ /* 0x000fe400078e00ff */
[----:B------:R-:W-:-:S03]  /*69c0*/  @!P0 IMAD.MOV.U32 R8, RZ, RZ, 0x4 ;  /* 0x00000004ff088424 */ /* 0x000fc600078e00ff */
[----:B------:R-:W-:-:S07]  /*69d0*/  @P0 SEL R8, R4, 0xc, !P1 ;  /* 0x0000000c04080807 */ /* 0x000fce0004800000 */
.L_x_193:
[----:B------:R-:W-:Y:S05]  /*69e0*/  BSYNC.RECONVERGENT B4 ;  /* 0x0000000000047941 */ /* 0x000fea0003800200 */
.L_x_192:
[----:B------:R-:W-:Y:S01]  /*69f0*/  BSSY.RECONVERGENT B4, `(.L_x_194) ;  /* 0x000000a000047945 */ /* 0x000fe20003800200 */
[----:B------:R-:W-:Y:S01]  /*6a00*/  LOP3.LUT R5, R5, R8, RZ, 0xfc, !PT ;  /* 0x0000000805057212 */ /* 0x000fe200078efcff */
[----:B------:R-:W-:Y:S01]  /*6a10*/  IMAD.MOV.U32 R4, RZ, RZ, RZ ;  /* 0x000000ffff047224 */ /* 0x000fe200078e00ff */
[----:B------:R-:W-:Y:S01]  /*6a20*/  LOP3.LUT R6, R6, R7, RZ, 0xfc, !PT ;  /* 0x0000000706067212 */ /* 0x000fe200078efcff */
[----:B------:R-:W-:Y:S06]  /*6a30*/  @!P3 BRA `(.L_x_195) ;  /* 0x000000000014b947 */ /* 0x000fec0003800000 */
[----:B------:R-:W-:-:S13]  /*6a40*/  ISETP.NE.AND P0, PT, R3, 0x54, PT ;  /* 0x000000540300780c */ /* 0x000fda0003f05270 */
[----:B------:R-:W-:Y:S01]  /*6a50*/  @P0 ISETP.NE.AND P1, PT, R3, 0x43, PT ;  /* 0x000000430300080c */ /* 0x000fe20003f25270 */
[----:B------:R-:W-:Y:S02]  /*6a60*/  @P0 IMAD.MOV.U32 R3, RZ, RZ, 0x2 ;  /* 0x00000002ff030424 */ /* 0x000fe400078e00ff */
[----:B------:R-:W-:-:S03]  /*6a70*/  @!P0 IMAD.MOV.U32 R4, RZ, RZ, 0x1 ;  /* 0x00000001ff048424 */ /* 0x000fc600078e00ff */
[----:B------:R-:W-:-:S07]  /*6a80*/  @P0 SEL R4, R3, 0x3, !P1 ;  /* 0x0000000303040807 */ /* 0x000fce0004800000 */
.L_x_195:
[----:B------:R-:W-:Y:S05]  /*6a90*/  BSYNC.RECONVERGENT B4 ;  /* 0x0000000000047941 */ /* 0x000fea0003800200 */
.L_x_194:
[----:B------:R-:W-:Y:S01]  /*6aa0*/  ISETP.NE.AND P1, PT, R2, 0x41, PT ;  /* 0x000000410200780c */ /* 0x000fe20003f25270 */
[----:B------:R-:W-:Y:S01]  /*6ab0*/  IMAD.MOV.U32 R3, RZ, RZ, RZ ;  /* 0x000000ffff037224 */ /* 0x000fe200078e00ff */
[----:B------:R-:W-:Y:S01]  /*6ac0*/  IADD3 R4, P0, PT, R4, R5, RZ ;  /* 0x0000000504047210 */ /* 0x000fe20007f1e0ff */
[----:B------:R-:W-:Y:S01]  /*6ad0*/  BSSY.RECONVERGENT B4, `(.L_x_196) ;  /* 0x000000b000047945 */ /* 0x000fe20003800200 */
[----:B------:R-:W-:-:S03]  /*6ae0*/  ISETP.NE.AND P3, PT, R0, 0x41, PT ;  /* 0x000000410000780c */ /* 0x000fc60003f65270 */
[----:B------:R-:W-:Y:S02]  /*6af0*/  IMAD.X R5, R3, 0x1, R6, P0 ;  /* 0x0000000103057824 */ /* 0x000fe400000e0606 */
[----:B------:R-:W-:Y:S02]  /*6b00*/  IMAD.SHL.U32 R3, R4, 0x10, RZ ;  /* 0x0000001004037824 */ /* 0x000fe400078e00ff */
[----:B------:R-:W-:Y:S02]  /*6b10*/  IMAD.MOV.U32 R6, RZ, RZ, RZ ;  /* 0x000000ffff067224 */ /* 0x000fe400078e00ff */
[----:B------:R-:W-:Y:S05]  /*6b20*/  @!P1 BRA `(.L_x_197) ;  /* 0x0000000000149947 */ /* 0x000fea0003800000 */
[----:B------:R-:W-:-:S13]  /*6b30*/  ISETP.NE.AND P0, PT, R2, 0x54, PT ;  /* 0x000000540200780c */ /* 0x000fda0003f05270 */
[----:B------:R-:W-:Y:S01]  /*6b40*/  @P0 ISETP.NE.AND P1, PT, R2, 0x43, PT ;  /* 0x000000430200080c */ /* 0x000fe20003f25270 */
[----:B------:R-:W-:Y:S02]  /*6b50*/  @P0 IMAD.MOV.U32 R2, RZ, RZ, 0x8 ;  /* 0x00000008ff020424 */ /* 0x000fe400078e00ff */
[----:B------:R-:W-:-:S03]  /*6b60*/  @!P0 IMAD.MOV.U32 R6, RZ, RZ, 0x4 ;  /* 0x00000004ff068424 */ /* 0x000fc600078e00ff */
[----:B------:R-:W-:-:S07]  /*6b70*/  @P0 SEL R6, R2, 0xc, !P1 ;  /* 0x0000000c02060807 */ /* 0x000fce0004800000 */
.L_x_197:
[----:B------:R-:W-:Y:S05]  /*6b80*/  BSYNC.RECONVERGENT B4 ;  /* 0x0000000000047941 */ /* 0x000fea0003800200 */
.L_x_196:
[----:B------:R-:W-:Y:S01]  /*6b90*/  BSSY.RECONVERGENT B4, `(.L_x_198) ;  /* 0x000000a000047945 */ /* 0x000fe20003800200 */
[----:B------:R-:W-:Y:S02]  /*6ba0*/  SHF.L.U64.HI R4, R4, 0x4, R5 ;  /* 0x0000000404047819 */ /* 0x000fe40000010205 */
[----:B------:R-:W-:Y:S02]  /*6bb0*/  LOP3.LUT R5, R3, R6, RZ, 0xfc, !PT ;  /* 0x0000000603057212 */ /* 0x000fe400078efcff */
[----:B------:R-:W-:Y:S01]  /*6bc0*/  CS2R R2, SRZ ;  /* 0x0000000000027805 */ /* 0x000fe2000001ff00 */
[----:B------:R-:W-:Y:S06]  /*6bd0*/  @!P3 BRA `(.L_x_199) ;  /* 0x000000000014b947 */ /* 0x000fec0003800000 */
[----:B------:R-:W-:-:S13]  /*6be0*/  ISETP.NE.AND P0, PT, R0, 0x54, PT ;  /* 0x000000540000780c */ /* 0x000fda0003f05270 */
[----:B------:R-:W-:Y:S01]  /*6bf0*/  @P0 ISETP.NE.AND P1, PT, R0, 0x43, PT ;  /* 0x000000430000080c */ /* 0x000fe20003f25270 */
[----:B------:R-:W-:Y:S02]  /*6c00*/  @P0 IMAD.MOV.U32 R0, RZ, RZ, 0x2 ;  /* 0x00000002ff000424 */ /* 0x000fe400078e00ff */
[----:B------:R-:W-:-:S03]  /*6c10*/  @!P0 IMAD.MOV.U32 R2, RZ, RZ, 0x1 ;  /* 0x00000001ff028424 */ /* 0x000fc600078e00ff */
[----:B------:R-:W-:-:S07]  /*6c20*/  @P0 SEL R2, R0, 0x3, !P1 ;  /* 0x0000000300020807 */ /* 0x000fce0004800000 */
.L_x_199:
[----:B------:R-:W-:Y:S05]  /*6c30*/  BSYNC.RECONVERGENT B4 ;  /* 0x0000000000047941 */ /* 0x000fea0003800200 */
.L_x_198:
[----:B------:R-:W-:Y:S01]  /*6c40*/  IADD3 R5, P0, PT, R2, R5, RZ ;  /* 0x0000000502057210 */ /* 0x000fe20007f1e0ff */
[----:B------:R-:W-:Y:S01]  /*6c50*/  IMAD.MOV.U32 R0, RZ, RZ, RZ ;  /* 0x000000ffff007224 */ /* 0x000fe200078e00ff */
[----:B------:R-:W-:-:S05]  /*6c60*/  LOP3.LUT R3, R4, R3, RZ, 0xfc, !PT ;  /* 0x0000000304037212 */ /* 0x000fca00078efcff */
[----:B------:R-:W-:-:S07]  /*6c70*/  IMAD.X R0, R0, 0x1, R3, P0 ;  /* 0x0000000100007824 */ /* 0x000fce00000e0603 */
.L_x_187:
[----:B------:R-:W-:Y:S02]  /*6c80*/  R2UR UR8, R26 ;  /* 0x000000001a0872ca */ /* 0x000fe400000e0000 */
[----:B------:R-:W-:Y:S02]  /*6c90*/  R2UR UR9, R27 ;  /* 0x000000001b0972ca */ /* 0x000fe400000e0000 */
[----:B------:R-:W-:-:S04]  /*6ca0*/  LEA R2, P0, R5, R28, 0x2 ;  /* 0x0000001c05027211 */ /* 0x000fc800078010ff */
[----:B------:R-:W-:-:S07]  /*6cb0*/  LEA.HI.X R3, R5, R29, R0, 0x2, P0 ;  /* 0x0000001d05037211 */ /* 0x000fce00000f1400 */
[----:B------:R-:W2:Y:S02]  /*6cc0*/  LDG.E R2, desc[UR8][R2.64] ;  /* 0x0000000802027981 */ /* 0x000ea4000c1e1900 */
[----:B--2---:R-:W-:-:S13]  /*6cd0*/  FSETP.GEU.AND P0, PT, R2, 3, PT ;  /* 0x404000000200780b */ /* 0x004fda0003f0e000 */
[----:B------:R-:W-:Y:S01]  /*6ce0*/  @P0 R2UR UR8, R26 ;  /* 0x000000001a0802ca */ /* 0x000fe200000e0000 */
[----:B------:R-:W-:Y:S01]  /*6cf0*/  @P0 IMAD.MOV.U32 R5, RZ, RZ, 0x1 ;  /* 0x00000001ff050424 */ /* 0x000fe200078e00ff */
[----:B------:R-:W-:-:S13]  /*6d00*/  @P0 R2UR UR9, R27 ;  /* 0x000000001b0902ca */ /* 0x000fda00000e0000 */
[----:B------:R0:W-:Y:S02]  /*6d10*/  @P0 STG.E desc[UR8][R24.64], R5 ;  /* 0x0000000518000986 */ /* 0x0001e4000c101908 */
.L_x_173:
[----:B------:R-:W-:Y:S05]  /*6d20*/  BSYNC.RECONVERGENT B3 ;  /* 0x0000000000037941 */ /* 0x000fea0003800200 */
.L_x_172:
[----:B------:R-:W-:Y:S01]  /*6d30*/  VIADD R13, R13, 0xffffffbf ;  /* 0xffffffbf0d0d7836 */ /* 0x000fe20000000000 */
[----:B------:R-:W-:Y:S01]  /*6d40*/  BSSY.RECONVERGENT B3, `(.L_x_200) ;  /* 0x0000019000037945 */ /* 0x000fe20003800200 */
[----:B------:R-:W-:-:S03]  /*6d50*/  IMAD.MOV.U32 R31, RZ, RZ, RZ ;  /* 0x000000ffff1f7224 */ /* 0x000fc600078e00ff */
[----:B------:R-:W-:-:S04]  /*6d60*/  LOP3.LUT R13, R13, 0xffff, RZ, 0xc0, !PT ;  /* 0x0000ffff0d0d7812 */ /* 0x000fc800078ec0ff */
[----:B------:R-:W-:-:S13]  /*6d70*/  ISETP.GT.U32.AND P0, PT, R13, 0x33, PT ;  /* 0x000000330d00780c */ /* 0x000fda0003f04070 */
[----:B------:R-:W-:Y:S05]  /*6d80*/  @P0 BRA `(.L_x_201) ;  /* 0x0000000000380947 */ /* 0x000fea0003800000 */
[----:B------:R-:W-:Y:S02]  /*6d90*/  IMAD.MOV.U32 R2, RZ, RZ, 0x1 ;  /* 0x00000001ff027424 */ /* 0x000fe400078e00ff */
[----:B------:R-:W-:Y:S02]  /*6da0*/  IMAD.MOV.U32 R0, RZ, RZ, 0x54 ;  /* 0x00000054ff007424 */ /* 0x000fe400078e00ff */
[----:B------:R-:W-:Y:S01]  /*6db0*/  IMAD.MOV.U32 R30, RZ, RZ, 0xc ;  /* 0x0000000cff1e7424 */ /* 0x000fe200078e00ff */
[CC--:B------:R-:W-:Y:S02]  /*6dc0*/  SHF.L.U32 R3, R2.reuse, R13.reuse, RZ ;  /* 0x0000000d02037219 */ /* 0x0c0fe400000006ff */
[----:B------:R-:W-:Y:S02]  /*6dd0*/  SHF.L.U64.HI R2, R2, R13, RZ ;  /* 0x0000000d02027219 */ /* 0x000fe400000102ff */
[----:B------:R-:W-:-:S04]  /*6de0*/  LOP3.LUT P0, RZ, R3, 0x1, RZ, 0xc0, !PT ;  /* 0x0000000103ff7812 */ /* 0x000fc8000780c0ff */
[----:B------:R-:W-:-:S13]  /*6df0*/  LOP3.LUT P0, RZ, R2, 0x1, RZ, 0xc0, P0 ;  /* 0x0000000102ff7812 */ /* 0x000fda000000c0ff */
[----:B------:R-:W-:Y:S05]  /*6e00*/  @P0 BRA `(.L_x_202) ;  /* 0x0000000000300947 */ /* 0x000fea0003800000 */
[----:B------:R-:W-:-:S04]  /*6e10*/  LOP3.LUT P0, RZ, R3, 0x4, RZ, 0xc0, !PT ;  /* 0x0000000403ff7812 */ /* 0x000fc8000780c0ff */
[----:B------:R-:W-:-:S13]  /*6e20*/  LOP3.LUT P0, RZ, R2, 0x4, RZ, 0xc0, P0 ;  /* 0x0000000402ff7812 */ /* 0x000fda000000c0ff */
[----:B------:R-:W-:Y:S05]  /*6e30*/  @P0 BRA `(.L_x_203) ;  /* 0x0000000000200947 */ /* 0x000fea0003800000 */
[----:B------:R-:W-:-:S04]  /*6e40*/  LOP3.LUT P0, RZ, R3, 0x80000, RZ, 0xc0, !PT ;  /* 0x0008000003ff7812 */ /* 0x000fc8000780c0ff */
[----:B------:R-:W-:-:S13]  /*6e50*/  LOP3.LUT P0, RZ, R2, 0x80000, RZ, 0xc0, P0 ;  /* 0x0008000002ff7812 */ /* 0x000fda000000c0ff */
[----:B------:R-:W-:Y:S05]  /*6e60*/  @P0 BRA `(.L_x_204) ;  /* 0x00000000000c0947 */ /* 0x000fea0003800000 */
.L_x_201:
[----:B------:R-:W-:Y:S02]  /*6e70*/  IMAD.MOV.U32 R0, RZ, RZ, 0x43 ;  /* 0x00000043ff007424 */ /* 0x000fe400078e00ff */
[----:B------:R-:W-:Y:S01]  /*6e80*/  IMAD.MOV.U32 R30, RZ, RZ, 0x8 ;  /* 0x00000008ff1e7424 */ /* 0x000fe200078e00ff */
[----:B------:R-:W-:Y:S06]  /*6e90*/  BRA `(.L_x_202) ;  /* 0x00000000000c7947 */ /* 0x000fec0003800000 */
.L_x_204:
[----:B------:R-:W-:Y:S01]  /*6ea0*/  IMAD.MOV.U32 R0, RZ, RZ, 0x41 ;  /* 0x00000041ff007424 */ /* 0x000fe200078e00ff */
[----:B------:R-:W-:Y:S06]  /*6eb0*/  BRA `(.L_x_202) ;  /* 0x0000000000047947 */ /* 0x000fec0003800000 */
.L_x_203:
[----:B------:R-:W-:-:S07]  /*6ec0*/  IMAD.MOV.U32 R0, RZ, RZ, 0x47 ;  /* 0x00000047ff007424 */ /* 0x000fce00078e00ff */
.L_x_202:
[----:B------:R-:W-:Y:S05]  /*6ed0*/  BSYNC.RECONVERGENT B3 ;  /* 0x0000000000037941 */ /* 0x000fea0003800200 */
.L_x_200:
[----:B------:R-:W-:Y:S01]  /*6ee0*/  VIADD R14, R14, 0xffffffbf ;  /* 0xffffffbf0e0e7836 */ /* 0x000fe20000000000 */
[----:B------:R-:W-:Y:S01]  /*6ef0*/  BSSY.RECONVERGENT B3, `(.L_x_205) ;  /* 0x000001b000037945 */ /* 0x000fe20003800200 */
[----:B------:R-:W-:Y:S02]  /*6f00*/  IMAD.MOV.U32 R2, RZ, RZ, 0x43 ;  /* 0x00000043ff027424 */ /* 0x000fe400078e00ff */
[----:B------:R-:W-:Y:S01]  /*6f10*/  IMAD.MOV.U32 R34, RZ, RZ, 0x2 ;  /* 0x00000002ff227424 */ /* 0x000fe200078e00ff */
[----:B------:R-:W-:Y:S01]  /*6f20*/  LOP3.LUT R14, R14, 0xffff, RZ, 0xc0, !PT ;  /* 0x0000ffff0e0e7812 */ /* 0x000fe200078ec0ff */
[----:B------:R-:W-:-:S03]  /*6f30*/  IMAD.MOV.U32 R33, RZ, RZ, RZ ;  /* 0x000000ffff217224 */ /* 0x000fc600078e00ff */
[----:B------:R-:W-:-:S13]  /*6f40*/  ISETP.GT.U32.AND P0, PT, R14, 0x33, PT ;  /* 0x000000330e00780c */ /* 0x000fda0003f04070 */
[----:B------:R-:W-:Y:S05]  /*6f50*/  @P0 BRA `(.L_x_206) ;  /* 0x0000000000500947 */ /* 0x000fea0003800000 */
[----:B------:R-:W-:-:S05]  /*6f60*/  IMAD.MOV.U32 R3, RZ, RZ, 0x1 ;  /* 0x00000001ff037424 */ /* 0x000fca00078e00ff */
[CC--:B------:R-:W-:Y:S02]  /*6f70*/  SHF.L.U32 R4, R3.reuse, R14.reuse, RZ ;  /* 0x0000000e03047219 */ /* 0x0c0fe400000006ff */
[----:B------:R-:W-:Y:S02]  /*6f80*/  SHF.L.U64.HI R14, R3, R14, RZ ;  /* 0x0000000e030e7219 */ /* 0x000fe400000102ff */
[----:B------:R-:W-:-:S04]  /*6f90*/  LOP3.LUT P0, RZ, R4, 0x1, RZ, 0xc0, !PT ;  /* 0x0000000104ff7812 */ /* 0x000fc8000780c0ff */
[----:B------:R-:W-:-:S13]  /*6fa0*/  LOP3.LUT P0, RZ, R14, 0x1, RZ, 0xc0, P0 ;  /* 0x000000010eff7812 */ /* 0x000fda000000c0ff */
[----:B------:R-:W-:Y:S05]  /*6fb0*/  @P0 BRA `(.L_x_207) ;  /* 0x0000000000300947 */ /* 0x000fea0003800000 */
[----:B------:R-:W-:Y:S01]  /*6fc0*/  LOP3.LUT P0, RZ, R4, 0x4, RZ, 0xc0, !PT ;  /* 0x0000000404ff7812 */ /* 0x000fe2000780c0ff */
[----:B------:R-:W-:-:S03]  /*6fd0*/  IMAD.MOV.U32 R3, RZ, RZ, 0x47 ;  /* 0x00000047ff037424 */ /* 0x000fc600078e00ff */
[----:B------:R-:W-:-:S13]  /*6fe0*/  LOP3.LUT P0, RZ, R14, 0x4, RZ, 0xc0, P0 ;  /* 0x000000040eff7812 */ /* 0x000fda000000c0ff */
[----:B------:R-:W-:Y:S01]  /*6ff0*/  @P0 PRMT R2, R3, 0x7610, R2 ;  /* 0x0000761003020816 */ /* 0x000fe20000000002 */
[----:B------:R-:W-:Y:S01]  /*7000*/  @P0 IMAD.MOV.U32 R34, RZ, RZ, 0x3 ;  /* 0x00000003ff220424 */ /* 0x000fe200078e00ff */
[----:B------:R-:W-:Y:S06]  /*7010*/  @P0 BRA `(.L_x_206) ;  /* 0x0000000000200947 */ /* 0x000fec0003800000 */
[----:B------:R-:W-:-:S04]  /*7020*/  LOP3.LUT P0, RZ, R4, 0x80000, RZ, 0xc0, !PT ;  /* 0x0008000004ff7812 */ /* 0x000fc8000780c0ff */
[----:B------:R-:W-:-:S13]  /*7030*/  LOP3.LUT P0, RZ, R14, 0x80000, RZ, 0xc0, P0 ;  /* 0x000800000eff7812 */ /* 0x000fda000000c0ff */
[----:B------:R-:W-:Y:S05]  /*7040*/  @!P0 BRA `(.L_x_206) ;  /* 0x0000000000148947 */ /* 0x000fea0003800000 */
[----:B------:R-:W-:Y:S02]  /*7050*/  IMAD.MOV.U32 R2, RZ, RZ, 0x41 ;  /* 0x00000041ff027424 */ /* 0x000fe400078e00ff */
[----:B------:R-:W-:Y:S01]  /*7060*/  IMAD.MOV.U32 R34, RZ, RZ, 0x3 ;  /* 0x00000003ff227424 */ /* 0x000fe200078e00ff */
[----:B------:R-:W-:Y:S06]  /*7070*/  BRA `(.L_x_206) ;  /* 0x0000000000087947 */ /* 0x000fec0003800000 */
.L_x_207:
[----:B------:R-:W-:Y:S02]  /*7080*/  IMAD.MOV.U32 R2, RZ, RZ, 0x54 ;  /* 0x00000054ff027424 */ /* 0x000fe400078e00ff */
[----:B------:R-:W-:-:S07]  /*7090*/  IMAD.MOV.U32 R34, RZ, RZ, 0x3 ;  /* 0x00000003ff227424 */ /* 0x000fce00078e00ff */
.L_x_206:
[----:B------:R-:W-:Y:S05]  /*70a0*/  BSYNC.RECONVERGENT B3 ;  /* 0x0000000000037941 */ /* 0x000fea0003800200 */
.L_x_205:
        /* <DEDUP_REMOVED lines=9> */
[CC--:B0-----:R-:W-:Y:S02]  /*7140*/  SHF.L.U32 R5, R4.reuse, R15.reuse, RZ ;  /* 0x0000000f04057219 */ /* 0x0c1fe400000006ff */
        /* <DEDUP_REMOVED lines=16> */
.L_x_210:
[----:B------:R-:W-:Y:S02]  /*7250*/  IMAD.MOV.U32 R3, RZ, RZ, 0x54 ;  /* 0x00000054ff037424 */ /* 0x000fe400078e00ff */
[----:B------:R-:W-:-:S07]  /*7260*/  IMAD.MOV.U32 R36, RZ, RZ, 0xc ;  /* 0x0000000cff247424 */ /* 0x000fce00078e00ff */
.L_x_209:
[----:B------:R-:W-:Y:S05]  /*7270*/  BSYNC.RECONVERGENT B3 ;  /* 0x0000000000037941 */ /* 0x000fea0003800200 */
.L_x_208:
        /* <DEDUP_REMOVED lines=8> */
[----:B0-----:R-:W-:-:S05]  /*7300*/  IMAD.MOV.U32 R5, RZ, RZ, 0x1 ;  /* 0x00000001ff057424 */ /* 0x001fca00078e00ff */
        /* <DEDUP_REMOVED lines=17> */
.L_x_213:
[----:B------:R-:W-:Y:S02]  /*7420*/  IMAD.MOV.U32 R6, RZ, RZ, 0x54 ;  /* 0x00000054ff067424 */ /* 0x000fe400078e00ff */
[----:B------:R-:W-:-:S07]  /*7430*/  IMAD.MOV.U32 R38, RZ, RZ, 0x3 ;  /* 0x00000003ff267424 */ /* 0x000fce00078e00ff */
.L_x_212:
[----:B------:R-:W-:Y:S05]  /*7440*/  BSYNC.RECONVERGENT B3 ;  /* 0x0000000000037941 */ /* 0x000fea0003800200 */
.L_x_211:
        /* <DEDUP_REMOVED lines=26> */
.L_x_216:
[----:B------:R-:W-:Y:S02]  /*75f0*/  IMAD.MOV.U32 R7, RZ, RZ, 0x54 ;  /* 0x00000054ff077424 */ /* 0x000fe400078e00ff */
[----:B------:R-:W-:-:S07]  /*7600*/  IMAD.MOV.U32 R45, RZ, RZ, 0xc ;  /* 0x0000000cff2d7424 */ /* 0x000fce00078e00ff */
.L_x_215:
[----:B------:R-:W-:Y:S05]  /*7610*/  BSYNC.RECONVERGENT B3 ;  /* 0x0000000000037941 */ /* 0x000fea0003800200 */
.L_x_214:
        /* <DEDUP_REMOVED lines=26> */
.L_x_219:
[----:B------:R-:W-:Y:S02]  /*77c0*/  IMAD.MOV.U32 R8, RZ, RZ, 0x54 ;  /* 0x00000054ff087424 */ /* 0x000fe400078e00ff */
[----:B------:R-:W-:-:S07]  /*77d0*/  IMAD.MOV.U32 R46, RZ, RZ, 0x3 ;  /* 0x00000003ff2e7424 */ /* 0x000fce00078e00ff */
.L_x_218:
[----:B------:R-:W-:Y:S05]  /*77e0*/  BSYNC.RECONVERGENT B3 ;  /* 0x0000000000037941 */ /* 0x000fea0003800200 */
.L_x_217:
        /* <DEDUP_REMOVED lines=26> */
.L_x_222:
[----:B------:R-:W-:Y:S02]  /*7990*/  IMAD.MOV.U32 R9, RZ, RZ, 0x54 ;  /* 0x00000054ff097424 */ /* 0x000fe400078e00ff */
[----:B------:R-:W-:-:S07]  /*79a0*/  IMAD.MOV.U32 R11, RZ, RZ, 0xc ;  /* 0x0000000cff0b7424 */ /* 0x000fce00078e00ff */
.L_x_221:
[----:B------:R-:W-:Y:S05]  /*79b0*/  BSYNC.RECONVERGENT B3 ;  /* 0x0000000000037941 */ /* 0x000fea0003800200 */
.L_x_220:
        /* <DEDUP_REMOVED lines=26> */
.L_x_225:
[----:B------:R-:W-:Y:S02]  /*7b60*/  IMAD.MOV.U32 R12, RZ, RZ, 0x54 ;  /* 0x00000054ff0c7424 */ /* 0x000fe400078e00ff */
[----:B------:R-:W-:-:S07]  /*7b70*/  IMAD.MOV.U32 R19, RZ, RZ, 0x3 ;  /* 0x00000003ff137424 */ /* 0x000fce00078e00ff */
.L_x_224:
[----:B------:R-:W-:Y:S05]  /*7b80*/  BSYNC.RECONVERGENT B3 ;  /* 0x0000000000037941 */ /* 0x000fea0003800200 */
.L_x_223:
        /* <DEDUP_REMOVED lines=26> */
.L_x_228:
[----:B------:R-:W-:Y:S02]  /*7d30*/  IMAD.MOV.U32 R13, RZ, RZ, 0x54 ;  /* 0x00000054ff0d7424 */ /* 0x000fe400078e00ff */
[----:B------:R-:W-:-:S07]  /*7d40*/  IMAD.MOV.U32 R47, RZ, RZ, 0xc ;  /* 0x0000000cff2f7424 */ /* 0x000fce00078e00ff */
.L_x_227:
[----:B------:R-:W-:Y:S05]  /*7d50*/  BSYNC.RECONVERGENT B3 ;  /* 0x0000000000037941 */ /* 0x000fea0003800200 */
.L_x_226:
        /* <DEDUP_REMOVED lines=26> */
.L_x_231:
[----:B------:R-:W-:Y:S02]  /*7f00*/  IMAD.MOV.U32 R14, RZ, RZ, 0x54 ;  /* 0x00000054ff0e7424 */ /* 0x000fe400078e00ff */
[----:B------:R-:W-:-:S07]  /*7f10*/  IMAD.MOV.U32 R48, RZ, RZ, 0x3 ;  /* 0x00000003ff307424 */ /* 0x000fce00078e00ff */
.L_x_230:
[----:B------:R-:W-:Y:S05]  /*7f20*/  BSYNC.RECONVERGENT B3 ;  /* 0x0000000000037941 */ /* 0x000fea0003800200 */
.L_x_229:
        /* <DEDUP_REMOVED lines=26> */
.L_x_234:
[----:B------:R-:W-:Y:S02]  /*80d0*/  IMAD.MOV.U32 R15, RZ, RZ, 0x54 ;  /* 0x00000054ff0f7424 */ /* 0x000fe400078e00ff */
[----:B------:R-:W-:-:S07]  /*80e0*/  IMAD.MOV.U32 R49, RZ, RZ, 0xc ;  /* 0x0000000cff317424 */ /* 0x000fce00078e00ff */
.L_x_233:
[----:B------:R-:W-:Y:S05]  /*80f0*/  BSYNC.RECONVERGENT B3 ;  /* 0x0000000000037941 */ /* 0x000fea0003800200 */
.L_x_232:
[----:B------:R-:W-:Y:S01]  /*8100*/  VIADD R42, R42, 0xffffffbf ;  /* 0xffffffbf2a2a7836 */ /* 0x000fe20000000000 */
[----:B------:R-:W-:Y:S01]  /*8110*/  BSSY.RECONVERGENT B3, `(.L_x_235) ;  /* 0x000001b000037945 */ /* 0x000fe20003800200 */
[----:B------:R-:W-:Y:S02]  /*8120*/  IMAD.MOV.U32 R16, RZ, RZ, 0x43 ;  /* 0x00000043ff107424 */ /* 0x000fe400078e00ff */
[----:B------:R-:W-:Y:S01]  /*8130*/  IMAD.MOV.U32 R41, RZ, RZ, RZ ;  /* 0x000000ffff297224 */ /* 0x000fe200078e00ff */
[----:B------:R-:W-:Y:S01]  /*8140*/  LOP3.LUT R4, R42, 0xffff, RZ, 0xc0, !PT ;  /* 0x0000ffff2a047812 */ /* 0x000fe200078ec0ff */
[----:B------:R-:W-:-:S03]  /*8150*/  IMAD.MOV.U32 R42, RZ, RZ, 0x2 ;  /* 0x00000002ff2a7424 */ /* 0x000fc600078e00ff */
        /* <DEDUP_REMOVED lines=20> */
.L_x_237:
[----:B------:R-:W-:Y:S02]  /*82a0*/  IMAD.MOV.U32 R16, RZ, RZ, 0x54 ;  /* 0x00000054ff107424 */ /* 0x000fe400078e00ff */
[----:B------:R-:W-:-:S07]  /*82b0*/  IMAD.MOV.U32 R42, RZ, RZ, 0x3 ;  /* 0x00000003ff2a7424 */ /* 0x000fce00078e00ff */
.L_x_236:
[----:B------:R-:W-:Y:S05]  /*82c0*/  BSYNC.RECONVERGENT B3 ;  /* 0x0000000000037941 */ /* 0x000fea0003800200 */
.L_x_235:
[----:B------:R-:W-:Y:S05]  /*82d0*/  @P2 BRA `(.L_x_238) ;  /* 0x00000004005c2947 */ /* 0x000fea0003800000 */
[----:B------:R-:W-:Y:S01]  /*82e0*/  PRMT R4, R0, 0x9910, RZ ;  /* 0x0000991000047816 */ /* 0x000fe200000000ff */
[----:B------:R-:W-:Y:S01]  /*82f0*/  BSSY.RECONVERGENT B3, `(.L_x_239) ;  /* 0x000000d000037945 */ /* 0x000fe20003800200 */
[----:B0-----:R-:W-:Y:S01]  /*8300*/  PRMT R5, R2, 0x9910, RZ ;  /* 0x0000991002057816 */ /* 0x001fe200000000ff */
[----:B------:R-:W-:Y:S01]  /*8310*/  IMAD.MOV.U32 R55, RZ, RZ, RZ ;  /* 0x000000ffff377224 */ /* 0x000fe200078e00ff */
[----:B------:R-:W-:Y:S01]  /*8320*/  ISETP.NE.AND P0, PT, R4, 0x41, PT ;  /* 0x000000410400780c */ /* 0x000fe20003f05270 */
[----:B------:R-:W-:Y:S01]  /*8330*/  IMAD.MOV.U32 R56, RZ, RZ, RZ ;  /* 0x000000ffff387224 */ /* 0x000fe200078e00ff */
[----:B------:R-:W-:Y:S02]  /*8340*/  ISETP.NE.AND P1, PT, R5, 0x41, PT ;  /* 0x000000410500780c */ /* 0x000fe40003f25270 */
[----:B------:R-:W-:-:S09]  /*8350*/  PRMT R51, R3, 0x9910, RZ ;  /* 0x0000991003337816 */ /* 0x000fd200000000ff */
[----:B------:R-:W-:Y:S05]  /*8360*/  @!P0 BRA `(.L_x_240) ;  /* 0x0000000000148947 */ /* 0x000fea0003800000 */
[----:B------:R-:W-:-:S13]  /*8370*/  ISETP.NE.AND P0, PT, R4, 0x54, PT ;  /* 0x000000540400780c */ /* 0x000fda0003f05270 */
[----:B------:R-:W-:Y:S02]  /*8380*/  @!P0 IMAD.MOV.U32 R55, RZ, RZ, 0x4 ;  /* 0x00000004ff378424 */ /* 0x000fe400078e00ff */
[----:B------:R-:W-:Y:S02]  /*8390*/  @!P0 IMAD.MOV.U32 R56, RZ, RZ, RZ ;  /* 0x000000ffff388224 */ /* 0x000fe400078e00ff */
[----:B------:R-:W-:Y:S02]  /*83a0*/  @P0 IMAD.MOV.U32 R55, RZ, RZ, R30 ;  /* 0x000000ffff370224 */ /* 0x000fe400078e001e */
[----:B------:R-:W-:-:S07]  /*83b0*/  @P0 IMAD.MOV.U32 R56, RZ, RZ, R31 ;  /* 0x000000ffff380224 */ /* 0x000fce00078e001f */
.L_x_240:
[----:B------:R-:W-:Y:S05]  /*83c0*/  BSYNC.RECONVERGENT B3 ;  /* 0x0000000000037941 */ /* 0x000fea0003800200 */
.L_x_239:
[----:B------:R-:W-:Y:S01]  /*83d0*/  BSSY.RECONVERGENT B3, `(.L_x_241) ;  /* 0x0000009000037945 */ /* 0x000fe20003800200 */
[----:B------:R-:W-:Y:S01]  /*83e0*/  IMAD.MOV.U32 R4, RZ, RZ, R51 ;  /* 0x000000ffff047224 */ /* 0x000fe200078e0033 */
[----:B------:R-:W-:Y:S02]  /*83f0*/  CS2R R50, SRZ ;  /* 0x0000000000327805 */ /* 0x000fe4000001ff00 */
[----:B------:R-:W-:Y:S05]  /*8400*/  @!P1 BRA `(.L_x_242) ;  /* 0x0000000000149947 */ /* 0x000fea0003800000 */
[----:B------:R-:W-:-:S13]  /*8410*/  ISETP.NE.AND P0, PT, R5, 0x54, PT ;  /* 0x000000540500780c */ /* 0x000fda0003f05270 */
[----:B------:R-:W-:Y:S02]  /*8420*/  @!P0 IMAD.MOV.U32 R50, RZ, RZ, 0x1 ;  /* 0x00000001ff328424 */ /* 0x000fe400078e00ff */
[----:B------:R-:W-:Y:S02]  /*8430*/  @!P0 IMAD.MOV.U32 R51, RZ, RZ, RZ ;  /* 0x000000ffff338224 */ /* 0x000fe400078e00ff */
[----:B------:R-:W-:Y:S02]  /*8440*/  @P0 IMAD.MOV.U32 R50, RZ, RZ, R34 ;  /* 0x000000ffff320224 */ /* 0x000fe400078e0022 */
[----:B------:R-:W-:-:S07]  /*8450*/  @P0 IMAD.MOV.U32 R51, RZ, RZ, R33 ;  /* 0x000000ffff330224 */ /* 0x000fce00078e0021 */
.L_x_242:
[----:B------:R-:W-:Y:S05]  /*8460*/  BSYNC.RECONVERGENT B3 ;  /* 0x0000000000037941 */ /* 0x000fea0003800200 */
.L_x_241:
[----:B------:R-:W-:Y:S01]  /*8470*/  ISETP.NE.AND P0, PT, R4, 0x41, PT ;  /* 0x000000410400780c */ /* 0x000fe20003f05270 */
[----:B------:R-:W-:Y:S01]  /*8480*/  BSSY.RECONVERGENT B3, `(.L_x_243) ;  /* 0x000000c000037945 */ /* 0x000fe20003800200 */
[----:B------:R-:W-:Y:S01]  /*8490*/  IADD3 R55, P1, PT, R55, R50, RZ ;  /* 0x0000003237377210 */ /* 0x000fe20007f3e0ff */
[----:B------:R-:W-:Y:S01]  /*84a0*/  IMAD.MOV.U32 R54, RZ, RZ, RZ ;  /* 0x000000ffff367224 */ /* 0x000fe200078e00ff */
[----:B------:R-:W-:-:S03]  /*84b0*/  PRMT R5, R6, 0x9910, RZ ;  /* 0x0000991006057816 */ /* 0x000fc600000000ff */
[----:B------:R-:W-:Y:S02]  /*84c0*/  IMAD.X R50, R56, 0x1, R51, P1 ;  /* 0x0000000138327824 */ /* 0x000fe400008e0633 */
[----:B------:R-:W-:-:S04]  /*84d0*/  IMAD.MOV.U32 R51, RZ, RZ, RZ ;  /* 0x000000ffff337224 */ /* 0x000fc800078e00ff */
[----:B------:R-:W-:Y:S05]  /*84e0*/  @!P0 BRA `(.L_x_244) ;  /* 0x0000000000148947 */ /* 0x000fea0003800000 */
[----:B------:R-:W-:-:S13]  /*84f0*/  ISETP.NE.AND P0, PT, R4, 0x54, PT ;  /* 0x000000540400780c */ /* 0x000fda0003f05270 */
[----:B------:R-:W-:Y:S02]  /*8500*/  @!P0 IMAD.MOV.U32 R54, RZ, RZ, 0x4 ;  /* 0x00000004ff368424 */ /* 0x000fe400078e00ff */
[----:B------:R-:W-:Y:S02]  /*8510*/  @!P0 IMAD.MOV.U32 R51, RZ, RZ, RZ ;  /* 0x000000ffff338224 */ /* 0x000fe400078e00ff */
[----:B------:R-:W-:Y:S02]  /*8520*/  @P0 IMAD.MOV.U32 R54, RZ, RZ, R36 ;  /* 0x000000ffff360224 */ /* 0x000fe400078e0024 */
[----:B------:R-:W-:-:S07]  /*8530*/  @P0 IMAD.MOV.U32 R51, RZ, RZ, R35 ;  /* 0x000000ffff330224 */ /* 0x000fce00078e0023 */
.L_x_244:
[----:B------:R-:W-:Y:S05]  /*8540*/  BSYNC.RECONVERGENT B3 ;  /* 0x0000000000037941 */ /* 0x000fea0003800200 */
.L_x_243:
[----:B------:R-:W-:Y:S01]  /*8550*/  IMAD.MOV.U32 R4, RZ, RZ, R5 ;  /* 0x000000ffff047224 */ /* 0x000fe200078e0005 */
[C---:B------:R-:W-:Y:S01]  /*8560*/  SHF.L.U64.HI R50, R55.reuse, 0x4, R50 ;  /* 0x0000000437327819 */ /* 0x040fe20000010232 */
[----:B------:R-:W-:Y:S01]  /*8570*/  IMAD.SHL.U32 R5, R55, 0x10, RZ ;  /* 0x0000001037057824 */ /* 0x000fe200078e00ff */
[----:B------:R-:W-:Y:S02]  /*8580*/  BSSY.RECONVERGENT B3, `(.L_x_245) ;  /* 0x000000c000037945 */ /* 0x000fe40003800200 */
[----:B------:R-:W-:Y:S02]  /*8590*/  ISETP.NE.AND P0, PT, R4, 0x41, PT ;  /* 0x000000410400780c */ /* 0x000fe40003f05270 */
[----:B------:R-:W-:Y:S02]  /*85a0*/  LOP3.LUT R55, R5, R54, RZ, 0xfc, !PT ;  /* 0x0000003605377212 */ /* 0x000fe400078efcff */
[----:B------:R-:W-:Y:S02]  /*85b0*/  LOP3.LUT R54, R50, R51, RZ, 0xfc, !PT ;  /* 0x0000003332367212 */ /* 0x000fe400078efcff */
[----:B------:R-:W-:-:S02]  /*85c0*/  CS2R R50, SRZ ;  /* 0x0000000000327805 */ /* 0x000fc4000001ff00 */
[----:B------:R-:W-:-:S05]  /*85d0*/  PRMT R5, R7, 0x9910, RZ ;  /* 0x0000991007057816 */ /* 0x000fca00000000ff */
[----:B------:R-:W-:Y:S05]  /*85e0*/  @!P0 BRA `(.L_x_246) ;  /* 0x0000000000148947 */ /* 0x000fea0003800000 */
[----:B------:R-:W-:-:S13]  /*85f0*/  ISETP.NE.AND P0, PT, R4, 0x54, PT ;  /* 0x000000540400780c */ /* 0x000fda0003f05270 */
[----:B------:R-:W-:Y:S02]  /*8600*/  @!P0 IMAD.MOV.U32 R50, RZ, RZ, 0x1 ;  /* 0x00000001ff328424 */ /* 0x000fe400078e00ff */
[----:B------:R-:W-:Y:S02]  /*8610*/  @!P0 IMAD.MOV.U32 R51, RZ, RZ, RZ ;  /* 0x000000ffff338224 */ /* 0x000fe400078e00ff */
[----:B------:R-:W-:Y:S02]  /*8620*/  @P0 IMAD.MOV.U32 R50, RZ, RZ, R38 ;  /* 0x000000ffff320224 */ /* 0x000fe400078e0026 */
[----:B------:R-:W-:-:S07]  /*8630*/  @P0 IMAD.MOV.U32 R51, RZ, RZ, R37 ;  /* 0x000000ffff330224 */ /* 0x000fce00078e0025 */
.L_x_246:
[----:B------:R-:W-:Y:S05]  /*8640*/  BSYNC.RECONVERGENT B3 ;  /* 0x0000000000037941 */ /* 0x000fea0003800200 */
.L_x_245:
        /* <DEDUP_REMOVED lines=13> */
.L_x_248:
[----:B------:R-:W-:Y:S05]  /*8720*/  BSYNC.RECONVERGENT B3 ;  /* 0x0000000000037941 */ /* 0x000fea0003800200 */
.L_x_247:
[----:B------:R-:W-:Y:S01]  /*8730*/  ISETP.NE.AND P0, PT, R4, 0x41, PT ;  /* 0x000000410400780c */ /* 0x000fe20003f05270 */
[C---:B------:R-:W-:Y:S01]  /*8740*/  IMAD.SHL.U32 R5, R55.reuse, 0x10, RZ ;  /* 0x0000001037057824 */ /* 0x040fe200078e00ff */
[----:B------:R-:W-:Y:S01]  /*8750*/  BSSY.RECONVERGENT B3, `(.L_x_249) ;  /* 0x000000b000037945 */ /* 0x000fe20003800200 */
[----:B------:R-:W-:-:S03]  /*8760*/  SHF.L.U64.HI R51, R55, 0x4, R56 ;  /* 0x0000000437337819 */ /* 0x000fc60000010238 */
[----:B------:R-:W-:Y:S01]  /*8770*/  LOP3.LUT R56, R5, R50, RZ, 0xfc, !PT ;  /* 0x0000003205387212 */ /* 0x000fe200078efcff */
[----:B------:R-:W-:Y:S02]  /*8780*/  IMAD.MOV.U32 R5, RZ, RZ, RZ ;  /* 0x000000ffff057224 */ /* 0x000fe400078e00ff */
[----:B------:R-:W-:-:S04]  /*8790*/  IMAD.MOV.U32 R50, RZ, RZ, RZ ;  /* 0x000000ffff327224 */ /* 0x000fc800078e00ff */
[----:B------:R-:W-:Y:S05]  /*87a0*/  @!P0 BRA `(.L_x_250) ;  /* 0x0000000000148947 */ /* 0x000fea0003800000 */
[----:B------:R-:W-:-:S13]  /*87b0*/  ISETP.NE.AND P0, PT, R4, 0x54, PT ;  /* 0x000000540400780c */ /* 0x000fda0003f05270 */
[----:B------:R-:W-:Y:S02]  /*87c0*/  @!P0 IMAD.MOV.U32 R5, RZ, RZ, 0x1 ;  /* 0x00000001ff058424 */ /* 0x000fe400078e00ff */
[----:B------:R-:W-:Y:S02]  /*87d0*/  @!P0 IMAD.MOV.U32 R50, RZ, RZ, RZ ;  /* 0x000000ffff328224 */ /* 0x000fe400078e00ff */
[----:B------:R-:W-:Y:S02]  /*87e0*/  @P0 IMAD.MOV.U32 R5, RZ, RZ, R46 ;  /* 0x000000ffff050224 */ /* 0x000fe400078e002e */
[----:B------:R-:W-:-:S07]  /*87f0*/  @P0 IMAD.MOV.U32 R50, RZ, RZ, R17 ;  /* 0x000000ffff320224 */ /* 0x000fce00078e0011 */
.L_x_250:
[----:B------:R-:W-:Y:S05]  /*8800*/  BSYNC.RECONVERGENT B3 ;  /* 0x0000000000037941 */ /* 0x000fea0003800200 */
.L_x_249:
[----:B------:R-:W-:Y:S02]  /*8810*/  IADD3 R5, P0, PT, R5, R56, RZ ;  /* 0x0000003805057210 */ /* 0x000fe40007f1e0ff */
[----:B------:R-:W-:-:S05]  /*8820*/  LOP3.LUT R51, R51, R54, RZ, 0xfc, !PT ;  /* 0x0000003633337212 */ /* 0x000fca00078efcff */
[----:B------:R-:W-:Y:S01]  /*8830*/  IMAD.X R50, R50, 0x1, R51, P0 ;  /* 0x0000000132327824 */ /* 0x000fe200000e0633 */
[----:B------:R-:W-:Y:S06]  /*8840*/  BRA `(.L_x_251) ;  /* 0x0000000400587947 */ /* 0x000fec0003800000 */
.L_x_238:
        /* <DEDUP_REMOVED lines=9> */
[----:B------:R-:W-:Y:S01]  /*88e0*/  ISETP.NE.AND P0, PT, R4, 0x54, PT ;  /* 0x000000540400780c */ /* 0x000fe20003f05270 */
[----:B------:R-:W-:Y:S02]  /*88f0*/  IMAD.MOV.U32 R55, RZ, RZ, R11 ;  /* 0x000000ffff377224 */ /* 0x000fe400078e000b */
[----:B------:R-:W-:-:S10]  /*8900*/  IMAD.MOV.U32 R56, RZ, RZ, R10 ;  /* 0x000000ffff387224 */ /* 0x000fd400078e000a */
[----:B------:R-:W-:Y:S02]  /*8910*/  @!P0 IMAD.MOV.U32 R55, RZ, RZ, 0x4 ;  /* 0x00000004ff378424 */ /* 0x000fe400078e00ff */
[----:B------:R-:W-:-:S07]  /*8920*/  @!P0 IMAD.MOV.U32 R56, RZ, RZ, RZ ;  /* 0x000000ffff388224 */ /* 0x000fce00078e00ff */
.L_x_253:
[----:B------:R-:W-:Y:S05]  /*8930*/  BSYNC.RECONVERGENT B3 ;  /* 0x0000000000037941 */ /* 0x000fea0003800200 */
.L_x_252:
        /* <DEDUP_REMOVED lines=9> */
.L_x_255:
[----:B------:R-:W-:Y:S05]  /*89d0*/  BSYNC.RECONVERGENT B3 ;  /* 0x0000000000037941 */ /* 0x000fea0003800200 */
.L_x_254:
        /* <DEDUP_REMOVED lines=13> */
.L_x_257:
[----:B------:R-:W-:Y:S05]  /*8ab0*/  BSYNC.RECONVERGENT B3 ;  /* 0x0000000000037941 */ /* 0x000fea0003800200 */
.L_x_256:
        /* <DEDUP_REMOVED lines=15> */
.L_x_259:
[----:B------:R-:W-:Y:S05]  /*8bb0*/  BSYNC.RECONVERGENT B3 ;  /* 0x0000000000037941 */ /* 0x000fea0003800200 */
.L_x_258:
        /* <DEDUP_REMOVED lines=13> */
.L_x_261:
[----:B------:R-:W-:Y:S05]  /*8c90*/  BSYNC.RECONVERGENT B3 ;  /* 0x0000000000037941 */ /* 0x000fea0003800200 */
.L_x_260:
        /* <DEDUP_REMOVED lines=13> */
.L_x_263:
[----:B------:R-:W-:Y:S05]  /*8d70*/  BSYNC.RECONVERGENT B3 ;  /* 0x0000000000037941 */ /* 0x000fea0003800200 */
.L_x_262:
[----:B------:R-:W-:Y:S02]  /*8d80*/  IADD3 R5, P0, PT, R5, R56, RZ ;  /* 0x0000003805057210 */ /* 0x000fe40007f1e0ff */
[----:B------:R-:W-:-:S05]  /*8d90*/  LOP3.LUT R51, R51, R54, RZ, 0xfc, !PT ;  /* 0x0000003633337212 */ /* 0x000fca00078efcff */
[----:B------:R-:W-:-:S07]  /*8da0*/  IMAD.X R50, R50, 0x1, R51, P0 ;  /* 0x0000000132327824 */ /* 0x000fce00000e0633 */
.L_x_251:
[----:B------:R-:W-:Y:S02]  /*8db0*/  R2UR UR8, R26 ;  /* 0x000000001a0872ca */ /* 0x000fe400000e0000 */
[----:B------:R-:W-:Y:S02]  /*8dc0*/  R2UR UR9, R27 ;  /* 0x000000001b0972ca */ /* 0x000fe400000e0000 */
[----:B------:R-:W-:-:S04]  /*8dd0*/  LEA R4, P0, R5, R28, 0x2 ;  /* 0x0000001c05047211 */ /* 0x000fc800078010ff */
[----:B------:R-:W-:-:S07]  /*8de0*/  LEA.HI.X R5, R5, R29, R50, 0x2, P0 ;  /* 0x0000001d05057211 */ /* 0x000fce00000f1432 */
[----:B------:R-:W2:Y:S02]  /*8df0*/  LDG.E R4, desc[UR8][R4.64] ;  /* 0x0000000804047981 */ /* 0x000ea4000c1e1900 */
[----:B--2---:R-:W-:-:S13]  /*8e00*/  FSETP.GEU.AND P0, PT, R4, 4, PT ;  /* 0x408000000400780b */ /* 0x004fda0003f0e000 */
[----:B------:R-:W-:Y:S05]  /*8e10*/  @!P0 BRA `(.L_x_5) ;  /* 0x0000000800dc8947 */ /* 0x000fea0003800000 */
[----:B------:R-:W-:-:S13]  /*8e20*/  ISETP.NE.AND P0, PT, R32, 0x1, PT ;  /* 0x000000012000780c */ /* 0x000fda0003f05270 */
[----:B------:R-:W-:Y:S05]  /*8e30*/  @P0 BRA `(.L_x_264) ;  /* 0x0000000400580947 */ /* 0x000fea0003800000 */
[----:B------:R-:W-:Y:S01]  /*8e40*/  PRMT R0, R0, 0x9910, RZ ;  /* 0x0000991000007816 */ /* 0x000fe200000000ff */
[----:B------:R-:W-:Y:S01]  /*8e50*/  BSSY.RECONVERGENT B3, `(.L_x_265) ;  /* 0x0000011000037945 */ /* 0x000fe20003800200 */
[----:B------:R-:W-:Y:S01]  /*8e60*/  PRMT R3, R3, 0x9910, RZ ;  /* 0x0000991003037816 */ /* 0x000fe200000000ff */
[----:B------:R-:W-:Y:S01]  /*8e70*/  IMAD.MOV.U32 R5, RZ, RZ, RZ ;  /* 0x000000ffff057224 */ /* 0x000fe200078e00ff */
[----:B------:R-:W-:Y:S02]  /*8e80*/  ISETP.NE.AND P1, PT, R0, 0x41, PT ;  /* 0x000000410000780c */ /* 0x000fe40003f25270 */
[----:B------:R-:W-:Y:S01]  /*8e90*/  PRMT R9, R6, 0x9910, RZ ;  /* 0x0000991006097816 */ /* 0x000fe200000000ff */
[----:B------:R-:W-:Y:S01]  /*8ea0*/  IMAD.MOV.U32 R6, RZ, RZ, R3 ;  /* 0x000000ffff067224 */ /* 0x000fe200078e0003 */
[----:B------:R-:W-:Y:S01]  /*8eb0*/  PRMT R4, R2, 0x9910, RZ ;  /* 0x0000991002047816 */ /* 0x000fe200000000ff */
[----:B------:R-:W-:Y:S01]  /*8ec0*/  IMAD.MOV.U32 R3, RZ, RZ, RZ ;  /* 0x000000ffff037224 */ /* 0x000fe200078e00ff */
[----:B------:R-:W-:-:S02]  /*8ed0*/  ISETP.NE.AND P0, PT, R9, 0x41, PT ;  /* 0x000000410900780c */ /* 0x000fc40003f05270 */
[----:B------:R-:W-:Y:S02]  /*8ee0*/  ISETP.NE.AND P2, PT, R4, 0x41, PT ;  /* 0x000000410400780c */ /* 0x000fe40003f45270 */
[----:B------:R-:W-:-:S03]  /*8ef0*/  ISETP.NE.AND P3, PT, R6, 0x41, PT ;  /* 0x000000410600780c */ /* 0x000fc60003f65270 */
[----:B------:R-:W-:Y:S10]  /*8f00*/  @!P1 BRA `(.L_x_266) ;  /* 0x0000000000149947 */ /* 0x000ff40003800000 */
[----:B------:R-:W-:-:S13]  /*8f10*/  ISETP.NE.AND P1, PT, R0, 0x54, PT ;  /* 0x000000540000780c */ /* 0x000fda0003f25270 */
[----:B------:R-:W-:Y:S02]  /*8f20*/  @!P1 IMAD.MOV.U32 R3, RZ, RZ, 0x4 ;  /* 0x00000004ff039424 */ /* 0x000fe400078e00ff */
[----:B------:R-:W-:Y:S02]  /*8f30*/  @!P1 IMAD.MOV.U32 R5, RZ, RZ, RZ ;  /* 0x000000ffff059224 */ /* 0x000fe400078e00ff */
[----:B------:R-:W-:Y:S02]  /*8f40*/  @P1 IMAD.MOV.U32 R3, RZ, RZ, R30 ;  /* 0x000000ffff031224 */ /* 0x000fe400078e001e */
[----:B------:R-:W-:-:S07]  /*8f50*/  @P1 IMAD.MOV.U32 R5, RZ, RZ, R31 ;  /* 0x000000ffff051224 */ /* 0x000fce00078e001f */
.L_x_266:
[----:B------:R-:W-:Y:S05]  /*8f60*/  BSYNC.RECONVERGENT B3 ;  /* 0x0000000000037941 */ /* 0x000fea0003800200 */
.L_x_265:
[----:B------:R-:W-:Y:S01]  /*8f70*/  BSSY.RECONVERGENT B3, `(.L_x_267) ;  /* 0x0000009000037945 */ /* 0x000fe20003800200 */
[----:B------:R-:W-:Y:S02]  /*8f80*/  IMAD.MOV.U32 R0, RZ, RZ, RZ ;  /* 0x000000ffff007224 */ /* 0x000fe400078e00ff */
[----:B------:R-:W-:Y:S01]  /*8f90*/  IMAD.MOV.U32 R2, RZ, RZ, RZ ;  /* 0x000000ffff027224 */ /* 0x000fe200078e00ff */
[----:B------:R-:W-:Y:S06]  /*8fa0*/  @!P2 BRA `(.L_x_268) ;  /* 0x000000000014a947 */ /* 0x000fec0003800000 */
[----:B------:R-:W-:-:S13]  /*8fb0*/  ISETP.NE.AND P1, PT, R4, 0x54, PT ;  /* 0x000000540400780c */ /* 0x000fda0003f25270 */
[----:B------:R-:W-:Y:S02]  /*8fc0*/  @!P1 IMAD.MOV.U32 R0, RZ, RZ, 0x1 ;  /* 0x00000001ff009424 */ /* 0x000fe400078e00ff */
[----:B------:R-:W-:Y:S02]  /*8fd0*/  @!P1 IMAD.MOV.U32 R2, RZ, RZ, RZ ;  /* 0x000000ffff029224 */ /* 0x000fe400078e00ff */
[----:B------:R-:W-:Y:S02]  /*8fe0*/  @P1 IMAD.MOV.U32 R0, RZ, RZ, R34 ;  /* 0x000000ffff001224 */ /* 0x000fe400078e0022 */
[----:B------:R-:W-:-:S07]  /*8ff0*/  @P1 IMAD.MOV.U32 R2, RZ, RZ, R33 ;  /* 0x000000ffff021224 */ /* 0x000fce00078e0021 */
.L_x_268:
[----:B------:R-:W-:Y:S05]  /*9000*/  BSYNC.RECONVERGENT B3 ;  /* 0x0000000000037941 */ /* 0x000fea0003800200 */
.L_x_267:
[----:B------:R-:W-:Y:S01]  /*9010*/  IADD3 R3, P1, PT, R3, R0, RZ ;  /* 0x0000000003037210 */ /* 0x000fe20007f3e0ff */
[----:B------:R-:W-:Y:S04]  /*9020*/  BSSY.RECONVERGENT B3, `(.L_x_269) ;  /* 0x000000a000037945 */ /* 0x000fe80003800200 */
[----:B------:R-:W-:Y:S01]  /*9030*/  IMAD.X R2, R5, 0x1, R2, P1 ;  /* 0x0000000105027824 */ /* 0x000fe200008e0602 */
[----:B------:R-:W-:Y:S01]  /*9040*/  CS2R R4, SRZ ;  /* 0x0000000000047805 */ /* 0x000fe2000001ff00 */
[----:B------:R-:W-:Y:S01]  /*9050*/  IMAD.SHL.U32 R0, R3, 0x10, RZ ;  /* 0x0000001003007824 */ /* 0x000fe200078e00ff */
[----:B------:R-:W-:Y:S06]  /*9060*/  @!P3 BRA `(.L_x_270) ;  /* 0x000000000014b947 */ /* 0x000fec0003800000 */
[----:B------:R-:W-:-:S13]  /*9070*/  ISETP.NE.AND P1, PT, R6, 0x54, PT ;  /* 0x000000540600780c */ /* 0x000fda0003f25270 */
[----:B------:R-:W-:Y:S02]  /*9080*/  @!P1 IMAD.MOV.U32 R5, RZ, RZ, 0x4 ;  /* 0x00000004ff059424 */ /* 0x000fe400078e00ff */
[----:B------:R-:W-:Y:S02]  /*9090*/  @!P1 IMAD.MOV.U32 R4, RZ, RZ, RZ ;  /* 0x000000ffff049224 */ /* 0x000fe400078e00ff */
[----:B------:R-:W-:Y:S02]  /*90a0*/  @P1 IMAD.MOV.U32 R5, RZ, RZ, R36 ;  /* 0x000000ffff051224 */ /* 0x000fe400078e0024 */
[----:B------:R-:W-:-:S07]  /*90b0*/  @P1 IMAD.MOV.U32 R4, RZ, RZ, R35 ;  /* 0x000000ffff041224 */ /* 0x000fce00078e0023 */
.L_x_270:
[----:B------:R-:W-:Y:S05]  /*90c0*/  BSYNC.RECONVERGENT B3 ;  /* 0x0000000000037941 */ /* 0x000fea0003800200 */
.L_x_269:
[----:B------:R-:W-:Y:S01]  /*90d0*/  BSSY.RECONVERGENT B3, `(.L_x_271) ;  /* 0x000000d000037945 */ /* 0x000fe20003800200 */
[----:B------:R-:W-:Y:S01]  /*90e0*/  SHF.L.U64.HI R3, R3, 0x4, R2 ;  /* 0x0000000403037819 */ /* 0x000fe20000010202 */
[----:B------:R-:W-:Y:S01]  /*90f0*/  IMAD.MOV.U32 R2, RZ, RZ, RZ ;  /* 0x000000ffff027224 */ /* 0x000fe200078e00ff */
[----:B------:R-:W-:Y:S01]  /*9100*/  LOP3.LUT R5, R0, R5, RZ, 0xfc, !PT ;  /* 0x0000000500057212 */ /* 0x000fe200078efcff */
[----:B------:R-:W-:Y:S01]  /*9110*/  IMAD.MOV.U32 R0, RZ, RZ, RZ ;  /* 0x000000ffff007224 */ /* 0x000fe200078e00ff */
[----:B------:R-:W-:Y:S02]  /*9120*/  PRMT R7, R7, 0x9910, RZ ;  /* 0x0000991007077816 */ /* 0x000fe400000000ff */
[----:B------:R-:W-:Y:S01]  /*9130*/  PRMT R8, R8, 0x9910, RZ ;  /* 0x0000991008087816 */ /* 0x000fe200000000ff */
[----:B------:R-:W-:Y:S06]  /*9140*/  @!P0 BRA `(.L_x_272) ;  /* 0x0000000000148947 */ /* 0x000fec0003800000 */
[----:B------:R-:W-:-:S13]  /*9150*/  ISETP.NE.AND P0, PT, R9, 0x54, PT ;  /* 0x000000540900780c */ /* 0x000fda0003f05270 */
[----:B------:R-:W-:Y:S02]  /*9160*/  @!P0 IMAD.MOV.U32 R0, RZ, RZ, 0x1 ;  /* 0x00000001ff008424 */ /* 0x000fe400078e00ff */
[----:B------:R-:W-:Y:S02]  /*9170*/  @!P0 IMAD.MOV.U32 R2, RZ, RZ, RZ ;  /* 0x000000ffff028224 */ /* 0x000fe400078e00ff */
[----:B------:R-:W-:Y:S02]  /*9180*/  @P0 IMAD.MOV.U32 R0, RZ, RZ, R38 ;  /* 0x000000ffff000224 */ /* 0x000fe400078e0026 */
[----:B------:R-:W-:-:S07]  /*9190*/  @P0 IMAD.MOV.U32 R2, RZ, RZ, R37 ;  /* 0x000000ffff020224 */ /* 0x000fce00078e0025 */
.L_x_272:
[----:B------:R-:W-:Y:S05]  /*91a0*/  BSYNC.RECONVERGENT B3 ;  /* 0x0000000000037941 */ /* 0x000fea0003800200 */
.L_x_271:
[----:B------:R-:W-:Y:S01]  /*91b0*/  ISETP.NE.AND P1, PT, R7, 0x41, PT ;  /* 0x000000410700780c */ /* 0x000fe20003f25270 */
[----:B------:R-:W-:Y:S01]  /*91c0*/  BSSY.RECONVERGENT B3, `(.L_x_273) ;  /* 0x000000d000037945 */ /* 0x000fe20003800200 */
[----:B------:R-:W-:Y:S02]  /*91d0*/  LOP3.LUT R3, R3, R4, RZ, 0xfc, !PT ;  /* 0x0000000403037212 */ /* 0x000fe400078efcff */
[----:B------:R-:W-:Y:S02]  /*91e0*/  IADD3 R6, P0, PT, R0, R5, RZ ;  /* 0x0000000500067210 */ /* 0x000fe40007f1e0ff */
[----:B------:R-:W-:Y:S02]  /*91f0*/  CS2R R4, SRZ ;  /* 0x0000000000047805 */ /* 0x000fe4000001ff00 */
[----:B------:R-:W-:Y:S01]  /*9200*/  ISETP.NE.AND P2, PT, R8, 0x41, PT ;  /* 0x000000410800780c */ /* 0x000fe20003f45270 */
[----:B------:R-:W-:Y:S02]  /*9210*/  IMAD.X R3, R2, 0x1, R3, P0 ;  /* 0x0000000102037824 */ /* 0x000fe400000e0603 */
[----:B------:R-:W-:-:S02]  /*9220*/  IMAD.SHL.U32 R0, R6, 0x10, RZ ;  /* 0x0000001006007824 */ /* 0x000fc400078e00ff */
[----:B------:R-:W-:Y:S08]  /*9230*/  @!P1 BRA `(.L_x_274) ;  /* 0x0000000000149947 */ /* 0x000ff00003800000 */
[----:B------:R-:W-:-:S13]  /*9240*/  ISETP.NE.AND P0, PT, R7, 0x54, PT ;  /* 0x000000540700780c */ /* 0x000fda0003f05270 */
[----:B------:R-:W-:Y:S02]  /*9250*/  @!P0 IMAD.MOV.U32 R5, RZ, RZ, 0x4 ;  /* 0x00000004ff058424 */ /* 0x000fe400078e00ff */
[----:B------:R-:W-:Y:S02]  /*9260*/  @!P0 IMAD.MOV.U32 R4, RZ, RZ, RZ ;  /* 0x000000ffff048224 */ /* 0x000fe400078e00ff */
[----:B------:R-:W-:Y:S02]  /*9270*/  @P0 IMAD.MOV.U32 R5, RZ, RZ, R45 ;  /* 0x000000ffff050224 */ /* 0x000fe400078e002d */
[----:B------:R-:W-:-:S07]  /*9280*/  @P0 IMAD.MOV.U32 R4, RZ, RZ, R39 ;  /* 0x000000ffff040224 */ /* 0x000fce00078e0027 */
.L_x_274:
[----:B------:R-:W-:Y:S05]  /*9290*/  BSYNC.RECONVERGENT B3 ;  /* 0x0000000000037941 */ /* 0x000fea0003800200 */
.L_x_273:
[----:B------:R-:W-:Y:S01]  /*92a0*/  BSSY.RECONVERGENT B3, `(.L_x_275) ;  /* 0x000000b000037945 */ /* 0x000fe20003800200 */
[----:B------:R-:W-:Y:S01]  /*92b0*/  LOP3.LUT R5, R0, R5, RZ, 0xfc, !PT ;  /* 0x0000000500057212 */ /* 0x000fe200078efcff */
[----:B------:R-:W-:Y:S01]  /*92c0*/  IMAD.MOV.U32 R0, RZ, RZ, RZ ;  /* 0x000000ffff007224 */ /* 0x000fe200078e00ff */
[----:B------:R-:W-:Y:S01]  /*92d0*/  SHF.L.U64.HI R3, R6, 0x4, R3 ;  /* 0x0000000406037819 */ /* 0x000fe20000010203 */
[----:B------:R-:W-:Y:S01]  /*92e0*/  IMAD.MOV.U32 R2, RZ, RZ, RZ ;  /* 0x000000ffff027224 */ /* 0x000fe200078e00ff */
[----:B------:R-:W-:Y:S06]  /*92f0*/  @!P2 BRA `(.L_x_276) ;  /* 0x000000000014a947 */ /* 0x000fec0003800000 */
[----:B------:R-:W-:-:S13]  /*9300*/  ISETP.NE.AND P0, PT, R8, 0x54, PT ;  /* 0x000000540800780c */ /* 0x000fda0003f05270 */
[----:B------:R-:W-:Y:S02]  /*9310*/  @!P0 IMAD.MOV.U32 R0, RZ, RZ, 0x1 ;  /* 0x00000001ff008424 */ /* 0x000fe400078e00ff */
[----:B------:R-:W-:Y:S02]  /*9320*/  @!P0 IMAD.MOV.U32 R2, RZ, RZ, RZ ;  /* 0x000000ffff028224 */ /* 0x000fe400078e00ff */
[----:B------:R-:W-:Y:S02]  /*9330*/  @P0 IMAD.MOV.U32 R0, RZ, RZ, R46 ;  /* 0x000000ffff000224 */ /* 0x000fe400078e002e */
[----:B------:R-:W-:-:S07]  /*9340*/  @P0 IMAD.MOV.U32 R2, RZ, RZ, R17 ;  /* 0x000000ffff020224 */ /* 0x000fce00078e0011 */
.L_x_276:
[----:B------:R-:W-:Y:S05]  /*9350*/  BSYNC.RECONVERGENT B3 ;  /* 0x0000000000037941 */ /* 0x000fea0003800200 */
.L_x_275:
[----:B------:R-:W-:Y:S02]  /*9360*/  IADD3 R0, P0, PT, R0, R5, RZ ;  /* 0x0000000500007210 */ /* 0x000fe40007f1e0ff */
[----:B------:R-:W-:-:S05]  /*9370*/  LOP3.LUT R3, R3, R4, RZ, 0xfc, !PT ;  /* 0x0000000403037212 */ /* 0x000fca00078efcff */
[----:B------:R-:W-:Y:S01]  /*9380*/  IMAD.X R2, R2, 0x1, R3, P0 ;  /* 0x0000000102027824 */ /* 0x000fe200000e0603 */
[----:B------:R-:W-:Y:S06]  /*9390*/  BRA `(.L_x_277) ;  /* 0x0000000400547947 */ /* 0x000fec0003800000 */
.L_x_264:
[----:B------:R-:W-:Y:S01]  /*93a0*/  PRMT R0, R9, 0x9910, RZ ;  /* 0x0000991009007816 */ /* 0x000fe200000000ff */
[----:B------:R-:W-:Y:S01]  /*93b0*/  BSSY.RECONVERGENT B3, `(.L_x_278) ;  /* 0x0000010000037945 */ /* 0x000fe20003800200 */
[----:B------:R-:W-:Y:S01]  /*93c0*/  PRMT R4, R12, 0x9910, RZ ;  /* 0x000099100c047816 */ /* 0x000fe200000000ff */
[----:B------:R-:W-:Y:S01]  /*93d0*/  IMAD.MOV.U32 R3, RZ, RZ, RZ ;  /* 0x000000ffff037224 */ /* 0x000fe200078e00ff */
[----:B------:R-:W-:Y:S01]  /*93e0*/  ISETP.NE.AND P1, PT, R0, 0x41, PT ;  /* 0x000000410000780c */ /* 0x000fe20003f25270 */
[----:B------:R-:W-:Y:S01]  /*93f0*/  IMAD.MOV.U32 R5, RZ, RZ, RZ ;  /* 0x000000ffff057224 */ /* 0x000fe200078e00ff */
[----:B------:R-:W-:Y:S02]  /*9400*/  PRMT R6, R13, 0x9910, RZ ;  /* 0x000099100d067816 */ /* 0x000fe400000000ff */
[----:B------:R-:W-:Y:S02]  /*9410*/  PRMT R7, R14, 0x9910, RZ ;  /* 0x000099100e077816 */ /* 0x000fe400000000ff */
[----:B------:R-:W-:-:S02]  /*9420*/  ISETP.NE.AND P2, PT, R4, 0x41, PT ;  /* 0x000000410400780c */ /* 0x000fc40003f45270 */
[----:B------:R-:W-:Y:S02]  /*9430*/  ISETP.NE.AND P3, PT, R6, 0x41, PT ;  /* 0x000000410600780c */ /* 0x000fe40003f65270 */
[----:B------:R-:W-:-:S03]  /*9440*/  ISETP.NE.AND P0, PT, R7, 0x41, PT ;  /* 0x000000410700780c */ /* 0x000fc60003f05270 */
[----:B------:R-:W-:Y:S10]  /*9450*/  @!P1 BRA `(.L_x_279) ;  /* 0x0000000000149947 */ /* 0x000ff40003800000 */
[----:B------:R-:W-:Y:S01]  /*9460*/  ISETP.NE.AND P1, PT, R0, 0x54, PT ;  /* 0x000000540000780c */ /* 0x000fe20003f25270 */
[----:B------:R-:W-:Y:S02]  /*9470*/  IMAD.MOV.U32 R3, RZ, RZ, R11 ;  /* 0x000000ffff037224 */ /* 0x000fe400078e000b */
[----:B------:R-:W-:-:S10]  /*9480*/  IMAD.MOV.U32 R5, RZ, RZ, R10 ;  /* 0x000000ffff057224 */ /* 0x000fd400078e000a */
[----:B------:R-:W-:Y:S02]  /*9490*/  @!P1 IMAD.MOV.U32 R3, RZ, RZ, 0x4 ;  /* 0x00000004ff039424 */ /* 0x000fe400078e00ff */
[----:B------:R-:W-:-:S07]  /*94a0*/  @!P1 IMAD.MOV.U32 R5, RZ, RZ, RZ ;  /* 0x000000ffff059224 */ /* 0x000fce00078e00ff */
.L_x_279:
[----:B------:R-:W-:Y:S05]  /*94b0*/  BSYNC.RECONVERGENT B3 ;  /* 0x0000000000037941 */ /* 0x000fea0003800200 */
.L_x_278:
        /* <DEDUP_REMOVED lines=9> */
.L_x_281:
[----:B------:R-:W-:Y:S05]  /*9550*/  BSYNC.RECONVERGENT B3 ;  /* 0x0000000000037941 */ /* 0x000fea0003800200 */
.L_x_280:
        /* <DEDUP_REMOVED lines=11> */
.L_x_283:
[----:B------:R-:W-:Y:S05]  /*9610*/  BSYNC.RECONVERGENT B3 ;  /* 0x0000000000037941 */ /* 0x000fea0003800200 */
.L_x_282:
        /* <DEDUP_REMOVED lines=13> */
.L_x_285:
[----:B------:R-:W-:Y:S05]  /*96f0*/  BSYNC.RECONVERGENT B3 ;  /* 0x0000000000037941 */ /* 0x000fea0003800200 */
.L_x_284:
[----:B------:R-:W-:Y:S01]  /*9700*/  IMAD.MOV.U32 R7, RZ, RZ, R15 ;  /* 0x000000ffff077224 */ /* 0x000fe200078e000f */
[----:B------:R-:W-:Y:S01]  /*9710*/  LOP3.LUT R3, R3, R4, RZ, 0xfc, !PT ;  /* 0x0000000403037212 */ /* 0x000fe200078efcff */
[----:B------:R-:W-:Y:S01]  /*9720*/  BSSY.RECONVERGENT B3, `(.L_x_286) ;  /* 0x000000d000037945 */ /* 0x000fe20003800200 */
[----:B------:R-:W-:Y:S02]  /*9730*/  IADD3 R6, P0, PT, R0, R5, RZ ;  /* 0x0000000500067210 */ /* 0x000fe40007f1e0ff */
[----:B------:R-:W-:Y:S02]  /*9740*/  CS2R R4, SRZ ;  /* 0x0000000000047805 */ /* 0x000fe4000001ff00 */
[----:B------:R-:W-:Y:S02]  /*9750*/  ISETP.NE.AND P1, PT, R7, 0x41, PT ;  /* 0x000000410700780c */ /* 0x000fe40003f25270 */
[----:B------:R-:W-:Y:S01]  /*9760*/  ISETP.NE.AND P2, PT, R8, 0x41, PT ;  /* 0x000000410800780c */ /* 0x000fe20003f45270 */
[----:B------:R-:W-:-:S02]  /*9770*/  IMAD.X R3, R2, 0x1, R3, P0 ;  /* 0x0000000102037824 */ /* 0x000fc400000e0603 */
[----:B------:R-:W-:-:S08]  /*9780*/  IMAD.SHL.U32 R0, R6, 0x10, RZ ;  /* 0x0000001006007824 */ /* 0x000fd000078e00ff */
[----:B------:R-:W-:Y:S05]  /*9790*/  @!P1 BRA `(.L_x_287) ;  /* 0x0000000000149947 */ /* 0x000fea0003800000 */
[----:B------:R-:W-:-:S13]  /*97a0*/  ISETP.NE.AND P0, PT, R7, 0x54, PT ;  /* 0x000000540700780c */ /* 0x000fda0003f05270 */
[----:B------:R-:W-:Y:S02]  /*97b0*/  @!P0 IMAD.MOV.U32 R5, RZ, RZ, 0x4 ;  /* 0x00000004ff058424 */ /* 0x000fe400078e00ff */
[----:B------:R-:W-:Y:S02]  /*97c0*/  @!P0 IMAD.MOV.U32 R4, RZ, RZ, RZ ;  /* 0x000000ffff048224 */ /* 0x000fe400078e00ff */
[----:B------:R-:W-:Y:S02]  /*97d0*/  @P0 IMAD.MOV.U32 R5, RZ, RZ, R49 ;  /* 0x000000ffff050224 */ /* 0x000fe400078e0031 */
[----:B------:R-:W-:-:S07]  /*97e0*/  @P0 IMAD.MOV.U32 R4, RZ, RZ, R40 ;  /* 0x000000ffff040224 */ /* 0x000fce00078e0028 */
.L_x_287:
[----:B------:R-:W-:Y:S05]  /*97f0*/  BSYNC.RECONVERGENT B3 ;  /* 0x0000000000037941 */ /* 0x000fea0003800200 */
.L_x_286:
        /* <DEDUP_REMOVED lines=11> */
.L_x_289:
[----:B------:R-:W-:Y:S05]  /*98b0*/  BSYNC.RECONVERGENT B3 ;  /* 0x0000000000037941 */ /* 0x000fea0003800200 */
.L_x_288:
[----:B------:R-:W-:Y:S02]  /*98c0*/  IADD3 R0, P0, PT, R0, R5, RZ ;  /* 0x0000000500007210 */ /* 0x000fe40007f1e0ff */
[----:B------:R-:W-:-:S05]  /*98d0*/  LOP3.LUT R3, R3, R4, RZ, 0xfc, !PT ;  /* 0x0000000403037212 */ /* 0x000fca00078efcff */
[----:B------:R-:W-:-:S07]  /*98e0*/  IMAD.X R2, R2, 0x1, R3, P0 ;  /* 0x0000000102027824 */ /* 0x000fce00000e0603 */
.L_x_277:
        /* <DEDUP_REMOVED lines=10> */
.L_x_5:
[----:B------:R-:W-:Y:S05]  /*9990*/  BSYNC.RECONVERGENT B2 ;  /* 0x0000000000027941 */ /* 0x000fea0003800200 */
.L_x_4:
[----:B------:R-:W-:Y:S02]  /*99a0*/  VIADD R0, R53, 0x13 ;  /* 0x0000001335007836 */ /* 0x000fe40000000000 */
[----:B------:R-:W-:Y:S02]  /*99b0*/  IMAD.MOV.U32 R2, RZ, RZ, R44 ;  /* 0x000000ffff027224 */ /* 0x000fe400078e002c */
[----:B0-----:R-:W-:Y:S01]  /*99c0*/  IMAD.MOV.U32 R3, RZ, RZ, R43 ;  /* 0x000000ffff037224 */ /* 0x001fe200078e002b */
[----:B------:R-:W-:-:S13]  /*99d0*/  ISETP.GT.AND P0, PT, R0, UR6, PT ;  /* 0x0000000600007c0c */ /* 0x000fda000bf04270 */
[----:B------:R-:W-:Y:S05]  /*99e0*/  @P0 BRA `(.L_x_3) ;  /* 0x0000043c00f80947 */ /* 0x000fea0003800000 */
[----:B------:R-:W-:Y:S02]  /*99f0*/  R2UR UR8, R26 ;  /* 0x000000001a0872ca */ /* 0x000fe400000e0000 */
[----:B------:R-:W-:-:S13]  /*9a00*/  R2UR UR9, R27 ;  /* 0x000000001b0972ca */ /* 0x000fda00000e0000 */
[----:B------:R-:W2:Y:S01]  /*9a10*/  LDG.E.U8 R44, desc[UR8][R2.64] ;  /* 0x00000008022c7981 */ /* 0x000ea2000c1e1100 */
[----:B------:R-:W-:Y:S01]  /*9a20*/  IMAD.MOV.U32 R9, RZ, RZ, 0x1 ;  /* 0x00000001ff097424 */ /* 0x000fe200078e00ff */
[----:B------:R-:W-:Y:S01]  /*9a30*/  BSSY.RECONVERGENT B2, `(.L_x_290) ;  /* 0x00008f9000027945 */ /* 0x000fe20003800200 */
        /* <DEDUP_REMOVED lines=10> */
[----:B------:R-:W2:Y:S02]  /*9ae0*/  LDG.E.U8 R43, desc[UR8][R2.64+0x1] ;  /* 0x00000108022b7981 */ /* 0x000ea4000c1e1100 */
        /* <DEDUP_REMOVED lines=196> */
[----:B------:R-:W-:Y:S01]  /*a730*/  ISETP.NE.AND P2, PT, R43, 0x43, PT ;  /* 0x000000432b00780c */ /* 0x000fe20003f45270 */
[----:B------:R-:W-:Y:S03]  /*a740*/  BSSY.RECONVERGENT B3, `(.L_x_292) ;  /* 0x0000015000037945 */ /* 0x000fe60003800200 */
[----:B------:R-:W-:-:S04]  /*a750*/  LOP3.LUT R10, R10, 0xffff, RZ, 0xc0, !PT ;  /* 0x0000ffff0a0a7812 */ /* 0x000fc800078ec0ff */
[CC--:B------:R-:W-:Y:S02]  /*a760*/  SHF.L.U32 R11, R9.reuse, R10.reuse, RZ ;  /* 0x0000000a090b7219 */ /* 0x0c0fe400000006ff */
[----:B------:R-:W-:Y:S02]  /*a770*/  SHF.L.U64.HI R9, R9, R10, RZ ;  /* 0x0000000a09097219 */ /* 0x000fe400000102ff */
[----:B------:R-:W-:-:S04]  /*a780*/  LOP3.LUT P0, RZ, R11, 0x11, RZ, 0xc0, !PT ;  /* 0x000000110bff7812 */ /* 0x000fc8000780c0ff */
[----:B------:R-:W-:Y:S01]  /*a790*/  LOP3.LUT P0, RZ, R9, 0x1, RZ, 0xc0, P0 ;  /* 0x0000000109ff7812 */ /* 0x000fe2000000c0ff */
[----:B------:R-:W-:-:S03]  /*a7a0*/  IMAD.MOV.U32 R9, RZ, RZ, 0x1 ;  /* 0x00000001ff097424 */ /* 0x000fc600078e00ff */
[----:B------:R-:W-:-:S13]  /*a7b0*/  ISETP.LE.U32.AND P0, PT, R10, 0x20, P0 ;  /* 0x000000200a00780c */ /* 0x000fda0000703070 */
[----:B------:R-:W-:-:S04]  /*a7c0*/  @!P0 ISETP.NE.AND P1, PT, R44, 0x67, PT ;  /* 0x000000672c00880c */ /* 0x000fc80003f25270 */
[----:B------:R-:W-:Y:S01]  /*a7d0*/  @!P0 SEL R9, RZ, 0x1, P1 ;  /* 0x00000001ff098807 */ /* 0x000fe20000800000 */
[----:B------:R-:W-:Y:S08]  /*a7e0*/  @!P2 BRA `(.L_x_293) ;  /* 0x000000000024a947 */ /* 0x000ff00003800000 */
[----:B------:R-:W-:Y:S01]  /*a7f0*/  ISETP.NE.AND P0, PT, R43, 0x47, PT ;  /* 0x000000472b00780c */ /* 0x000fe20003f05270 */
[----:B------:R-:W-:-:S12]  /*a800*/  IMAD.MOV.U32 R10, RZ, RZ, 0x1 ;  /* 0x00000001ff0a7424 */ /* 0x000fd800078e00ff */
[----:B------:R-:W-:Y:S05]  /*a810*/  @!P0 BRA `(.L_x_294) ;  /* 0x0000000000108947 */ /* 0x000fea0003800000 */
[----:B------:R-:W-:-:S13]  /*a820*/  ISETP.NE.AND P0, PT, R43, 0x63, PT ;  /* 0x000000632b00780c */ /* 0x000fda0003f05270 */
[----:B------:R-:W-:Y:S05]  /*a830*/  @!P0 BRA `(.L_x_293) ;  /* 0x0000000000108947 */ /* 0x000fea0003800000 */
[----:B------:R-:W-:-:S04]  /*a840*/  ISETP.NE.AND P0, PT, R43, 0x67, PT ;  /* 0x000000672b00780c */ /* 0x000fc80003f05270 */
[----:B------:R-:W-:-:S09]  /*a850*/  SEL R10, RZ, 0x1, P0 ;  /* 0x00000001ff0a7807 */ /* 0x000fd20000000000 */
.L_x_294:
[----:B------:R-:W-:Y:S01]  /*a860*/  IMAD.IADD R9, R10, 0x1, R9 ;  /* 0x000000010a097824 */ /* 0x000fe200078e0209 */
[----:B------:R-:W-:Y:S06]  /*a870*/  BRA `(.L_x_295) ;  /* 0x0000000000047947 */ /* 0x000fec0003800000 */
.L_x_293:
[----:B------:R-:W-:-:S07]  /*a880*/  VIADD R9, R9, 0x1 ;  /* 0x0000000109097836 */ /* 0x000fce0000000000 */
.L_x_295:
[----:B------:R-:W-:Y:S05]  /*a890*/  BSYNC.RECONVERGENT B3 ;  /* 0x0000000000037941 */ /* 0x000fea0003800200 */
.L_x_292:
        /* <DEDUP_REMOVED lines=10> */
.L_x_298:
[----:B------:R-:W-:Y:S01]  /*a940*/  IMAD.IADD R9, R10, 0x1, R9 ;  /* 0x000000010a097824 */ /* 0x000fe200078e0209 */
[----:B------:R-:W-:Y:S06]  /*a950*/  BRA `(.L_x_299) ;  /* 0x0000000000047947 */ /* 0x000fec0003800000 */
.L_x_297:
[----:B------:R-:W-:-:S07]  /*a960*/  VIADD R9, R9, 0x1 ;  /* 0x0000000109097836 */ /* 0x000fce0000000000 */
.L_x_299:
[----:B------:R-:W-:Y:S05]  /*a970*/  BSYNC.RECONVERGENT B3 ;  /* 0x0000000000037941 */ /* 0x000fea0003800200 */
.L_x_296:
        /* <DEDUP_REMOVED lines=10> */
.L_x_302:
[----:B------:R-:W-:Y:S01]  /*aa20*/  IMAD.IADD R9, R10, 0x1, R9 ;  /* 0x000000010a097824 */ /* 0x000fe200078e0209 */
[----:B------:R-:W-:Y:S06]  /*aa30*/  BRA `(.L_x_303) ;  /* 0x0000000000047947 */ /* 0x000fec0003800000 */
.L_x_301:
[----:B------:R-:W-:-:S07]  /*aa40*/  VIADD R9, R9, 0x1 ;  /* 0x0000000109097836 */ /* 0x000fce0000000000 */
.L_x_303:
[----:B------:R-:W-:Y:S05]  /*aa50*/  BSYNC.RECONVERGENT B3 ;  /* 0x0000000000037941 */ /* 0x000fea0003800200 */
.L_x_300:
        /* <DEDUP_REMOVED lines=10> */
.L_x_306:
[----:B------:R-:W-:Y:S01]  /*ab00*/  IMAD.IADD R9, R10, 0x1, R9 ;  /* 0x000000010a097824 */ /* 0x000fe200078e0209 */
[----:B------:R-:W-:Y:S06]  /*ab10*/  BRA `(.L_x_307) ;  /* 0x0000000000047947 */ /* 0x000fec0003800000 */
.L_x_305:
[----:B------:R-:W-:-:S07]  /*ab20*/  VIADD R9, R9, 0x1 ;  /* 0x0000000109097836 */ /* 0x000fce0000000000 */
.L_x_307:
[----:B------:R-:W-:Y:S05]  /*ab30*/  BSYNC.RECONVERGENT B3 ;  /* 0x0000000000037941 */ /* 0x000fea0003800200 */
.L_x_304:
        /* <DEDUP_REMOVED lines=10> */
.L_x_310:
[----:B------:R-:W-:Y:S01]  /*abe0*/  IMAD.IADD R9, R10, 0x1, R9 ;  /* 0x000000010a097824 */ /* 0x000fe200078e0209 */
[----:B------:R-:W-:Y:S06]  /*abf0*/  BRA `(.L_x_311) ;  /* 0x0000000000047947 */ /* 0x000fec0003800000 */
.L_x_309:
[----:B------:R-:W-:-:S07]  /*ac00*/  VIADD R9, R9, 0x1 ;  /* 0x0000000109097836 */ /* 0x000fce0000000000 */
.L_x_311:
[----:B------:R-:W-:Y:S05]  /*ac10*/  BSYNC.RECONVERGENT B3 ;  /* 0x0000000000037941 */ /* 0x000fea0003800200 */
.L_x_308:
        /* <DEDUP_REMOVED lines=10> */
.L_x_314:
[----:B------:R-:W-:Y:S01]  /*acc0*/  IMAD.IADD R9, R10, 0x1, R9 ;  /* 0x000000010a097824 */ /* 0x000fe200078e0209 */
[----:B------:R-:W-:Y:S06]  /*acd0*/  BRA `(.L_x_315) ;  /* 0x0000000000047947 */ /* 0x000fec0003800000 */
.L_x_313:
[----:B------:R-:W-:-:S07]  /*ace0*/  VIADD R9, R9, 0x1 ;  /* 0x0000000109097836 */ /* 0x000fce0000000000 */
.L_x_315:
[----:B------:R-:W-:Y:S05]  /*acf0*/  BSYNC.RECONVERGENT B3 ;  /* 0x0000000000037941 */ /* 0x000fea0003800200 */
.L_x_312:
        /* <DEDUP_REMOVED lines=10> */
.L_x_318:
[----:B------:R-:W-:Y:S01]  /*ada0*/  IMAD.IADD R9, R10, 0x1, R9 ;  /* 0x000000010a097824 */ /* 0x000fe200078e0209 */
[----:B------:R-:W-:Y:S06]  /*adb0*/  BRA `(.L_x_319) ;  /* 0x0000000000047947 */ /* 0x000fec0003800000 */
.L_x_317:
[----:B------:R-:W-:-:S07]  /*adc0*/  VIADD R9, R9, 0x1 ;  /* 0x0000000109097836 */ /* 0x000fce0000000000 */
.L_x_319:
[----:B------:R-:W-:Y:S05]  /*add0*/  BSYNC.RECONVERGENT B3 ;  /* 0x0000000000037941 */ /* 0x000fea0003800200 */
.L_x_316:
        /* <DEDUP_REMOVED lines=10> */
.L_x_322:
[----:B------:R-:W-:Y:S01]  /*ae80*/  IMAD.IADD R9, R10, 0x1, R9 ;  /* 0x000000010a097824 */ /* 0x000fe200078e0209 */
[----:B------:R-:W-:Y:S06]  /*ae90*/  BRA `(.L_x_323) ;  /* 0x0000000000047947 */ /* 0x000fec0003800000 */
.L_x_321:
[----:B------:R-:W-:-:S07]  /*aea0*/  VIADD R9, R9, 0x1 ;  /* 0x0000000109097836 */ /* 0x000fce0000000000 */
.L_x_323:
[----:B------:R-:W-:Y:S05]  /*aeb0*/  BSYNC.RECONVERGENT B3 ;  /* 0x0000000000037941 */ /* 0x000fea0003800200 */
.L_x_320:
        /* <DEDUP_REMOVED lines=10> */
.L_x_326:
[----:B------:R-:W-:Y:S01]  /*af60*/  IMAD.IADD R9, R10, 0x1, R9 ;  /* 0x000000010a097824 */ /* 0x000fe200078e0209 */
[----:B------:R-:W-:Y:S06]  /*af70*/  BRA `(.L_x_327) ;  /* 0x0000000000047947 */ /* 0x000fec0003800000 */
.L_x_325:
[----:B------:R-:W-:-:S07]  /*af80*/  VIADD R9, R9, 0x1 ;  /* 0x0000000109097836 */ /* 0x000fce0000000000 */
.L_x_327:
[----:B------:R-:W-:Y:S05]  /*af90*/  BSYNC.RECONVERGENT B3 ;  /* 0x0000000000037941 */ /* 0x000fea0003800200 */
.L_x_324:
        /* <DEDUP_REMOVED lines=10> */
.L_x_330:
[----:B------:R-:W-:Y:S01]  /*b040*/  IMAD.IADD R9, R10, 0x1, R9 ;  /* 0x000000010a097824 */ /* 0x000fe200078e0209 */
[----:B------:R-:W-:Y:S06]  /*b050*/  BRA `(.L_x_331) ;  /* 0x0000000000047947 */ /* 0x000fec0003800000 */
.L_x_329:
[----:B------:R-:W-:-:S07]  /*b060*/  VIADD R9, R9, 0x1 ;  /* 0x0000000109097836 */ /* 0x000fce0000000000 */
.L_x_331:
[----:B------:R-:W-:Y:S05]  /*b070*/  BSYNC.RECONVERGENT B3 ;  /* 0x0000000000037941 */ /* 0x000fea0003800200 */
.L_x_328:
        /* <DEDUP_REMOVED lines=10> */
.L_x_334:
[----:B------:R-:W-:Y:S01]  /*b120*/  IMAD.IADD R9, R10, 0x1, R9 ;  /* 0x000000010a097824 */ /* 0x000fe200078e0209 */
[----:B------:R-:W-:Y:S06]  /*b130*/  BRA `(.L_x_335) ;  /* 0x0000000000047947 */ /* 0x000fec0003800000 */
.L_x_333:
[----:B------:R-:W-:-:S07]  /*b140*/  VIADD R9, R9, 0x1 ;  /* 0x0000000109097836 */ /* 0x000fce0000000000 */
.L_x_335:
[----:B------:R-:W-:Y:S05]  /*b150*/  BSYNC.RECONVERGENT B3 ;  /* 0x0000000000037941 */ /* 0x000fea0003800200 */
.L_x_332:
        /* <DEDUP_REMOVED lines=10> */
.L_x_338:
[----:B------:R-:W-:Y:S01]  /*b200*/  IMAD.IADD R9, R10, 0x1, R9 ;  /* 0x000000010a097824 */ /* 0x000fe200078e0209 */
[----:B------:R-:W-:Y:S06]  /*b210*/  BRA `(.L_x_339) ;  /* 0x0000000000047947 */ /* 0x000fec0003800000 */
.L_x_337:
[----:B------:R-:W-:-:S07]  /*b220*/  VIADD R9, R9, 0x1 ;  /* 0x0000000109097836 */ /* 0x000fce0000000000 */
.L_x_339:
[----:B------:R-:W-:Y:S05]  /*b230*/  BSYNC.RECONVERGENT B3 ;  /* 0x0000000000037941 */ /* 0x000fea0003800200 */
.L_x_336:
        /* <DEDUP_REMOVED lines=10> */
.L_x_342:
[----:B------:R-:W-:Y:S01]  /*b2e0*/  IMAD.IADD R9, R10, 0x1, R9 ;  /* 0x000000010a097824 */ /* 0x000fe200078e0209 */
[----:B------:R-:W-:Y:S06]  /*b2f0*/  BRA `(.L_x_343) ;  /* 0x0000000000047947 */ /* 0x000fec0003800000 */
.L_x_341:
[----:B------:R-:W-:-:S07]  /*b300*/  VIADD R9, R9, 0x1 ;  /* 0x0000000109097836 */ /* 0x000fce0000000000 */
.L_x_343:
[----:B------:R-:W-:Y:S05]  /*b310*/  BSYNC.RECONVERGENT B3 ;  /* 0x0000000000037941 */ /* 0x000fea0003800200 */
.L_x_340:
        /* <DEDUP_REMOVED lines=10> */
.L_x_346:
[----:B------:R-:W-:Y:S01]  /*b3c0*/  IMAD.IADD R9, R10, 0x1, R9 ;  /* 0x000000010a097824 */ /* 0x000fe200078e0209 */
[----:B------:R-:W-:Y:S06]  /*b3d0*/  BRA `(.L_x_347) ;  /* 0x0000000000047947 */ /* 0x000fec0003800000 */
.L_x_345:
[----:B------:R-:W-:-:S07]  /*b3e0*/  VIADD R9, R9, 0x1 ;  /* 0x0000000109097836 */ /* 0x000fce0000000000 */
.L_x_347:
[----:B------:R-:W-:Y:S05]  /*b3f0*/  BSYNC.RECONVERGENT B3 ;  /* 0x0000000000037941 */ /* 0x000fea0003800200 */
.L_x_344:
        /* <DEDUP_REMOVED lines=10> */
.L_x_350:
[----:B------:R-:W-:Y:S01]  /*b4a0*/  IMAD.IADD R9, R10, 0x1, R9 ;  /* 0x000000010a097824 */ /* 0x000fe200078e0209 */
[----:B------:R-:W-:Y:S06]  /*b4b0*/  BRA `(.L_x_351) ;  /* 0x0000000000047947 */ /* 0x000fec0003800000 */
.L_x_349:
[----:B------:R-:W-:-:S07]  /*b4c0*/  VIADD R9, R9, 0x1 ;  /* 0x0000000109097836 */ /* 0x000fce0000000000 */
.L_x_351:
[----:B------:R-:W-:Y:S05]  /*b4d0*/  BSYNC.RECONVERGENT B3 ;  /* 0x0000000000037941 */ /* 0x000fea0003800200 */
.L_x_348:
        /* <DEDUP_REMOVED lines=10> */
.L_x_354:
[----:B------:R-:W-:Y:S01]  /*b580*/  IMAD.IADD R9, R10, 0x1, R9 ;  /* 0x000000010a097824 */ /* 0x000fe200078e0209 */
[----:B------:R-:W-:Y:S06]  /*b590*/  BRA `(.L_x_355) ;  /* 0x0000000000047947 */ /* 0x000fec0003800000 */
.L_x_353:
[----:B------:R-:W-:-:S07]  /*b5a0*/  VIADD R9, R9, 0x1 ;  /* 0x0000000109097836 */ /* 0x000fce0000000000 */
.L_x_355:
[----:B------:R-:W-:Y:S05]  /*b5b0*/  BSYNC.RECONVERGENT B3 ;  /* 0x0000000000037941 */ /* 0x000fea0003800200 */
.L_x_352:
        /* <DEDUP_REMOVED lines=10> */
.L_x_358:
[----:B------:R-:W-:Y:S01]  /*b660*/  IMAD.IADD R9, R10, 0x1, R9 ;  /* 0x000000010a097824 */ /* 0x000fe200078e0209 */
[----:B------:R-:W-:Y:S06]  /*b670*/  BRA `(.L_x_359) ;  /* 0x0000000000047947 */ /* 0x000fec0003800000 */
.L_x_357:
[----:B------:R-:W-:-:S07]  /*b680*/  VIADD R9, R9, 0x1 ;  /* 0x0000000109097836 */ /* 0x000fce0000000000 */
.L_x_359:
[----:B------:R-:W-:Y:S05]  /*b690*/  BSYNC.RECONVERGENT B3 ;  /* 0x0000000000037941 */ /* 0x000fea0003800200 */
.L_x_356:
        /* <DEDUP_REMOVED lines=10> */
.L_x_362:
[----:B------:R-:W-:Y:S01]  /*b740*/  IMAD.IADD R9, R10, 0x1, R9 ;  /* 0x000000010a097824 */ /* 0x000fe200078e0209 */
[----:B------:R-:W-:Y:S06]  /*b750*/  BRA `(.L_x_363) ;  /* 0x0000000000047947 */ /* 0x000fec0003800000 */
.L_x_361:
[----:B------:R-:W-:-:S07]  /*b760*/  VIADD R9, R9, 0x1 ;  /* 0x0000000109097836 */ /* 0x000fce0000000000 */
.L_x_363:
[----:B------:R-:W-:Y:S05]  /*b770*/  BSYNC.RECONVERGENT B3 ;  /* 0x0000000000037941 */ /* 0x000fea0003800200 */
.L_x_360:
        /* <DEDUP_REMOVED lines=15> */
[----:B------:R-:W-:-:S05]  /*b870*/  FFMA R10, RZ, 2.796875, R35 ;  /* 0x40330000ff0a7823 */ /* 0x000fca0000000023 */
[----:B------:R-:W-:-:S13]  /*b880*/  FSETP.GT.AND P0, PT, |R10|, 1.469367938527859385e-39, PT ;  /* 0x001000000a00780b */ /* 0x000fda0003f04200 */
[----:B------:R-:W-:Y:S05]  /*b890*/  @P0 BRA P1, `(.L_x_365) ;  /* 0x0000000000100947 */ /* 0x000fea0000800000 */
[----:B------:R-:W-:Y:S01]  /*b8a0*/  IMAD.MOV.U32 R28, RZ, RZ, RZ ;  /* 0x000000ffff1c7224 */ /* 0x000fe200078e00ff */
[----:B------:R-:W-:Y:S01]  /*b8b0*/  MOV R54, 0xb8e0 ;  /* 0x0000b8e000367802 */ /* 0x000fe20000000f00 */
[----:B------:R-:W-:-:S07]  /*b8c0*/  IMAD.MOV.U32 R29, RZ, RZ, 0x40330000 ;  /* 0x40330000ff1d7424 */ /* 0x000fce00078e00ff */
[----:B------:R-:W-:Y:S05]  /*b8d0*/  CALL.REL.NOINC `($__internal_0_$__cuda_sm20_div_rn_f64_full) ;  /* 0x0000042000fc7944 */ /* 0x000fea0003c00000 */
.L_x_365:
[----:B------:R-:W-:Y:S05]  /*b8e0*/  BSYNC.RECONVERGENT B4 ;  /* 0x0000000000047941 */ /* 0x000fea0003800200 */
.L_x_364:
        /* <DEDUP_REMOVED lines=17> */
[----:B------:R-:W-:Y:S01]  /*ba00*/  @P1 ISETP.NE.AND P2, PT, R14, 0x43, PT ;  /* 0x000000430e00180c */ /* 0x000fe20003f45270 */
[----:B------:R-:W-:-:S03]  /*ba10*/  @!P1 IMAD.MOV.U32 R9, RZ, RZ, 0x4 ;  /* 0x00000004ff099424 */ /* 0x000fc600078e00ff */
[----:B------:R-:W-:-:S09]  /*ba20*/  @P1 SEL R9, R11, 0xc, !P2 ;  /* 0x0000000c0b091807 */ /* 0x000fd20005000000 */
.L_x_367:
[----:B------:R-:W-:Y:S05]  /*ba30*/  BSYNC.RECONVERGENT B3 ;  /* 0x0000000000037941 */ /* 0x000fea0003800200 */
.L_x_366:
[----:B------:R-:W-:Y:S04]  /*ba40*/  BSSY.RECONVERGENT B3, `(.L_x_368) ;  /* 0x0000007000037945 */ /* 0x000fe80003800200 */
[----:B------:R-:W-:Y:S05]  /*ba50*/  @!P0 BRA `(.L_x_369) ;  /* 0x0000000000148947 */ /* 0x000fea0003800000 */
[----:B------:R-:W-:-:S13]  /*ba60*/  ISETP.NE.AND P1, PT, R13, 0x54, PT ;  /* 0x000000540d00780c */ /* 0x000fda0003f25270 */
[----:B------:R-:W-:Y:S01]  /*ba70*/  @P1 IMAD.MOV.U32 R11, RZ, RZ, 0x2 ;  /* 0x00000002ff0b1424 */ /* 0x000fe200078e00ff */
[----:B------:R-:W-:Y:S01]  /*ba80*/  @P1 ISETP.NE.AND P2, PT, R13, 0x43, PT ;  /* 0x000000430d00180c */ /* 0x000fe20003f45270 */
[----:B------:R-:W-:-:S03]  /*ba90*/  @!P1 IMAD.MOV.U32 R10, RZ, RZ, 0x1 ;  /* 0x00000001ff0a9424 */ /* 0x000fc600078e00ff */
[----:B------:R-:W-:-:S09]  /*baa0*/  @P1 SEL R10, R11, 0x3, !P2 ;  /* 0x000000030b0a1807 */ /* 0x000fd20005000000 */
.L_x_369:
[----:B------:R-:W-:Y:S05]  /*bab0*/  BSYNC.RECONVERGENT B3 ;  /* 0x0000000000037941 */ /* 0x000fea0003800200 */
.L_x_368:
        /* <DEDUP_REMOVED lines=28> */
.L_x_371:
[----:B------:R-:W-:Y:S05]  /*bc80*/  BSYNC.RECONVERGENT B3 ;  /* 0x0000000000037941 */ /* 0x000fea0003800200 */
.L_x_370:
[----:B------:R-:W-:Y:S04]  /*bc90*/  BSSY.RECONVERGENT B3, `(.L_x_372) ;  /* 0x0000007000037945 */ /* 0x000fe80003800200 */
[----:B------:R-:W-:Y:S05]  /*bca0*/  @!P1 BRA `(.L_x_373) ;  /* 0x0000000000149947 */ /* 0x000fea0003800000 */
[----:B------:R-:W-:-:S13]  /*bcb0*/  ISETP.NE.AND P0, PT, R12, 0x54, PT ;  /* 0x000000540c00780c */ /* 0x000fda0003f05270 */
[----:B------:R-:W-:Y:S01]  /*bcc0*/  @P0 IMAD.MOV.U32 R33, RZ, RZ, 0x2 ;  /* 0x00000002ff210424 */ /* 0x000fe200078e00ff */
[----:B------:R-:W-:Y:S01]  /*bcd0*/  @P0 ISETP.NE.AND P2, PT, R12, 0x43, PT ;  /* 0x000000430c00080c */ /* 0x000fe20003f45270 */
[----:B------:R-:W-:-:S03]  /*bce0*/  @!P0 IMAD.MOV.U32 R10, RZ, RZ, 0x1 ;  /* 0x00000001ff0a8424 */ /* 0x000fc600078e00ff */
[----:B------:R-:W-:-:S09]  /*bcf0*/  @P0 SEL R10, R33, 0x3, !P2 ;  /* 0x00000003210a0807 */ /* 0x000fd20005000000 */
.L_x_373:
[----:B------:R-:W-:Y:S05]  /*bd00*/  BSYNC.RECONVERGENT B3 ;  /* 0x0000000000037941 */ /* 0x000fea0003800200 */
.L_x_372:
        /* <DEDUP_REMOVED lines=22> */
[----:B-1----:R-:W-:Y:S01]  /*be70*/  @P1 IMAD.MOV.U32 R32, RZ, RZ, 0x8 ;  /* 0x00000008ff201424 */ /* 0x002fe200078e00ff */
[----:B------:R-:W-:Y:S01]  /*be80*/  @P1 ISETP.NE.AND P2, PT, R12, 0x43, PT ;  /* 0x000000430c00180c */ /* 0x000fe20003f45270 */
[----:B------:R-:W-:-:S03]  /*be90*/  @!P1 IMAD.MOV.U32 R37, RZ, RZ, 0x4 ;  /* 0x00000004ff259424 */ /* 0x000fc600078e00ff */
[----:B------:R-:W-:-:S09]  /*bea0*/  @P1 SEL R37, R32, 0xc, !P2 ;  /* 0x0000000c20251807 */ /* 0x000fd20005000000 */
.L_x_375:
[----:B------:R-:W-:Y:S05]  /*beb0*/  BSYNC.RECONVERGENT B3 ;  /* 0x0000000000037941 */ /* 0x000fea0003800200 */
.L_x_374:
[----:B------:R-:W-:Y:S04]  /*bec0*/  BSSY.RECONVERGENT B3, `(.L_x_376) ;  /* 0x0000007000037945 */ /* 0x000fe80003800200 */
[----:B------:R-:W-:Y:S05]  /*bed0*/  @!P0 BRA `(.L_x_377) ;  /* 0x0000000000148947 */ /* 0x000fea0003800000 */
[----:B------:R-:W-:-:S13]  /*bee0*/  ISETP.NE.AND P1, PT, R11, 0x54, PT ;  /* 0x000000540b00780c */ /* 0x000fda0003f25270 */
[----:B-1----:R-:W-:Y:S01]  /*bef0*/  @P1 IMAD.MOV.U32 R32, RZ, RZ, 0x2 ;  /* 0x00000002ff201424 */ /* 0x002fe200078e00ff */
[----:B------:R-:W-:Y:S01]  /*bf00*/  @P1 ISETP.NE.AND P2, PT, R11, 0x43, PT ;  /* 0x000000430b00180c */ /* 0x000fe20003f45270 */
[----:B------:R-:W-:-:S03]  /*bf10*/  @!P1 IMAD.MOV.U32 R36, RZ, RZ, 0x1 ;  /* 0x00000001ff249424 */ /* 0x000fc600078e00ff */
[----:B------:R-:W-:-:S09]  /*bf20*/  @P1 SEL R36, R32, 0x3, !P2 ;  /* 0x0000000320241807 */ /* 0x000fd20005000000 */
.L_x_377:
[----:B------:R-:W-:Y:S05]  /*bf30*/  BSYNC.RECONVERGENT B3 ;  /* 0x0000000000037941 */ /* 0x000fea0003800200 */
.L_x_376:
[----:B------:R-:W-:Y:S02]  /*bf40*/  IADD3 R36, P1, PT, R37, R36, RZ ;  /* 0x0000002425247210 */ /* 0x000fe40007f3e0ff */
[----:B------:R-:W-:Y:S02]  /*bf50*/  R2UR UR8, R26 ;  /* 0x000000001a0872ca */ /* 0x000fe400000e0000 */
[C---:B------:R-:W-:Y:S01]  /*bf60*/  R2UR UR9, R27.reuse ;  /* 0x000000001b0972ca */ /* 0x040fe200000e0000 */
[----:B------:R-:W-:Y:S01]  /*bf70*/  IMAD.X R9, R10, 0x1, R9, P1 ;  /* 0x000000010a097824 */ /* 0x000fe200008e0609 */
[----:B------:R-:W-:Y:S01]  /*bf80*/  R2UR UR10, R26 ;  /* 0x000000001a0a72ca */ /* 0x000fe200000e0000 */
[C---:B-1----:R-:W-:Y:S01]  /*bf90*/  IMAD.SHL.U32 R33, R36.reuse, 0x4, RZ ;  /* 0x0000000424217824 */ /* 0x042fe200078e00ff */
        /* <DEDUP_REMOVED lines=10> */
[----:B------:R-:W-:-:S03]  /*c040*/  CS2R R36, SRZ ;  /* 0x0000000000247805 */ /* 0x000fc6000001ff00 */
[----:B------:R1:W5:Y:S01]  /*c050*/  LDG.E R48, desc[UR10][R32.64] ;  /* 0x0000000a20307981 */ /* 0x000362000c1e1900 */
        /* <DEDUP_REMOVED lines=8> */
.L_x_379:
[----:B------:R-:W-:Y:S05]  /*c0e0*/  BSYNC.RECONVERGENT B3 ;  /* 0x0000000000037941 */ /* 0x000fea0003800200 */
.L_x_378:
[----:B------:R-:W-:Y:S04]  /*c0f0*/  BSSY.RECONVERGENT B3, `(.L_x_380) ;  /* 0x0000007000037945 */ /* 0x000fe80003800200 */
[----:B------:R-:W-:Y:S05]  /*c100*/  @!P1 BRA `(.L_x_381) ;  /* 0x0000000000149947 */ /* 0x000fea0003800000 */
[----:B------:R-:W-:-:S13]  /*c110*/  ISETP.NE.AND P0, PT, R10, 0x54, PT ;  /* 0x000000540a00780c */ /* 0x000fda0003f05270 */
[----:B-1----:R-:W-:Y:S01]  /*c120*/  @P0 IMAD.MOV.U32 R32, RZ, RZ, 0x2 ;  /* 0x00000002ff200424 */ /* 0x002fe200078e00ff */
[----:B------:R-:W-:Y:S01]  /*c130*/  @P0 ISETP.NE.AND P2, PT, R10, 0x43, PT ;  /* 0x000000430a00080c */ /* 0x000fe20003f45270 */
[----:B------:R-:W-:-:S03]  /*c140*/  @!P0 IMAD.MOV.U32 R9, RZ, RZ, 0x1 ;  /* 0x00000001ff098424 */ /* 0x000fc600078e00ff */
[----:B------:R-:W-:-:S09]  /*c150*/  @P0 SEL R9, R32, 0x3, !P2 ;  /* 0x0000000320090807 */ /* 0x000fd20005000000 */
.L_x_381:
[----:B------:R-:W-:Y:S05]  /*c160*/  BSYNC.RECONVERGENT B3 ;  /* 0x0000000000037941 */ /* 0x000fea0003800200 */
.L_x_380:
        /* <DEDUP_REMOVED lines=17> */
[----:B0-----:R1:W5:Y:S01]  /*c280*/  LDG.E R47, desc[UR10][R32.64] ;  /* 0x0000000a202f7981 */ /* 0x001362000c1e1900 */
        /* <DEDUP_REMOVED lines=8> */
.L_x_383:
[----:B------:R-:W-:Y:S05]  /*c310*/  BSYNC.RECONVERGENT B3 ;  /* 0x0000000000037941 */ /* 0x000fea0003800200 */
.L_x_382:
[----:B------:R-:W-:Y:S04]  /*c320*/  BSSY.RECONVERGENT B3, `(.L_x_384) ;  /* 0x0000007000037945 */ /* 0x000fe80003800200 */
[----:B------:R-:W-:Y:S05]  /*c330*/  @!P0 BRA `(.L_x_385) ;  /* 0x0000000000148947 */ /* 0x000fea0003800000 */
[----:B------:R-:W-:-:S13]  /*c340*/  ISETP.NE.AND P1, PT, R9, 0x54, PT ;  /* 0x000000540900780c */ /* 0x000fda0003f25270 */
[----:B-1----:R-:W-:Y:S01]  /*c350*/  @P1 IMAD.MOV.U32 R32, RZ, RZ, 0x2 ;  /* 0x00000002ff201424 */ /* 0x002fe200078e00ff */
[----:B------:R-:W-:Y:S01]  /*c360*/  @P1 ISETP.NE.AND P2, PT, R9, 0x43, PT ;  /* 0x000000430900180c */ /* 0x000fe20003f45270 */
[----:B------:R-:W-:-:S03]  /*c370*/  @!P1 IMAD.MOV.U32 R56, RZ, RZ, 0x1 ;  /* 0x00000001ff389424 */ /* 0x000fc600078e00ff */
[----:B------:R-:W-:-:S09]  /*c380*/  @P1 SEL R56, R32, 0x3, !P2 ;  /* 0x0000000320381807 */ /* 0x000fd20005000000 */
.L_x_385:
[----:B------:R-:W-:Y:S05]  /*c390*/  BSYNC.RECONVERGENT B3 ;  /* 0x0000000000037941 */ /* 0x000fea0003800200 */
.L_x_384:
        /* <DEDUP_REMOVED lines=27> */
.L_x_387:
[----:B------:R-:W-:Y:S05]  /*c550*/  BSYNC.RECONVERGENT B3 ;  /* 0x0000000000037941 */ /* 0x000fea0003800200 */
.L_x_386:
[----:B------:R-:W-:Y:S04]  /*c560*/  BSSY.RECONVERGENT B3, `(.L_x_388) ;  /* 0x0000007000037945 */ /* 0x000fe80003800200 */
[----:B------:R-:W-:Y:S05]  /*c570*/  @!P1 BRA `(.L_x_389) ;  /* 0x0000000000149947 */ /* 0x000fea0003800000 */
[----:B------:R-:W-:-:S13]  /*c580*/  ISETP.NE.AND P0, PT, R54, 0x54, PT ;  /* 0x000000543600780c */ /* 0x000fda0003f05270 */
[----:B0-----:R-:W-:Y:S01]  /*c590*/  @P0 IMAD.MOV.U32 R32, RZ, RZ, 0x2 ;  /* 0x00000002ff200424 */ /* 0x001fe200078e00ff */
[----:B------:R-:W-:Y:S01]  /*c5a0*/  @P0 ISETP.NE.AND P2, PT, R54, 0x43, PT ;  /* 0x000000433600080c */ /* 0x000fe20003f45270 */
[----:B------:R-:W-:-:S03]  /*c5b0*/  @!P0 IMAD.MOV.U32 R58, RZ, RZ, 0x1 ;  /* 0x00000001ff3a8424 */ /* 0x000fc600078e00ff */
[----:B------:R-:W-:-:S09]  /*c5c0*/  @P0 SEL R58, R32, 0x3, !P2 ;  /* 0x00000003203a0807 */ /* 0x000fd20005000000 */
.L_x_389:
[----:B------:R-:W-:Y:S05]  /*c5d0*/  BSYNC.RECONVERGENT B3 ;  /* 0x0000000000037941 */ /* 0x000fea0003800200 */
.L_x_388:
[----:B------:R-:W-:Y:S02]  /*c5e0*/  IADD3 R58, P0, PT, R55, R58, RZ ;  /* 0x0000003a373a7210 */ /* 0x000fe40007f1e0ff */
[----:B------:R-:W-:Y:S02]  /*c5f0*/  R2UR UR8, R26 ;  /* 0x000000001a0872ca */ /* 0x000fe400000e0000 */
[C---:B------:R-:W-:Y:S01]  /*c600*/  R2UR UR9, R27.reuse ;  /* 0x000000001b0972ca */ /* 0x040fe200000e0000 */
[----:B0-----:R-:W-:Y:S01]  /*c610*/  IMAD.X R35, R56, 0x1, R45, P0 ;  /* 0x0000000138237824 */ /* 0x001fe200000e062d */
        /* <DEDUP_REMOVED lines=21> */
.L_x_391:
[----:B------:R-:W-:Y:S05]  /*c770*/  BSYNC.RECONVERGENT B3 ;  /* 0x0000000000037941 */ /* 0x000fea0003800200 */
.L_x_390:
        /* <DEDUP_REMOVED lines=9> */
.L_x_393:
[----:B------:R-:W-:Y:S05]  /*c810*/  BSYNC.RECONVERGENT B3 ;  /* 0x0000000000037941 */ /* 0x000fea0003800200 */
.L_x_392:
        /* <DEDUP_REMOVED lines=25> */
.L_x_395:
[----:B------:R-:W-:Y:S05]  /*c9b0*/  BSYNC.RECONVERGENT B3 ;  /* 0x0000000000037941 */ /* 0x000fea0003800200 */
.L_x_394:
        /* <DEDUP_REMOVED lines=8> */
.L_x_397:
[----:B------:R-:W-:Y:S05]  /*ca40*/  BSYNC.RECONVERGENT B3 ;  /* 0x0000000000037941 */ /* 0x000fea0003800200 */
.L_x_396:
[----:B------:R-:W-:Y:S01]  /*ca50*/  IADD3 R58, P0, PT, R7, R58, RZ ;  /* 0x0000003a073a7210 */ /* 0x000fe20007f1e0ff */
[----:B0-----:R-:W-:Y:S01]  /*ca60*/  IMAD.MOV.U32 R33, RZ, RZ, RZ ;  /* 0x000000ffff217224 */ /* 0x001fe200078e00ff */
[----:B------:R-:W-:Y:S02]  /*ca70*/  R2UR UR8, R26 ;  /* 0x000000001a0872ca */ /* 0x000fe400000e0000 */
[C---:B------:R-:W-:Y:S01]  /*ca80*/  R2UR UR9, R27.reuse ;  /* 0x000000001b0972ca */ /* 0x040fe200000e0000 */
[----:B------:R-:W-:Y:S01]  /*ca90*/  IMAD.X R33, R60, 0x1, R33, P0 ;  /* 0x000000013c217824 */ /* 0x000fe200000e0621 */
[----:B------:R-:W-:Y:S01]  /*caa0*/  R2UR UR10, R26 ;  /* 0x000000001a0a72ca */ /* 0x000fe200000e0000 */
[----:B------:R-:W-:Y:S01]  /*cab0*/  IMAD.SHL.U32 R7, R58, 0x4, RZ ;  /* 0x000000043a077824 */ /* 0x000fe200078e00ff */
[----:B------:R-:W-:Y:S02]  /*cac0*/  R2UR UR11, R27 ;  /* 0x000000001b0b72ca */ /* 0x000fe400000e0000 */
[----:B------:R-:W-:-:S02]  /*cad0*/  LOP3.LUT R56, R6, 0xdf, RZ, 0xc0, !PT ;  /* 0x000000df06387812 */ /* 0x000fc400078ec0ff */
[----:B------:R-:W-:Y:S02]  /*cae0*/  SHF.L.U64.HI R58, R58, 0x2, R33 ;  /* 0x000000023a3a7819 */ /* 0x000fe40000010221 */
[C---:B------:R-:W-:Y:S02]  /*caf0*/  IADD3 R32, P0, PT, R7.reuse, R28, RZ ;  /* 0x0000001c07207210 */ /* 0x040fe40007f1e0ff */
[----:B------:R-:W-:-:S03]  /*cb00*/  IADD3 R6, P2, PT, R7, R30, RZ ;  /* 0x0000001e07067210 */ /* 0x000fc60007f5e0ff */
[C---:B------:R-:W-:Y:S01]  /*cb10*/  IMAD.X R33, R58.reuse, 0x1, R29, P0 ;  /* 0x000000013a217824 */ /* 0x040fe200000e061d */
[----:B------:R-:W-:Y:S01]  /*cb20*/  BSSY.RECONVERGENT B3, `(.L_x_398) ;  /* 0x000000c000037945 */ /* 0x000fe20003800200 */
        /* <DEDUP_REMOVED lines=11> */
.L_x_399:
[----:B------:R-:W-:Y:S05]  /*cbe0*/  BSYNC.RECONVERGENT B3 ;  /* 0x0000000000037941 */ /* 0x000fea0003800200 */
.L_x_398:
        /* <DEDUP_REMOVED lines=8> */
.L_x_401:
[----:B------:R-:W-:Y:S05]  /*cc70*/  BSYNC.RECONVERGENT B3 ;  /* 0x0000000000037941 */ /* 0x000fea0003800200 */
.L_x_400:
[----:B------:R-:W-:Y:S01]  /*cc80*/  IADD3 R7, P1, PT, R58, R7, RZ ;  /* 0x000000073a077210 */ /* 0x000fe20007f3e0ff */
[----:B------:R-:W-:Y:S01]  /*cc90*/  IMAD.MOV.U32 R33, RZ, RZ, RZ ;  /* 0x000000ffff217224 */ /* 0x000fe200078e00ff */
[C---:B------:R-:W-:Y:S01]  /*cca0*/  R2UR UR8, R26.reuse ;  /* 0x000000001a0872ca */ /* 0x040fe200000e0000 */
[----:B------:R-:W-:Y:S01]  /*ccb0*/  IMAD.MOV.U32 R58, RZ, RZ, RZ ;  /* 0x000000ffff3a7224 */ /* 0x000fe200078e00ff */
[----:B------:R-:W-:Y:S02]  /*ccc0*/  R2UR UR9, R27 ;  /* 0x000000001b0972ca */ /* 0x000fe400000e0000 */
[----:B------:R-:W-:Y:S01]  /*ccd0*/  R2UR UR10, R26 ;  /* 0x000000001a0a72ca */ /* 0x000fe200000e0000 */
[----:B------:R-:W-:Y:S01]  /*cce0*/  IMAD.X R58, R33, 0x1, R58, P1 ;  /* 0x00000001213a7824 */ /* 0x000fe200008e063a */
[----:B------:R-:W-:Y:S02]  /*ccf0*/  R2UR UR11, R27 ;  /* 0x000000001b0b72ca */ /* 0x000fe400000e0000 */
[----:B------:R-:W-:-:S02]  /*cd00*/  LOP3.LUT R55, R5, 0xdf, RZ, 0xc0, !PT ;  /* 0x000000df05377812 */ /* 0x000fc400078ec0ff */
[C---:B------:R-:W-:Y:S01]  /*cd10*/  SHF.L.U64.HI R58, R7.reuse, 0x2, R58 ;  /* 0x00000002073a7819 */ /* 0x040fe2000001023a */
[----:B------:R-:W-:Y:S01]  /*cd20*/  IMAD.SHL.U32 R7, R7, 0x4, RZ ;  /* 0x0000000407077824 */ /* 0x000fe200078e00ff */
[----:B------:R-:W-:Y:S01]  /*cd30*/  BSSY.RECONVERGENT B3, `(.L_x_402) ;  /* 0x000000f000037945 */ /* 0x000fe20003800200 */
[----:B------:R-:W-:-:S03]  /*cd40*/  ISETP.NE.AND P1, PT, R55, 0x41, PT ;  /* 0x000000413700780c */ /* 0x000fc60003f25270 */
[C---:B------:R-:W-:Y:S02]  /*cd50*/  IADD3 R32, P2, PT, R7.reuse, R28, RZ ;  /* 0x0000001c07207210 */ /* 0x040fe40007f5e0ff */
[----:B------:R-:W-:-:S03]  /*cd60*/  IADD3 R6, P3, PT, R7, R30, RZ ;  /* 0x0000001e07067210 */ /* 0x000fc60007f7e0ff */
[C---:B------:R-:W-:Y:S02]  /*cd70*/  IMAD.X R33, R58.reuse, 0x1, R29, P2 ;  /* 0x000000013a217824 */ /* 0x040fe400010e061d */
[----:B------:R-:W-:-:S03]  /*cd80*/  IMAD.X R7, R58, 0x1, R31, P3 ;  /* 0x000000013a077824 */ /* 0x000fc600018e061f */
[----:B------:R0:W5:Y:S01]  /*cd90*/  LDG.E R32, desc[UR8][R32.64] ;  /* 0x0000000820207981 */ /* 0x000162000c1e1900 */
[----:B------:R-:W-:-:S03]  /*cda0*/  IMAD.MOV.U32 R60, RZ, RZ, RZ ;  /* 0x000000ffff3c7224 */ /* 0x000fc600078e00ff */
[----:B------:R0:W5:Y:S01]  /*cdb0*/  LDG.E R58, desc[UR10][R6.64] ;  /* 0x0000000a063a7981 */ /* 0x000162000c1e1900 */
[----:B------:R-:W-:Y:S05]  /*cdc0*/  @!P0 BRA `(.L_x_403) ;  /* 0x0000000000148947 */ /* 0x000fea0003800000 */
[----:B------:R-:W-:-:S13]  /*cdd0*/  ISETP.NE.AND P0, PT, R56, 0x54, PT ;  /* 0x000000543800780c */ /* 0x000fda0003f05270 */
[----:B------:R-:W-:Y:S01]  /*cde0*/  @P0 IMAD.MOV.U32 R5, RZ, RZ, 0x8 ;  /* 0x00000008ff050424 */ /* 0x000fe200078e00ff */
[----:B------:R-:W-:Y:S01]  /*cdf0*/  @P0 ISETP.NE.AND P2, PT, R56, 0x43, PT ;  /* 0x000000433800080c */ /* 0x000fe20003f45270 */
[----:B------:R-:W-:-:S03]  /*ce00*/  @!P0 IMAD.MOV.U32 R60, RZ, RZ, 0x4 ;  /* 0x00000004ff3c8424 */ /* 0x000fc600078e00ff */
[----:B------:R-:W-:-:S09]  /*ce10*/  @P0 SEL R60, R5, 0xc, !P2 ;  /* 0x0000000c053c0807 */ /* 0x000fd20005000000 */
.L_x_403:
[----:B------:R-:W-:Y:S05]  /*ce20*/  BSYNC.RECONVERGENT B3 ;  /* 0x0000000000037941 */ /* 0x000fea0003800200 */
.L_x_402:
        /* <DEDUP_REMOVED lines=8> */
.L_x_405:
[----:B------:R-:W-:Y:S05]  /*ceb0*/  BSYNC.RECONVERGENT B3 ;  /* 0x0000000000037941 */ /* 0x000fea0003800200 */
.L_x_404:
[----:B0-----:R-:W-:Y:S02]  /*cec0*/  CS2R R6, SRZ ;  /* 0x0000000000067805 */ /* 0x001fe4000001ff00 */
[----:B------:R-:W-:Y:S01]  /*ced0*/  IADD3 R5, P0, PT, R60, R5, RZ ;  /* 0x000000053c057210 */ /* 0x000fe20007f1e0ff */
[----:B-----5:R-:W-:Y:S01]  /*cee0*/  FADD R50, RZ, R50 ;  /* 0x00000032ff327221 */ /* 0x020fe20000000000 */
[C---:B------:R-:W-:Y:S02]  /*cef0*/  R2UR UR8, R26.reuse ;  /* 0x000000001a0872ca */ /* 0x040fe400000e0000 */
[----:B------:R-:W-:Y:S01]  /*cf00*/  R2UR UR9, R27 ;  /* 0x000000001b0972ca */ /* 0x000fe200000e0000 */
[----:B------:R-:W-:Y:S02]  /*cf10*/  IMAD.X R6, R7, 0x1, R6, P0 ;  /* 0x0000000107067824 */ /* 0x000fe400000e0606 */
[----:B------:R-:W-:Y:S01]  /*cf20*/  FADD R59, R49, R50 ;  /* 0x00000032313b7221 */ /* 0x000fe20000000000 */
[----:B------:R-:W-:-:S02]  /*cf30*/  R2UR UR10, R26 ;  /* 0x000000001a0a72ca */ /* 0x000fc400000e0000 */
[----:B------:R-:W-:Y:S02]  /*cf40*/  R2UR UR11, R27 ;  /* 0x000000001b0b72ca */ /* 0x000fe400000e0000 */
[C---:B------:R-:W-:Y:S01]  /*cf50*/  SHF.L.U64.HI R50, R5.reuse, 0x2, R6 ;  /* 0x0000000205327819 */ /* 0x040fe20000010206 */
[----:B------:R-:W-:Y:S01]  /*cf60*/  IMAD.SHL.U32 R5, R5, 0x4, RZ ;  /* 0x0000000405057824 */ /* 0x000fe200078e00ff */
[----:B------:R-:W-:-:S04]  /*cf70*/  LOP3.LUT R49, R4, 0xdf, RZ, 0xc0, !PT ;  /* 0x000000df04317812 */ /* 0x000fc800078ec0ff */
[C---:B------:R-:W-:Y:S02]  /*cf80*/  IADD3 R6, P2, PT, R5.reuse, R28, RZ ;  /* 0x0000001c05067210 */ /* 0x040fe40007f5e0ff */
[----:B------:R-:W-:Y:S01]  /*cf90*/  IADD3 R4, P3, PT, R5, R30, RZ ;  /* 0x0000001e05047210 */ /* 0x000fe20007f7e0ff */
[----:B------:R-:W-:Y:S01]  /*cfa0*/  BSSY.RECONVERGENT B3, `(.L_x_406) ;  /* 0x000000d000037945 */ /* 0x000fe20003800200 */
[----:B------:R-:W-:Y:S01]  /*cfb0*/  ISETP.NE.AND P0, PT, R49, 0x41, PT ;  /* 0x000000413100780c */ /* 0x000fe20003f05270 */
[C---:B------:R-:W-:Y:S02]  /*cfc0*/  IMAD.X R7, R50.reuse, 0x1, R29, P2 ;  /* 0x0000000132077824 */ /* 0x040fe400010e061d */
[----:B------:R-:W-:-:S03]  /*cfd0*/  IMAD.X R5, R50, 0x1, R31, P3 ;  /* 0x0000000132057824 */ /* 0x000fc600018e061f */
[----:B------:R0:W5:Y:S01]  /*cfe0*/  LDG.E R33, desc[UR8][R6.64] ;  /* 0x0000000806217981 */ /* 0x000162000c1e1900 */
[----:B------:R-:W-:-:S03]  /*cff0*/  IMAD.MOV.U32 R56, RZ, RZ, RZ ;  /* 0x000000ffff387224 */ /* 0x000fc600078e00ff */
[----:B------:R0:W5:Y:S01]  /*d000*/  LDG.E R50, desc[UR10][R4.64] ;  /* 0x0000000a04327981 */ /* 0x000162000c1e1900 */
[----:B------:R-:W-:Y:S05]  /*d010*/  @!P1 BRA `(.L_x_407) ;  /* 0x0000000000149947 */ /* 0x000fea0003800000 */
[----:B------:R-:W-:-:S13]  /*d020*/  ISETP.NE.AND P1, PT, R55, 0x54, PT ;  /* 0x000000543700780c */ /* 0x000fda0003f25270 */
[----:B0-----:R-:W-:Y:S01]  /*d030*/  @P1 IMAD.MOV.U32 R4, RZ, RZ, 0x8 ;  /* 0x00000008ff041424 */ /* 0x001fe200078e00ff */
[----:B------:R-:W-:Y:S01]  /*d040*/  @P1 ISETP.NE.AND P2, PT, R55, 0x43, PT ;  /* 0x000000433700180c */ /* 0x000fe20003f45270 */
[----:B------:R-:W-:-:S03]  /*d050*/  @!P1 IMAD.MOV.U32 R56, RZ, RZ, 0x4 ;  /* 0x00000004ff389424 */ /* 0x000fc600078e00ff */
[----:B------:R-:W-:-:S09]  /*d060*/  @P1 SEL R56, R4, 0xc, !P2 ;  /* 0x0000000c04381807 */ /* 0x000fd20005000000 */
.L_x_407:
[----:B------:R-:W-:Y:S05]  /*d070*/  BSYNC.RECONVERGENT B3 ;  /* 0x0000000000037941 */ /* 0x000fea0003800200 */
.L_x_406:
        /* <DEDUP_REMOVED lines=8> */
.L_x_409:
[----:B------:R-:W-:Y:S05]  /*d100*/  BSYNC.RECONVERGENT B3 ;  /* 0x0000000000037941 */ /* 0x000fea0003800200 */
.L_x_408:
        /* <DEDUP_REMOVED lines=8> */
[C---:B------:R-:W-:Y:S02]  /*d190*/  IADD3 R4, P1, PT, R7.reuse, R30, RZ ;  /* 0x0000001e07047210 */ /* 0x040fe40007f3e0ff */
[----:B------:R-:W-:Y:S01]  /*d1a0*/  IADD3 R6, P2, PT, R7, R28, RZ ;  /* 0x0000001c07067210 */ /* 0x000fe20007f5e0ff */
[----:B------:R-:W-:Y:S02]  /*d1b0*/  FADD R48, R59, R48 ;  /* 0x000000303b307221 */ /* 0x000fe40000000000 */
[C---:B------:R-:W-:Y:S02]  /*d1c0*/  IMAD.X R5, R56.reuse, 0x1, R31, P1 ;  /* 0x0000000138057824 */ /* 0x040fe400008e061f */
[----:B------:R-:W-:Y:S01]  /*d1d0*/  IMAD.X R7, R56, 0x1, R29, P2 ;  /* 0x0000000138077824 */ /* 0x000fe200010e061d */
[----:B------:R-:W-:Y:S01]  /*d1e0*/  LOP3.LUT R0, R0, 0xdf, RZ, 0xc0, !PT ;  /* 0x000000df00007812 */ /* 0x000fe200078ec0ff */
[----:B------:R-:W-:Y:S01]  /*d1f0*/  FADD R48, R48, R47 ;  /* 0x0000002f30307221 */ /* 0x000fe20000000000 */
[----:B------:R0:W5:Y:S01]  /*d200*/  LDG.E R55, desc[UR8][R4.64] ;  /* 0x0000000804377981 */ /* 0x000162000c1e1900 */
[----:B------:R-:W-:Y:S01]  /*d210*/  BSSY.RECONVERGENT B3, `(.L_x_410) ;  /* 0x000000b000037945 */ /* 0x000fe20003800200 */
[----:B------:R-:W-:Y:S01]  /*d220*/  ISETP.NE.AND P1, PT, R0, 0x41, PT ;  /* 0x000000410000780c */ /* 0x000fe20003f25270 */
[----:B------:R-:W-:Y:S01]  /*d230*/  FADD R51, R48, R51 ;  /* 0x0000003330337221 */ /* 0x000fe20000000000 */
[----:B------:R0:W5:Y:S01]  /*d240*/  LDG.E R47, desc[UR8][R6.64] ;  /* 0x00000008062f7981 */ /* 0x000162000c1e1900 */
[----:B------:R-:W-:Y:S01]  /*d250*/  IMAD.MOV.U32 R59, RZ, RZ, RZ ;  /* 0x000000ffff3b7224 */ /* 0x000fe200078e00ff */
[----:B------:R-:W-:Y:S09]  /*d260*/  @!P0 BRA `(.L_x_411) ;  /* 0x0000000000148947 */ /* 0x000ff20003800000 */
[----:B------:R-:W-:-:S13]  /*d270*/  ISETP.NE.AND P0, PT, R49, 0x54, PT ;  /* 0x000000543100780c */ /* 0x000fda0003f05270 */
[----:B0-----:R-:W-:Y:S01]  /*d280*/  @P0 IMAD.MOV.U32 R4, RZ, RZ, 0x8 ;  /* 0x00000008ff040424 */ /* 0x001fe200078e00ff */
[----:B------:R-:W-:Y:S01]  /*d290*/  @P0 ISETP.NE.AND P2, PT, R49, 0x43, PT ;  /* 0x000000433100080c */ /* 0x000fe20003f45270 */
[----:B------:R-:W-:-:S03]  /*d2a0*/  @!P0 IMAD.MOV.U32 R59, RZ, RZ, 0x4 ;  /* 0x00000004ff3b8424 */ /* 0x000fc600078e00ff */
[----:B------:R-:W-:-:S09]  /*d2b0*/  @P0 SEL R59, R4, 0xc, !P2 ;  /* 0x0000000c043b0807 */ /* 0x000fd20005000000 */
.L_x_411:
[----:B------:R-:W-:Y:S05]  /*d2c0*/  BSYNC.RECONVERGENT B3 ;  /* 0x0000000000037941 */ /* 0x000fea0003800200 */
.L_x_410:
        /* <DEDUP_REMOVED lines=9> */
.L_x_413:
[----:B------:R-:W-:Y:S05]  /*d360*/  BSYNC.RECONVERGENT B3 ;  /* 0x0000000000037941 */ /* 0x000fea0003800200 */
.L_x_412:
        /* <DEDUP_REMOVED lines=23> */
[----:B------:R-:W-:Y:S01]  /*d4e0*/  @P0 ISETP.NE.AND P1, PT, R0, 0x43, PT ;  /* 0x000000430000080c */ /* 0x000fe20003f25270 */
[----:B------:R-:W-:Y:S02]  /*d4f0*/  @P0 IMAD.MOV.U32 R0, RZ, RZ, 0x8 ;  /* 0x00000008ff000424 */ /* 0x000fe400078e00ff */
[----:B------:R-:W-:-:S03]  /*d500*/  @!P0 IMAD.MOV.U32 R49, RZ, RZ, 0x4 ;  /* 0x00000004ff318424 */ /* 0x000fc600078e00ff */
[----:B------:R-:W-:-:S07]  /*d510*/  @P0 SEL R49, R0, 0xc, !P1 ;  /* 0x0000000c00310807 */ /* 0x000fce0004800000 */
.L_x_415:
[----:B------:R-:W-:Y:S05]  /*d520*/  BSYNC.RECONVERGENT B3 ;  /* 0x0000000000037941 */ /* 0x000fea0003800200 */
.L_x_414:
        /* <DEDUP_REMOVED lines=9> */
.L_x_417:
[----:B------:R-:W-:Y:S05]  /*d5c0*/  BSYNC.RECONVERGENT B3 ;  /* 0x0000000000037941 */ /* 0x000fea0003800200 */
.L_x_416:
        /* <DEDUP_REMOVED lines=11> */
[----:B------:R-:W-:Y:S01]  /*d680*/  IADD3 R4, P0, PT, R49, R28, RZ ;  /* 0x0000001c31047210 */ /* 0x000fe20007f1e0ff */
[----:B-----5:R-:W-:Y:S01]  /*d690*/  FADD R6, R57, R50 ;  /* 0x0000003239067221 */ /* 0x020fe20000000000 */
        /* <DEDUP_REMOVED lines=9> */
[----:B------:R-:W-:Y:S01]  /*d730*/  CS2R R56, SRZ ;  /* 0x0000000000387805 */ /* 0x000fe2000001ff00 */
[----:B------:R-:W-:Y:S06]  /*d740*/  @!P4 BRA `(.L_x_419) ;  /* 0x000000000014c947 */ /* 0x000fec0003800000 */
[----:B------:R-:W-:-:S13]  /*d750*/  ISETP.NE.AND P0, PT, R8, 0x54, PT ;  /* 0x000000540800780c */ /* 0x000fda0003f05270 */
[----:B0-----:R-:W-:Y:S01]  /*d760*/  @P0 IMAD.MOV.U32 R4, RZ, RZ, 0x8 ;  /* 0x00000008ff040424 */ /* 0x001fe200078e00ff */
[----:B------:R-:W-:Y:S01]  /*d770*/  @P0 ISETP.NE.AND P1, PT, R8, 0x43, PT ;  /* 0x000000430800080c */ /* 0x000fe20003f25270 */
[----:B------:R-:W-:-:S03]  /*d780*/  @!P0 IMAD.MOV.U32 R57, RZ, RZ, 0x4 ;  /* 0x00000004ff398424 */ /* 0x000fc600078e00ff */
[----:B------:R-:W-:-:S09]  /*d790*/  @P0 SEL R57, R4, 0xc, !P1 ;  /* 0x0000000c04390807 */ /* 0x000fd20004800000 */
.L_x_419:
[----:B------:R-:W-:Y:S05]  /*d7a0*/  BSYNC.RECONVERGENT B3 ;  /* 0x0000000000037941 */ /* 0x000fea0003800200 */
.L_x_418:
[----:B------:R-:W-:Y:S04]  /*d7b0*/  BSSY.RECONVERGENT B3, `(.L_x_420) ;  /* 0x0000007000037945 */ /* 0x000fe80003800200 */
[----:B------:R-:W-:Y:S05]  /*d7c0*/  @!P3 BRA `(.L_x_421) ;  /* 0x000000000014b947 */ /* 0x000fea0003800000 */
[----:B------:R-:W-:-:S13]  /*d7d0*/  ISETP.NE.AND P0, PT, R7, 0x54, PT ;  /* 0x000000540700780c */ /* 0x000fda0003f05270 */
[----:B0-----:R-:W-:Y:S01]  /*d7e0*/  @P0 IMAD.MOV.U32 R4, RZ, RZ, 0x2 ;  /* 0x00000002ff040424 */ /* 0x001fe200078e00ff */
[----:B------:R-:W-:Y:S01]  /*d7f0*/  @P0 ISETP.NE.AND P1, PT, R7, 0x43, PT ;  /* 0x000000430700080c */ /* 0x000fe20003f25270 */
[----:B------:R-:W-:-:S03]  /*d800*/  @!P0 IMAD.MOV.U32 R56, RZ, RZ, 0x1 ;  /* 0x00000001ff388424 */ /* 0x000fc600078e00ff */
[----:B------:R-:W-:-:S09]  /*d810*/  @P0 SEL R56, R4, 0x3, !P1 ;  /* 0x0000000304380807 */ /* 0x000fd20004800000 */
.L_x_421:
[----:B------:R-:W-:Y:S05]  /*d820*/  BSYNC.RECONVERGENT B3 ;  /* 0x0000000000037941 */ /* 0x000fea0003800200 */
.L_x_420:
        /* <DEDUP_REMOVED lines=26> */
.L_x_423:
[----:B------:R-:W-:Y:S05]  /*d9d0*/  BSYNC.RECONVERGENT B3 ;  /* 0x0000000000037941 */ /* 0x000fea0003800200 */
.L_x_422:
        /* <DEDUP_REMOVED lines=8> */
.L_x_425:
[----:B------:R-:W-:Y:S05]  /*da60*/  BSYNC.RECONVERGENT B3 ;  /* 0x0000000000037941 */ /* 0x000fea0003800200 */
.L_x_424:
        /* <DEDUP_REMOVED lines=8> */
[----:B------:R-:W-:Y:S01]  /*daf0*/  IADD3 R48, P0, PT, R5, R30, RZ ;  /* 0x0000001e05307210 */ /* 0x000fe20007f1e0ff */
[----:B------:R-:W-:-:S04]  /*db00*/  FADD R55, R55, R54 ;  /* 0x0000003637377221 */ /* 0x000fc80000000000 */
[C---:B------:R-:W-:Y:S01]  /*db10*/  IMAD.X R49, R58.reuse, 0x1, R31, P0 ;  /* 0x000000013a317824 */ /* 0x040fe200000e061f */
[----:B------:R-:W-:Y:S01]  /*db20*/  IADD3 R54, P0, PT, R5, R28, RZ ;  /* 0x0000001c05367210 */ /* 0x000fe20007f1e0ff */
[----:B-----5:R-:W-:Y:S01]  /*db30*/  FADD R57, R55, R0 ;  /* 0x0000000037397221 */ /* 0x020fe20000000000 */
[----:B------:R-:W-:Y:S01]  /*db40*/  FADD R46, RZ, R46 ;  /* 0x0000002eff2e7221 */ /* 0x000fe20000000000 */
[----:B------:R-:W-:Y:S01]  /*db50*/  BSSY.RECONVERGENT B3, `(.L_x_426) ;  /* 0x0000010000037945 */ /* 0x000fe20003800200 */
[----:B------:R0:W5:Y:S01]  /*db60*/  LDG.E R48, desc[UR8][R48.64] ;  /* 0x0000000830307981 */ /* 0x000162000c1e1900 */
[----:B------:R-:W-:Y:S01]  /*db70*/  IMAD.X R55, R58, 0x1, R29, P0 ;  /* 0x000000013a377824 */ /* 0x000fe200000e061d */
[----:B------:R-:W-:Y:S01]  /*db80*/  LOP3.LUT R5, R17, 0xdf, RZ, 0xc0, !PT ;  /* 0x000000df11057812 */ /* 0x000fe200078ec0ff */
[----:B------:R-:W-:Y:S01]  /*db90*/  FADD R39, R39, R46 ;  /* 0x0000002e27277221 */ /* 0x000fe20000000000 */
[----:B------:R-:W-:Y:S02]  /*dba0*/  FADD R57, R57, R4 ;  /* 0x0000000439397221 */ /* 0x000fe40000000000 */
[----:B------:R1:W5:Y:S01]  /*dbb0*/  LDG.E R54, desc[UR8][R54.64] ;  /* 0x0000000836367981 */ /* 0x000362000c1e1900 */
[----:B------:R-:W-:Y:S01]  /*dbc0*/  ISETP.NE.AND P0, PT, R5, 0x41, PT ;  /* 0x000000410500780c */ /* 0x000fe20003f05270 */
[----:B------:R-:W-:-:S02]  /*dbd0*/  IMAD.MOV.U32 R46, RZ, RZ, RZ ;  /* 0x000000ffff2e7224 */ /* 0x000fc400078e00ff */
[----:B0-----:R-:W-:Y:S01]  /*dbe0*/  IMAD.MOV.U32 R49, RZ, RZ, RZ ;  /* 0x000000ffff317224 */ /* 0x001fe200078e00ff */
[----:B------:R-:W-:Y:S09]  /*dbf0*/  @!P1 BRA `(.L_x_427) ;  /* 0x0000000000149947 */ /* 0x000ff20003800000 */
[----:B------:R-:W-:-:S13]  /*dc00*/  ISETP.NE.AND P2, PT, R6, 0x54, PT ;  /* 0x000000540600780c */ /* 0x000fda0003f45270 */
[----:B------:R-:W-:Y:S01]  /*dc10*/  @P2 IMAD.MOV.U32 R0, RZ, RZ, 0x8 ;  /* 0x00000008ff002424 */ /* 0x000fe200078e00ff */
[----:B------:R-:W-:Y:S01]  /*dc20*/  @P2 ISETP.NE.AND P5, PT, R6, 0x43, PT ;  /* 0x000000430600280c */ /* 0x000fe20003fa5270 */
[----:B------:R-:W-:-:S03]  /*dc30*/  @!P2 IMAD.MOV.U32 R49, RZ, RZ, 0x4 ;  /* 0x00000004ff31a424 */ /* 0x000fc600078e00ff */
[----:B------:R-:W-:-:S09]  /*dc40*/  @P2 SEL R49, R0, 0xc, !P5 ;  /* 0x0000000c00312807 */ /* 0x000fd20006800000 */
.L_x_427:
[----:B------:R-:W-:Y:S05]  /*dc50*/  BSYNC.RECONVERGENT B3 ;  /* 0x0000000000037941 */ /* 0x000fea0003800200 */
.L_x_426:
[----:B------:R-:W-:Y:S04]  /*dc60*/  BSSY.RECONVERGENT B3, `(.L_x_428) ;  /* 0x0000007000037945 */ /* 0x000fe80003800200 */
[----:B------:R-:W-:Y:S05]  /*dc70*/  @!P0 BRA `(.L_x_429) ;  /* 0x0000000000148947 */ /* 0x000fea0003800000 */
[----:B------:R-:W-:-:S13]  /*dc80*/  ISETP.NE.AND P2, PT, R5, 0x54, PT ;  /* 0x000000540500780c */ /* 0x000fda0003f45270 */
[----:B------:R-:W-:Y:S01]  /*dc90*/  @P2 IMAD.MOV.U32 R0, RZ, RZ, 0x2 ;  /* 0x00000002ff002424 */ /* 0x000fe200078e00ff */
[----:B------:R-:W-:Y:S01]  /*dca0*/  @P2 ISETP.NE.AND P5, PT, R5, 0x43, PT ;  /* 0x000000430500280c */ /* 0x000fe20003fa5270 */
[----:B------:R-:W-:-:S03]  /*dcb0*/  @!P2 IMAD.MOV.U32 R46, RZ, RZ, 0x1 ;  /* 0x00000001ff2ea424 */ /* 0x000fc600078e00ff */
[----:B------:R-:W-:-:S09]  /*dcc0*/  @P2 SEL R46, R0, 0x3, !P5 ;  /* 0x00000003002e2807 */ /* 0x000fd20006800000 */
.L_x_429:
[----:B------:R-:W-:Y:S05]  /*dcd0*/  BSYNC.RECONVERGENT B3 ;  /* 0x0000000000037941 */ /* 0x000fea0003800200 */
.L_x_428:
[----:B------:R-:W-:Y:S01]  /*dce0*/  IADD3 R46, P2, PT, R49, R46, RZ ;  /* 0x0000002e312e7210 */ /* 0x000fe20007f5e0ff */
[----:B------:R-:W-:Y:S02]  /*dcf0*/  IMAD.MOV.U32 R0, RZ, RZ, RZ ;  /* 0x000000ffff007224 */ /* 0x000fe400078e00ff */
[----:B-1----:R-:W-:Y:S01]  /*dd00*/  FADD R55, R39, R38 ;  /* 0x0000002627377221 */ /* 0x002fe20000000000 */
[----:B------:R-:W-:Y:S01]  /*dd10*/  IMAD.MOV.U32 R49, RZ, RZ, RZ ;  /* 0x000000ffff317224 */ /* 0x000fe200078e00ff */
[----:B------:R-:W-:Y:S01]  /*dd20*/  R2UR UR8, R26 ;  /* 0x000000001a0872ca */ /* 0x000fe200000e0000 */
[----:B------:R-:W-:Y:S01]  /*dd30*/  IMAD.SHL.U32 R39, R46, 0x4, RZ ;  /* 0x000000042e277824 */ /* 0x000fe200078e00ff */
[----:B------:R-:W-:Y:S01]  /*dd40*/  R2UR UR9, R27 ;  /* 0x000000001b0972ca */ /* 0x000fe200000e0000 */
[----:B------:R-:W-:Y:S01]  /*dd50*/  IMAD.X R49, R0, 0x1, R49, P2 ;  /* 0x0000000100317824 */ /* 0x000fe200010e0631 */
[----:B------:R-:W-:Y:S01]  /*dd60*/  R2UR UR10, R26 ;  /* 0x000000001a0a72ca */ /* 0x000fe200000e0000 */
[----:B-----5:R-:W-:Y:S01]  /*dd70*/  FADD R0, R57, R48 ;  /* 0x0000003039007221 */ /* 0x020fe20000000000 */
[----:B------:R-:W-:-:S02]  /*dd80*/  R2UR UR11, R27 ;  /* 0x000000001b0b72ca */ /* 0x000fc400000e0000 */
[----:B------:R-:W-:Y:S02]  /*dd90*/  SHF.L.U64.HI R46, R46, 0x2, R49 ;  /* 0x000000022e2e7819 */ /* 0x000fe40000010231 */
[C---:B------:R-:W-:Y:S02]  /*dda0*/  IADD3 R38, P5, PT, R39.reuse, R30, RZ ;  /* 0x0000001e27267210 */ /* 0x040fe40007fbe0ff */
[----:B------:R-:W-:Y:S02]  /*ddb0*/  IADD3 R48, P2, PT, R39, R28, RZ ;  /* 0x0000001c27307210 */ /* 0x000fe40007f5e0ff */
[----:B------:R-:W-:Y:S01]  /*ddc0*/  LOP3.LUT R4, R16, 0xdf, RZ, 0xc0, !PT ;  /* 0x000000df10047812 */ /* 0x000fe200078ec0ff */
[C---:B------:R-:W-:Y:S02]  /*ddd0*/  IMAD.X R39, R46.reuse, 0x1, R31, P5 ;  /* 0x000000012e277824 */ /* 0x040fe400028e061f */
[----:B------:R-:W-:Y:S01]  /*dde0*/  IMAD.X R49, R46, 0x1, R29, P2 ;  /* 0x000000012e317824 */ /* 0x000fe200010e061d */
[----:B------:R-:W-:Y:S01]  /*ddf0*/  BSSY.RECONVERGENT B3, `(.L_x_430) ;  /* 0x000000b000037945 */ /* 0x000fe20003800200 */
[----:B------:R-:W-:-:S02]  /*de00*/  ISETP.NE.AND P2, PT, R4, 0x41, PT ;  /* 0x000000410400780c */ /* 0x000fc40003f45270 */
        /* <DEDUP_REMOVED lines=9> */
.L_x_431:
[----:B------:R-:W-:Y:S05]  /*dea0*/  BSYNC.RECONVERGENT B3 ;  /* 0x0000000000037941 */ /* 0x000fea0003800200 */
.L_x_430:
        /* <DEDUP_REMOVED lines=8> */
.L_x_433:
[----:B------:R-:W-:Y:S05]  /*df30*/  BSYNC.RECONVERGENT B3 ;  /* 0x0000000000037941 */ /* 0x000fea0003800200 */
.L_x_432:
        /* <DEDUP_REMOVED lines=13> */
[----:B------:R-:W-:-:S03]  /*e010*/  LOP3.LUT R0, R15, 0xdf, RZ, 0xc0, !PT ;  /* 0x000000df0f007812 */ /* 0x000fc600078ec0ff */
[----:B------:R-:W-:Y:S01]  /*e020*/  IMAD.X R39, R58, 0x1, R29, P5 ;  /* 0x000000013a277824 */ /* 0x000fe200028e061d */
[----:B------:R-:W-:Y:S01]  /*e030*/  BSSY.RECONVERGENT B3, `(.L_x_434) ;  /* 0x000000c000037945 */ /* 0x000fe20003800200 */
[----:B------:R-:W-:Y:S01]  /*e040*/  FADD R58, R55, R36 ;  /* 0x00000024373a7221 */ /* 0x000fe20000000000 */
[----:B------:R-:W-:Y:S02]  /*e050*/  ISETP.NE.AND P5, PT, R0, 0x41, PT ;  /* 0x000000410000780c */ /* 0x000fe40003fa5270 */
[----:B------:R0:W5:Y:S01]  /*e060*/  LDG.E R38, desc[UR8][R38.64] ;  /* 0x0000000826267981 */ /* 0x000162000c1e1900 */
[----:B------:R-:W-:Y:S02]  /*e070*/  IMAD.MOV.U32 R36, RZ, RZ, RZ ;  /* 0x000000ffff247224 */ /* 0x000fe400078e00ff */
[----:B--2---:R-:W-:Y:S01]  /*e080*/  FADD R55, R59, R48 ;  /* 0x000000303b377221 */ /* 0x004fe20000000000 */
[----:B0-----:R-:W-:Y:S07]  /*e090*/  @!P2 BRA `(.L_x_435) ;  /* 0x000000000014a947 */ /* 0x001fee0003800000 */
[----:B------:R-:W-:-:S13]  /*e0a0*/  ISETP.NE.AND P2, PT, R4, 0x54, PT ;  /* 0x000000540400780c */ /* 0x000fda0003f45270 */
[----:B------:R-:W-:Y:S01]  /*e0b0*/  @P2 IMAD.MOV.U32 R39, RZ, RZ, 0x8 ;  /* 0x00000008ff272424 */ /* 0x000fe200078e00ff */
[----:B------:R-:W-:Y:S01]  /*e0c0*/  @P2 ISETP.NE.AND P6, PT, R4, 0x43, PT ;  /* 0x000000430400280c */ /* 0x000fe20003fc5270 */
[----:B------:R-:W-:-:S03]  /*e0d0*/  @!P2 IMAD.MOV.U32 R36, RZ, RZ, 0x4 ;  /* 0x00000004ff24a424 */ /* 0x000fc600078e00ff */
[----:B------:R-:W-:-:S09]  /*e0e0*/  @P2 SEL R36, R39, 0xc, !P6 ;  /* 0x0000000c27242807 */ /* 0x000fd20007000000 */
.L_x_435:
[----:B------:R-:W-:Y:S05]  /*e0f0*/  BSYNC.RECONVERGENT B3 ;  /* 0x0000000000037941 */ /* 0x000fea0003800200 */
.L_x_434:
        /* <DEDUP_REMOVED lines=8> */
.L_x_437:
[----:B------:R-:W-:Y:S05]  /*e180*/  BSYNC.RECONVERGENT B3 ;  /* 0x0000000000037941 */ /* 0x000fea0003800200 */
.L_x_436:
        /* <DEDUP_REMOVED lines=18> */
[----:B------:R-:W-:Y:S01]  /*e2b0*/  UMOV UR9, 0x4022b707 ;  /* 0x4022b70700097882 */ /* 0x000fe20000000000 */
[----:B------:R-:W-:Y:S01]  /*e2c0*/  LOP3.LUT R48, R48, 0xffff, RZ, 0xc0, !PT ;  /* 0x0000ffff30307812 */ /* 0x000fe200078ec0ff */
[----:B------:R-:W-:Y:S01]  /*e2d0*/  FADD R45, R58, R45 ;  /* 0x0000002d3a2d7221 */ /* 0x000fe20000000000 */
[----:B------:R-:W-:Y:S02]  /*e2e0*/  BSSY.RECONVERGENT B4, `(.L_x_438) ;  /* 0x000004f000047945 */ /* 0x000fe40003800200 */
[----:B------:R-:W-:Y:S01]  /*e2f0*/  SHF.L.U32 R49, R39, R48, RZ ;  /* 0x0000003027317219 */ /* 0x000fe200000006ff */
[----:B0-----:R-:W-:-:S02]  /*e300*/  IMAD.MOV.U32 R28, RZ, RZ, 0x66666666 ;  /* 0x66666666ff1c7424 */ /* 0x001fc400078e00ff */
[----:B------:R-:W-:Y:S01]  /*e310*/  IMAD.MOV.U32 R29, RZ, RZ, 0x40106666 ;  /* 0x40106666ff1d7424 */ /* 0x000fe200078e00ff */
[----:B------:R-:W-:Y:S02]  /*e320*/  LOP3.LUT P2, RZ, R49, 0x80001, RZ, 0xc0, !PT ;  /* 0x0008000131ff7812 */ /* 0x000fe4000784c0ff */
[----:B------:R-:W-:-:S04]  /*e330*/  SHF.L.U64.HI R49, R39, R48, RZ ;  /* 0x0000003027317219 */ /* 0x000fc800000102ff */
[----:B------:R-:W-:-:S04]  /*e340*/  LOP3.LUT P2, RZ, R49, 0x80001, RZ, 0xc0, P2 ;  /* 0x0008000131ff7812 */ /* 0x000fc8000104c0ff */
[----:B------:R-:W-:Y:S01]  /*e350*/  ISETP.LE.U32.AND P2, PT, R48, 0x33, P2 ;  /* 0x000000333000780c */ /* 0x000fe20001743070 */
[----:B------:R-:W-:Y:S01]  /*e360*/  FADD R48, R45, R34 ;  /* 0x000000222d307221 */ /* 0x000fe20000000000 */
[----:B------:R-:W-:-:S03]  /*e370*/  VIADD R34, R15, 0xffffffbf ;  /* 0xffffffbf0f227836 */ /* 0x000fc60000000000 */
[----:B------:R-:W-:Y:S02]  /*e380*/  FADD R35, R48, R35 ;  /* 0x0000002330237221 */ /* 0x000fe40000000000 */
[----:B------:R-:W-:Y:S02]  /*e390*/  LOP3.LUT R34, R34, 0xffff, RZ, 0xc0, !PT ;  /* 0x0000ffff22227812 */ /* 0x000fe400078ec0ff */
[----:B------:R-:W-:-:S04]  /*e3a0*/  FADD R32, R35, R32 ;  /* 0x0000002023207221 */ /* 0x000fc80000000000 */
[----:B------:R-:W-:Y:S02]  /*e3b0*/  @!P2 IMAD.MOV.U32 R28, RZ, RZ, 0x66666666 ;  /* 0x66666666ff1ca424 */ /* 0x000fe400078e00ff */
[----:B------:R-:W-:Y:S01]  /*e3c0*/  FADD R32, R32, R33 ;  /* 0x0000002120207221 */ /* 0x000fe20000000000 */
[----:B------:R-:W-:-:S03]  /*e3d0*/  @!P2 IMAD.MOV.U32 R29, RZ, RZ, -0x3ff9999a ;  /* 0xc0066666ff1da424 */ /* 0x000fc600078e00ff */
[----:B------:R-:W-:-:S04]  /*e3e0*/  FADD R32, R32, R47 ;  /* 0x0000002f20207221 */ /* 0x000fc80000000000 */
[----:B------:R-:W-:-:S04]  /*e3f0*/  FADD R51, R32, R51 ;  /* 0x0000003320337221 */ /* 0x000fc80000000000 */
[----:B------:R-:W-:-:S04]  /*e400*/  FADD R51, R51, R50 ;  /* 0x0000003233337221 */ /* 0x000fc80000000000 */
        /* <DEDUP_REMOVED lines=60> */
.L_x_439:
[----:B------:R-:W-:Y:S05]  /*e7d0*/  BSYNC.RECONVERGENT B4 ;  /* 0x0000000000047941 */ /* 0x000fea0003800200 */
.L_x_438:
        /* <DEDUP_REMOVED lines=9> */
[----:B------:R-:W-:Y:S05]  /*e870*/  @!P2 BRA `(.L_x_440) ;  /* 0x000000040028a947 */ /* 0x000fea0003800000 */
[----:B------:R-:W-:Y:S01]  /*e880*/  BSSY.RECONVERGENT B3, `(.L_x_441) ;  /* 0x0000009000037945 */ /* 0x000fe20003800200 */
[----:B------:R-:W-:Y:S02]  /*e890*/  CS2R R30, SRZ ;  /* 0x00000000001e7805 */ /* 0x000fe4000001ff00 */
[----:B------:R-:W-:Y:S01]  /*e8a0*/  CS2R R28, SRZ ;  /* 0x00000000001c7805 */ /* 0x000fe2000001ff00 */
[----:B------:R-:W-:Y:S06]  /*e8b0*/  @!P4 BRA `(.L_x_442) ;  /* 0x000000000014c947 */ /* 0x000fec0003800000 */
[----:B------:R-:W-:-:S13]  /*e8c0*/  ISETP.NE.AND P4, PT, R8, 0x54, PT ;  /* 0x000000540800780c */ /* 0x000fda0003f85270 */
[----:B------:R-:W-:Y:S01]  /*e8d0*/  @P4 IMAD.MOV.U32 R33, RZ, RZ, 0x8 ;  /* 0x00000008ff214424 */ /* 0x000fe200078e00ff */
[----:B------:R-:W-:Y:S01]  /*e8e0*/  @P4 ISETP.NE.AND P5, PT, R8, 0x43, PT ;  /* 0x000000430800480c */ /* 0x000fe20003fa5270 */
[----:B------:R-:W-:-:S03]  /*e8f0*/  @!P4 IMAD.MOV.U32 R31, RZ, RZ, 0x4 ;  /* 0x00000004ff1fc424 */ /* 0x000fc600078e00ff */
[----:B------:R-:W-:-:S09]  /*e900*/  @P4 SEL R31, R33, 0xc, !P5 ;  /* 0x0000000c211f4807 */ /* 0x000fd20006800000 */
.L_x_442:
[----:B------:R-:W-:Y:S05]  /*e910*/  BSYNC.RECONVERGENT B3 ;  /* 0x0000000000037941 */ /* 0x000fea0003800200 */
.L_x_441:
[----:B------:R-:W-:Y:S04]  /*e920*/  BSSY.RECONVERGENT B3, `(.L_x_443) ;  /* 0x0000007000037945 */ /* 0x000fe80003800200 */
[----:B------:R-:W-:Y:S05]  /*e930*/  @!P3 BRA `(.L_x_444) ;  /* 0x000000000014b947 */ /* 0x000fea0003800000 */
[----:B------:R-:W-:-:S13]  /*e940*/  ISETP.NE.AND P3, PT, R7, 0x54, PT ;  /* 0x000000540700780c */ /* 0x000fda0003f65270 */
[----:B------:R-:W-:Y:S01]  /*e950*/  @P3 IMAD.MOV.U32 R33, RZ, RZ, 0x2 ;  /* 0x00000002ff213424 */ /* 0x000fe200078e00ff */
[----:B------:R-:W-:Y:S01]  /*e960*/  @P3 ISETP.NE.AND P4, PT, R7, 0x43, PT ;  /* 0x000000430700380c */ /* 0x000fe20003f85270 */
[----:B------:R-:W-:-:S03]  /*e970*/  @!P3 IMAD.MOV.U32 R28, RZ, RZ, 0x1 ;  /* 0x00000001ff1cb424 */ /* 0x000fc600078e00ff */
[----:B------:R-:W-:-:S09]  /*e980*/  @P3 SEL R28, R33, 0x3, !P4 ;  /* 0x00000003211c3807 */ /* 0x000fd20006000000 */
.L_x_444:
[----:B------:R-:W-:Y:S05]  /*e990*/  BSYNC.RECONVERGENT B3 ;  /* 0x0000000000037941 */ /* 0x000fea0003800200 */
.L_x_443:
        /* <DEDUP_REMOVED lines=13> */
.L_x_446:
[----:B------:R-:W-:Y:S05]  /*ea70*/  BSYNC.RECONVERGENT B3 ;  /* 0x0000000000037941 */ /* 0x000fea0003800200 */
.L_x_445:
        /* <DEDUP_REMOVED lines=10> */
.L_x_448:
[----:B------:R-:W-:Y:S05]  /*eb20*/  BSYNC.RECONVERGENT B3 ;  /* 0x0000000000037941 */ /* 0x000fea0003800200 */
.L_x_447:
        /* <DEDUP_REMOVED lines=14> */
.L_x_450:
[----:B------:R-:W-:Y:S05]  /*ec10*/  BSYNC.RECONVERGENT B3 ;  /* 0x0000000000037941 */ /* 0x000fea0003800200 */
.L_x_449:
        /* <DEDUP_REMOVED lines=10> */
.L_x_452:
[----:B------:R-:W-:Y:S05]  /*ecc0*/  BSYNC.RECONVERGENT B3 ;  /* 0x0000000000037941 */ /* 0x000fea0003800200 */
.L_x_451:
[----:B------:R-:W-:Y:S01]  /*ecd0*/  IADD3 R31, P0, PT, R31, R30, RZ ;  /* 0x0000001e1f1f7210 */ /* 0x000fe20007f1e0ff */
[----:B------:R-:W-:Y:S01]  /*ece0*/  IMAD.MOV.U32 R34, RZ, RZ, RZ ;  /* 0x000000ffff227224 */ /* 0x000fe200078e00ff */
[----:B------:R-:W-:-:S05]  /*ecf0*/  LOP3.LUT R29, R29, R28, RZ, 0xfc, !PT ;  /* 0x0000001c1d1d7212 */ /* 0x000fca00078efcff */
[----:B------:R-:W-:Y:S01]  /*ed00*/  IMAD.X R34, R34, 0x1, R29, P0 ;  /* 0x0000000122227824 */ /* 0x000fe200000e061d */
[----:B------:R-:W-:Y:S06]  /*ed10*/  BRA `(.L_x_453) ;  /* 0x0000000400307947 */ /* 0x000fec0003800000 */
.L_x_440:
        /* <DEDUP_REMOVED lines=11> */
.L_x_455:
[----:B------:R-:W-:Y:S05]  /*edd0*/  BSYNC.RECONVERGENT B3 ;  /* 0x0000000000037941 */ /* 0x000fea0003800200 */
.L_x_454:
[----:B------:R-:W-:Y:S04]  /*ede0*/  BSSY.RECONVERGENT B3, `(.L_x_456) ;  /* 0x0000007000037945 */ /* 0x000fe80003800200 */
[----:B------:R-:W-:Y:S05]  /*edf0*/  @!P3 BRA `(.L_x_457) ;  /* 0x000000000014b947 */ /* 0x000fea0003800000 */
[----:B------:R-:W-:-:S13]  /*ee00*/  ISETP.NE.AND P0, PT, R13, 0x54, PT ;  /* 0x000000540d00780c */ /* 0x000fda0003f05270 */
[----:B------:R-:W-:Y:S01]  /*ee10*/  @P0 IMAD.MOV.U32 R33, RZ, RZ, 0x2 ;  /* 0x00000002ff210424 */ /* 0x000fe200078e00ff */
[----:B------:R-:W-:Y:S01]  /*ee20*/  @P0 ISETP.NE.AND P1, PT, R13, 0x43, PT ;  /* 0x000000430d00080c */ /* 0x000fe20003f25270 */
[----:B------:R-:W-:-:S03]  /*ee30*/  @!P0 IMAD.MOV.U32 R28, RZ, RZ, 0x1 ;  /* 0x00000001ff1c8424 */ /* 0x000fc600078e00ff */
[----:B------:R-:W-:-:S09]  /*ee40*/  @P0 SEL R28, R33, 0x3, !P1 ;  /* 0x00000003211c0807 */ /* 0x000fd20004800000 */
.L_x_457:
[----:B------:R-:W-:Y:S05]  /*ee50*/  BSYNC.RECONVERGENT B3 ;  /* 0x0000000000037941 */ /* 0x000fea0003800200 */
.L_x_456:
        /* <DEDUP_REMOVED lines=14> */
.L_x_459:
[----:B------:R-:W-:Y:S05]  /*ef40*/  BSYNC.RECONVERGENT B3 ;  /* 0x0000000000037941 */ /* 0x000fea0003800200 */
.L_x_458:
        /* <DEDUP_REMOVED lines=10> */
.L_x_461:
[----:B------:R-:W-:Y:S05]  /*eff0*/  BSYNC.RECONVERGENT B3 ;  /* 0x0000000000037941 */ /* 0x000fea0003800200 */
.L_x_460:
        /* <DEDUP_REMOVED lines=14> */
.L_x_463:
[----:B------:R-:W-:Y:S05]  /*f0e0*/  BSYNC.RECONVERGENT B3 ;  /* 0x0000000000037941 */ /* 0x000fea0003800200 */
.L_x_462:
        /* <DEDUP_REMOVED lines=10> */
.L_x_465:
[----:B------:R-:W-:Y:S05]  /*f190*/  BSYNC.RECONVERGENT B3 ;  /* 0x0000000000037941 */ /* 0x000fea0003800200 */
.L_x_464:
[----:B------:R-:W-:Y:S01]  /*f1a0*/  IADD3 R31, P0, PT, R28, R31, RZ ;  /* 0x0000001f1c1f7210 */ /* 0x000fe20007f1e0ff */
[----:B------:R-:W-:Y:S01]  /*f1b0*/  IMAD.MOV.U32 R28, RZ, RZ, RZ ;  /* 0x000000ffff1c7224 */ /* 0x000fe200078e00ff */
[----:B------:R-:W-:-:S05]  /*f1c0*/  LOP3.LUT R29, R29, R30, RZ, 0xfc, !PT ;  /* 0x0000001e1d1d7212 */ /* 0x000fca00078efcff */
[----:B------:R-:W-:-:S07]  /*f1d0*/  IMAD.X R34, R28, 0x1, R29, P0 ;  /* 0x000000011c227824 */ /* 0x000fce00000e061d */
.L_x_453:
        /* <DEDUP_REMOVED lines=10> */
[----:B------:R-:W-:Y:S05]  /*f280*/  @!P0 BRA `(.L_x_468) ;  /* 0x00000004003c8947 */ /* 0x000fea0003800000 */
[----:B------:R-:W-:Y:S01]  /*f290*/  ISETP.NE.AND P0, PT, R8, 0x41, PT ;  /* 0x000000410800780c */ /* 0x000fe20003f05270 */
[----:B------:R-:W-:Y:S01]  /*f2a0*/  BSSY.RECONVERGENT B4, `(.L_x_469) ;  /* 0x0000009000047945 */ /* 0x000fe20003800200 */
[----:B------:R-:W-:Y:S02]  /*f2b0*/  ISETP.NE.AND P3, PT, R7, 0x41, PT ;  /* 0x000000410700780c */ /* 0x000fe40003f65270 */
[----:B------:R-:W-:-:S09]  /*f2c0*/  CS2R R10, SRZ ;  /* 0x00000000000a7805 */ /* 0x000fd2000001ff00 */
[----:B------:R-:W-:Y:S05]  /*f2d0*/  @!P0 BRA `(.L_x_470) ;  /* 0x0000000000148947 */ /* 0x000fea0003800000 */
[----:B------:R-:W-:-:S13]  /*f2e0*/  ISETP.NE.AND P0, PT, R8, 0x54, PT ;  /* 0x000000540800780c */ /* 0x000fda0003f05270 */
[----:B------:R-:W-:Y:S01]  /*f2f0*/  @P0 ISETP.NE.AND P1, PT, R8, 0x43, PT ;  /* 0x000000430800080c */ /* 0x000fe20003f25270 */
[----:B------:R-:W-:Y:S02]  /*f300*/  @P0 IMAD.MOV.U32 R8, RZ, RZ, 0x8 ;  /* 0x00000008ff080424 */ /* 0x000fe400078e00ff */
[----:B------:R-:W-:-:S03]  /*f310*/  @!P0 IMAD.MOV.U32 R11, RZ, RZ, 0x4 ;  /* 0x00000004ff0b8424 */ /* 0x000fc600078e00ff */
[----:B------:R-:W-:-:S07]  /*f320*/  @P0 SEL R11, R8, 0xc, !P1 ;  /* 0x0000000c080b0807 */ /* 0x000fce0004800000 */
.L_x_470:
[----:B------:R-:W-:Y:S05]  /*f330*/  BSYNC.RECONVERGENT B4 ;  /* 0x0000000000047941 */ /* 0x000fea0003800200 */
.L_x_469:
        /* <DEDUP_REMOVED lines=8> */
.L_x_472:
[----:B------:R-:W-:Y:S05]  /*f3c0*/  BSYNC.RECONVERGENT B4 ;  /* 0x0000000000047941 */ /* 0x000fea0003800200 */
.L_x_471:
        /* <DEDUP_REMOVED lines=15> */
.L_x_474:
[----:B------:R-:W-:Y:S05]  /*f4c0*/  BSYNC.RECONVERGENT B4 ;  /* 0x0000000000047941 */ /* 0x000fea0003800200 */
.L_x_473:
        /* <DEDUP_REMOVED lines=10> */
.L_x_476:
[----:B------:R-:W-:Y:S05]  /*f570*/  BSYNC.RECONVERGENT B4 ;  /* 0x0000000000047941 */ /* 0x000fea0003800200 */
.L_x_475:
[----:B------:R-:W-:Y:S01]  /*f580*/  ISETP.NE.AND P1, PT, R4, 0x41, PT ;  /* 0x000000410400780c */ /* 0x000fe20003f25270 */
[----:B------:R-:W-:Y:S01]  /*f590*/  IMAD.MOV.U32 R5, RZ, RZ, RZ ;  /* 0x000000ffff057224 */ /* 0x000fe200078e00ff */
[----:B------:R-:W-:Y:S01]  /*f5a0*/  IADD3 R7, P0, PT, R6, R7, RZ ;  /* 0x0000000706077210 */ /* 0x000fe20007f1e0ff */
[----:B------:R-:W-:Y:S01]  /*f5b0*/  BSSY.RECONVERGENT B4, `(.L_x_477) ;  /* 0x000000b000047945 */ /* 0x000fe20003800200 */
[----:B------:R-:W-:Y:S01]  /*f5c0*/  ISETP.NE.AND P3, PT, R0, 0x41, PT ;  /* 0x000000410000780c */ /* 0x000fe20003f65270 */
[----:B------:R-:W-:Y:S02]  /*f5d0*/  IMAD.MOV.U32 R6, RZ, RZ, RZ ;  /* 0x000000ffff067224 */ /* 0x000fe400078e00ff */
[----:B------:R-:W-:Y:S02]  /*f5e0*/  IMAD.X R8, R5, 0x1, R8, P0 ;  /* 0x0000000105087824 */ /* 0x000fe400000e0608 */
[----:B------:R-:W-:-:S04]  /*f5f0*/  IMAD.SHL.U32 R5, R7, 0x10, RZ ;  /* 0x0000001007057824 */ /* 0x000fc800078e00ff */
[----:B------:R-:W-:Y:S05]  /*f600*/  @!P1 BRA `(.L_x_478) ;  /* 0x0000000000149947 */ /* 0x000fea0003800000 */
[----:B------:R-:W-:-:S13]  /*f610*/  ISETP.NE.AND P0, PT, R4, 0x54, PT ;  /* 0x000000540400780c */ /* 0x000fda0003f05270 */
[----:B------:R-:W-:Y:S01]  /*f620*/  @P0 ISETP.NE.AND P1, PT, R4, 0x43, PT ;  /* 0x000000430400080c */ /* 0x000fe20003f25270 */
[----:B------:R-:W-:Y:S02]  /*f630*/  @P0 IMAD.MOV.U32 R4, RZ, RZ, 0x8 ;  /* 0x00000008ff040424 */ /* 0x000fe400078e00ff */
[----:B------:R-:W-:-:S03]  /*f640*/  @!P0 IMAD.MOV.U32 R6, RZ, RZ, 0x4 ;  /* 0x00000004ff068424 */ /* 0x000fc600078e00ff */
[----:B------:R-:W-:-:S07]  /*f650*/  @P0 SEL R6, R4, 0xc, !P1 ;  /* 0x0000000c04060807 */ /* 0x000fce0004800000 */
.L_x_478:
[----:B------:R-:W-:Y:S05]  /*f660*/  BSYNC.RECONVERGENT B4 ;  /* 0x0000000000047941 */ /* 0x000fea0003800200 */
.L_x_477:
[----:B------:R-:W-:Y:S01]  /*f670*/  BSSY.RECONVERGENT B4, `(.L_x_479) ;  /* 0x000000b000047945 */ /* 0x000fe20003800200 */
[----:B------:R-:W-:Y:S02]  /*f680*/  SHF.L.U64.HI R4, R7, 0x4, R8 ;  /* 0x0000000407047819 */ /* 0x000fe40000010208 */
[----:B------:R-:W-:Y:S01]  /*f690*/  LOP3.LUT R7, R5, R6, RZ, 0xfc, !PT ;  /* 0x0000000605077212 */ /* 0x000fe200078efcff */
[----:B------:R-:W-:Y:S02]  /*f6a0*/  IMAD.MOV.U32 R5, RZ, RZ, RZ ;  /* 0x000000ffff057224 */ /* 0x000fe400078e00ff */
[----:B------:R-:W-:Y:S01]  /*f6b0*/  IMAD.MOV.U32 R6, RZ, RZ, RZ ;  /* 0x000000ffff067224 */ /* 0x000fe200078e00ff */
[----:B------:R-:W-:Y:S06]  /*f6c0*/  @!P3 BRA `(.L_x_480) ;  /* 0x000000000014b947 */ /* 0x000fec0003800000 */
[----:B------:R-:W-:-:S13]  /*f6d0*/  ISETP.NE.AND P0, PT, R0, 0x54, PT ;  /* 0x000000540000780c */ /* 0x000fda0003f05270 */
[----:B------:R-:W-:Y:S01]  /*f6e0*/  @P0 ISETP.NE.AND P1, PT, R0, 0x43, PT ;  /* 0x000000430000080c */ /* 0x000fe20003f25270 */
[----:B------:R-:W-:Y:S02]  /*f6f0*/  @P0 IMAD.MOV.U32 R0, RZ, RZ, 0x2 ;  /* 0x00000002ff000424 */ /* 0x000fe400078e00ff */
[----:B------:R-:W-:-:S03]  /*f700*/  @!P0 IMAD.MOV.U32 R6, RZ, RZ, 0x1 ;  /* 0x00000001ff068424 */ /* 0x000fc600078e00ff */
[----:B------:R-:W-:-:S07]  /*f710*/  @P0 SEL R6, R0, 0x3, !P1 ;  /* 0x0000000300060807 */ /* 0x000fce0004800000 */
.L_x_480:
[----:B------:R-:W-:Y:S05]  /*f720*/  BSYNC.RECONVERGENT B4 ;  /* 0x0000000000047941 */ /* 0x000fea0003800200 */
.L_x_479:
[----:B------:R-:W-:Y:S01]  /*f730*/  IADD3 R6, P0, PT, R6, R7, RZ ;  /* 0x0000000706067210 */ /* 0x000fe20007f1e0ff */
[----:B------:R-:W-:Y:S01]  /*f740*/  IMAD.MOV.U32 R0, RZ, RZ, RZ ;  /* 0x000000ffff007224 */ /* 0x000fe200078e00ff */
[----:B------:R-:W-:-:S05]  /*f750*/  LOP3.LUT R5, R4, R5, RZ, 0xfc, !PT ;  /* 0x0000000504057212 */ /* 0x000fca00078efcff */
[----:B------:R-:W-:Y:S01]  /*f760*/  IMAD.X R0, R0, 0x1, R5, P0 ;  /* 0x0000000100007824 */ /* 0x000fe200000e0605 */
[----:B------:R-:W-:Y:S06]  /*f770*/  BRA `(.L_x_481) ;  /* 0x0000000400407947 */ /* 0x000fec0003800000 */
.L_x_468:
        /* <DEDUP_REMOVED lines=11> */
.L_x_483:
[----:B------:R-:W-:Y:S05]  /*f830*/  BSYNC.RECONVERGENT B4 ;  /* 0x0000000000047941 */ /* 0x000fea0003800200 */
.L_x_482:
        /* <DEDUP_REMOVED lines=9> */
.L_x_485:
[----:B------:R-:W-:Y:S05]  /*f8d0*/  BSYNC.RECONVERGENT B4 ;  /* 0x0000000000047941 */ /* 0x000fea0003800200 */
.L_x_484:
        /* <DEDUP_REMOVED lines=15> */
.L_x_487:
[----:B------:R-:W-:Y:S05]  /*f9d0*/  BSYNC.RECONVERGENT B4 ;  /* 0x0000000000047941 */ /* 0x000fea0003800200 */
.L_x_486:
        /* <DEDUP_REMOVED lines=10> */
.L_x_489:
[----:B------:R-:W-:Y:S05]  /*fa80*/  BSYNC.RECONVERGENT B4 ;  /* 0x0000000000047941 */ /* 0x000fea0003800200 */
.L_x_488:
        /* <DEDUP_REMOVED lines=14> */
.L_x_491:
[----:B------:R-:W-:Y:S05]  /*fb70*/  BSYNC.RECONVERGENT B4 ;  /* 0x0000000000047941 */ /* 0x000fea0003800200 */
.L_x_490:
[----:B------:R-:W-:Y:S01]  /*fb80*/  BSSY.RECONVERGENT B4, `(.L_x_492) ;  /* 0x000000b000047945 */ /* 0x000fe20003800200 */
[----:B------:R-:W-:Y:S02]  /*fb90*/  SHF.L.U64.HI R4, R4, 0x4, R7 ;  /* 0x0000000404047819 */ /* 0x000fe40000010207 */
        /* <DEDUP_REMOVED lines=9> */
.L_x_493:
[----:B------:R-:W-:Y:S05]  /*fc30*/  BSYNC.RECONVERGENT B4 ;  /* 0x0000000000047941 */ /* 0x000fea0003800200 */
.L_x_492:
[----:B------:R-:W-:Y:S01]  /*fc40*/  IADD3 R6, P0, PT, R0, R7, RZ ;  /* 0x0000000700067210 */ /* 0x000fe20007f1e0ff */
[----:B------:R-:W-:Y:S01]  /*fc50*/  IMAD.MOV.U32 R0, RZ, RZ, RZ ;  /* 0x000000ffff007224 */ /* 0x000fe200078e00ff */
[----:B------:R-:W-:-:S05]  /*fc60*/  LOP3.LUT R5, R4, R5, RZ, 0xfc, !PT ;  /* 0x0000000504057212 */ /* 0x000fca00078efcff */
[----:B------:R-:W-:-:S07]  /*fc70*/  IMAD.X R0, R0, 0x1, R5, P0 ;  /* 0x0000000100007824 */ /* 0x000fce00000e0605 */
.L_x_481:
        /* <DEDUP_REMOVED lines=10> */
.L_x_467:
[----:B------:R-:W-:Y:S05]  /*fd20*/  BSYNC.RECONVERGENT B3 ;  /* 0x0000000000037941 */ /* 0x000fea0003800200 */
.L_x_466:
        /* <DEDUP_REMOVED lines=26> */
.L_x_496:
[----:B------:R-:W-:Y:S02]  /*fed0*/  IMAD.MOV.U32 R0, RZ, RZ, 0x54 ;  /* 0x00000054ff007424 */ /* 0x000fe400078e00ff */
[----:B------:R-:W-:-:S07]  /*fee0*/  IMAD.MOV.U32 R31, RZ, RZ, 0xc ;  /* 0x0000000cff1f7424 */ /* 0x000fce00078e00ff */
.L_x_495:
[----:B------:R-:W-:Y:S05]  /*fef0*/  BSYNC.RECONVERGENT B3 ;  /* 0x0000000000037941 */ /* 0x000fea0003800200 */
.L_x_494:
        /* <DEDUP_REMOVED lines=26> */
.L_x_499:
[----:B------:R-:W-:Y:S02]  /*100a0*/  IMAD.MOV.U32 R4, RZ, RZ, 0x54 ;  /* 0x00000054ff047424 */ /* 0x000fe400078e00ff */
[----:B------:R-:W-:-:S07]  /*100b0*/  IMAD.MOV.U32 R34, RZ, RZ, 0x3 ;  /* 0x00000003ff227424 */ /* 0x000fce00078e00ff */
.L_x_498:
[----:B------:R-:W-:Y:S05]  /*100c0*/  BSYNC.RECONVERGENT B3 ;  /* 0x0000000000037941 */ /* 0x000fea0003800200 */
.L_x_497:
        /* <DEDUP_REMOVED lines=26> */
.L_x_502:
[----:B------:R-:W-:Y:S02]  /*10270*/  IMAD.MOV.U32 R5, RZ, RZ, 0x54 ;  /* 0x00000054ff057424 */ /* 0x000fe400078e00ff */
[----:B------:R-:W-:-:S07]  /*10280*/  IMAD.MOV.U32 R36, RZ, RZ, 0xc ;  /* 0x0000000cff247424 */ /* 0x000fce00078e00ff */
.L_x_501:
[----:B------:R-:W-:Y:S05]  /*10290*/  BSYNC.RECONVERGENT B3 ;  /* 0x0000000000037941 */ /* 0x000fea0003800200 */
.L_x_500:
        /* <DEDUP_REMOVED lines=26> */
.L_x_505:
[----:B------:R-:W-:Y:S02]  /*10440*/  IMAD.MOV.U32 R6, RZ, RZ, 0x54 ;  /* 0x00000054ff067424 */ /* 0x000fe400078e00ff */
[----:B------:R-:W-:-:S07]  /*10450*/  IMAD.MOV.U32 R37, RZ, RZ, 0x3 ;  /* 0x00000003ff257424 */ /* 0x000fce00078e00ff */
.L_x_504:
[----:B------:R-:W-:Y:S05]  /*10460*/  BSYNC.RECONVERGENT B3 ;  /* 0x0000000000037941 */ /* 0x000fea0003800200 */
.L_x_503:
[----:B------:R-:W-:Y:S01]  /*10470*/  VIADD R19, R19, 0xffffffbf ;  /* 0xffffffbf13137836 */ /* 0x000fe20000000000 */
[----:B------:R-:W-:Y:S01]  /*10480*/  BSSY.RECONVERGENT B3, `(.L_x_506) ;  /* 0x000001b000037945 */ /* 0x000fe20003800200 */
[----:B0-----:R-:W-:Y:S02]  /*10490*/  IMAD.MOV.U32 R7, RZ, RZ, 0x43 ;  /* 0x00000043ff077424 */ /* 0x001fe400078e00ff */
        /* <DEDUP_REMOVED lines=23> */
.L_x_508:
[----:B------:R-:W-:Y:S02]  /*10610*/  IMAD.MOV.U32 R7, RZ, RZ, 0x54 ;  /* 0x00000054ff077424 */ /* 0x000fe400078e00ff */
[----:B------:R-:W-:-:S07]  /*10620*/  IMAD.MOV.U32 R38, RZ, RZ, 0xc ;  /* 0x0000000cff267424 */ /* 0x000fce00078e00ff */
.L_x_507:
[----:B------:R-:W-:Y:S05]  /*10630*/  BSYNC.RECONVERGENT B3 ;  /* 0x0000000000037941 */ /* 0x000fea0003800200 */
.L_x_506:
        /* <DEDUP_REMOVED lines=26> */
.L_x_511:
[----:B------:R-:W-:Y:S02]  /*107e0*/  IMAD.MOV.U32 R10, RZ, RZ, 0x54 ;  /* 0x00000054ff0a7424 */ /* 0x000fe400078e00ff */
[----:B------:R-:W-:-:S07]  /*107f0*/  IMAD.MOV.U32 R39, RZ, RZ, 0x3 ;  /* 0x00000003ff277424 */ /* 0x000fce00078e00ff */
.L_x_510:
[----:B------:R-:W-:Y:S05]  /*10800*/  BSYNC.RECONVERGENT B3 ;  /* 0x0000000000037941 */ /* 0x000fea0003800200 */
.L_x_509:
        /* <DEDUP_REMOVED lines=26> */
.L_x_514:
[----:B------:R-:W-:Y:S02]  /*109b0*/  IMAD.MOV.U32 R11, RZ, RZ, 0x54 ;  /* 0x00000054ff0b7424 */ /* 0x000fe400078e00ff */
[----:B------:R-:W-:-:S07]  /*109c0*/  IMAD.MOV.U32 R45, RZ, RZ, 0xc ;  /* 0x0000000cff2d7424 */ /* 0x000fce00078e00ff */
.L_x_513:
[----:B------:R-:W-:Y:S05]  /*109d0*/  BSYNC.RECONVERGENT B3 ;  /* 0x0000000000037941 */ /* 0x000fea0003800200 */
.L_x_512:
        /* <DEDUP_REMOVED lines=26> */
.L_x_517:
[----:B------:R-:W-:Y:S02]  /*10b80*/  IMAD.MOV.U32 R12, RZ, RZ, 0x54 ;  /* 0x00000054ff0c7424 */ /* 0x000fe400078e00ff */
[----:B------:R-:W-:-:S07]  /*10b90*/  IMAD.MOV.U32 R46, RZ, RZ, 0x3 ;  /* 0x00000003ff2e7424 */ /* 0x000fce00078e00ff */
.L_x_516:
[----:B------:R-:W-:Y:S05]  /*10ba0*/  BSYNC.RECONVERGENT B3 ;  /* 0x0000000000037941 */ /* 0x000fea0003800200 */
.L_x_515:
        /* <DEDUP_REMOVED lines=26> */
.L_x_520:
[----:B------:R-:W-:Y:S02]  /*10d50*/  IMAD.MOV.U32 R13, RZ, RZ, 0x54 ;  /* 0x00000054ff0d7424 */ /* 0x000fe400078e00ff */
[----:B------:R-:W-:-:S07]  /*10d60*/  IMAD.MOV.U32 R47, RZ, RZ, 0xc ;  /* 0x0000000cff2f7424 */ /* 0x000fce00078e00ff */
.L_x_519:
[----:B------:R-:W-:Y:S05]  /*10d70*/  BSYNC.RECONVERGENT B3 ;  /* 0x0000000000037941 */ /* 0x000fea0003800200 */
.L_x_518:
        /* <DEDUP_REMOVED lines=26> */
.L_x_523:
[----:B------:R-:W-:Y:S02]  /*10f20*/  IMAD.MOV.U32 R14, RZ, RZ, 0x54 ;  /* 0x00000054ff0e7424 */ /* 0x000fe400078e00ff */
[----:B------:R-:W-:-:S07]  /*10f30*/  IMAD.MOV.U32 R48, RZ, RZ, 0x3 ;  /* 0x00000003ff307424 */ /* 0x000fce00078e00ff */
.L_x_522:
[----:B------:R-:W-:Y:S05]  /*10f40*/  BSYNC.RECONVERGENT B3 ;  /* 0x0000000000037941 */ /* 0x000fea0003800200 */
.L_x_521:
        /* <DEDUP_REMOVED lines=26> */
.L_x_526:
[----:B------:R-:W-:Y:S02]  /*110f0*/  IMAD.MOV.U32 R15, RZ, RZ, 0x54 ;  /* 0x00000054ff0f7424 */ /* 0x000fe400078e00ff */
[----:B------:R-:W-:-:S07]  /*11100*/  IMAD.MOV.U32 R49, RZ, RZ, 0xc ;  /* 0x0000000cff317424 */ /* 0x000fce00078e00ff */
.L_x_525:
[----:B------:R-:W-:Y:S05]  /*11110*/  BSYNC.RECONVERGENT B3 ;  /* 0x0000000000037941 */ /* 0x000fea0003800200 */
.L_x_524:
        /* <DEDUP_REMOVED lines=26> */
.L_x_529:
[----:B------:R-:W-:Y:S02]  /*112c0*/  IMAD.MOV.U32 R16, RZ, RZ, 0x54 ;  /* 0x00000054ff107424 */ /* 0x000fe400078e00ff */
[----:B------:R-:W-:-:S07]  /*112d0*/  IMAD.MOV.U32 R44, RZ, RZ, 0x3 ;  /* 0x00000003ff2c7424 */ /* 0x000fce00078e00ff */
.L_x_528:
[----:B------:R-:W-:Y:S05]  /*112e0*/  BSYNC.RECONVERGENT B3 ;  /* 0x0000000000037941 */ /* 0x000fea0003800200 */
.L_x_527:
[----:B------:R-:W-:Y:S05]  /*112f0*/  @!P2 BRA `(.L_x_530) ;  /* 0x00000004005ca947 */ /* 0x000fea0003800000 */
[----:B------:R-:W-:Y:S01]  /*11300*/  PRMT R8, R11, 0x9910, RZ ;  /* 0x000099100b087816 */ /* 0x000fe200000000ff */
[----:B------:R-:W-:Y:S01]  /*11310*/  BSSY.RECONVERGENT B3, `(.L_x_531) ;  /* 0x000000d000037945 */ /* 0x000fe20003800200 */
[----:B------:R-:W-:Y:S01]  /*11320*/  PRMT R9, R12, 0x9910, RZ ;  /* 0x000099100c097816 */ /* 0x000fe200000000ff */
        /* <DEDUP_REMOVED lines=11> */
.L_x_532:
[----:B------:R-:W-:Y:S05]  /*113e0*/  BSYNC.RECONVERGENT B3 ;  /* 0x0000000000037941 */ /* 0x000fea0003800200 */
.L_x_531:
        /* <DEDUP_REMOVED lines=9> */
.L_x_534:
[----:B------:R-:W-:Y:S05]  /*11480*/  BSYNC.RECONVERGENT B3 ;  /* 0x0000000000037941 */ /* 0x000fea0003800200 */
.L_x_533:
        /* <DEDUP_REMOVED lines=13> */
.L_x_536:
[----:B------:R-:W-:Y:S05]  /*11560*/  BSYNC.RECONVERGENT B3 ;  /* 0x0000000000037941 */ /* 0x000fea0003800200 */
.L_x_535:
        /* <DEDUP_REMOVED lines=15> */
.L_x_538:
[----:B------:R-:W-:Y:S05]  /*11660*/  BSYNC.RECONVERGENT B3 ;  /* 0x0000000000037941 */ /* 0x000fea0003800200 */
.L_x_537:
        /* <DEDUP_REMOVED lines=13> */
.L_x_540:
[----:B------:R-:W-:Y:S05]  /*11740*/  BSYNC.RECONVERGENT B3 ;  /* 0x0000000000037941 */ /* 0x000fea0003800200 */
.L_x_539:
        /* <DEDUP_REMOVED lines=13> */
.L_x_542:
[----:B------:R-:W-:Y:S05]  /*11820*/  BSYNC.RECONVERGENT B3 ;  /* 0x0000000000037941 */ /* 0x000fea0003800200 */
.L_x_541:
[----:B------:R-:W-:Y:S02]  /*11830*/  IADD3 R9, P0, PT, R9, R56, RZ ;  /* 0x0000003809097210 */ /* 0x000fe40007f1e0ff */
[----:B------:R-:W-:-:S05]  /*11840*/  LOP3.LUT R51, R51, R54, RZ, 0xfc, !PT ;  /* 0x0000003633337212 */ /* 0x000fca00078efcff */
[----:B------:R-:W-:Y:S01]  /*11850*/  IMAD.X R50, R50, 0x1, R51, P0 ;  /* 0x0000000132327824 */ /* 0x000fe200000e0633 */
[----:B------:R-:W-:Y:S06]  /*11860*/  BRA `(.L_x_543) ;  /* 0x0000000400587947 */ /* 0x000fec0003800000 */
.L_x_530:
        /* <DEDUP_REMOVED lines=14> */
.L_x_545:
[----:B------:R-:W-:Y:S05]  /*11950*/  BSYNC.RECONVERGENT B3 ;  /* 0x0000000000037941 */ /* 0x000fea0003800200 */
.L_x_544:
        /* <DEDUP_REMOVED lines=9> */
.L_x_547:
[----:B------:R-:W-:Y:S05]  /*119f0*/  BSYNC.RECONVERGENT B3 ;  /* 0x0000000000037941 */ /* 0x000fea0003800200 */
.L_x_546:
        /* <DEDUP_REMOVED lines=13> */
.L_x_549:
[----:B------:R-:W-:Y:S05]  /*11ad0*/  BSYNC.RECONVERGENT B3 ;  /* 0x0000000000037941 */ /* 0x000fea0003800200 */
.L_x_548:
        /* <DEDUP_REMOVED lines=15> */
.L_x_551:
[----:B------:R-:W-:Y:S05]  /*11bd0*/  BSYNC.RECONVERGENT B3 ;  /* 0x0000000000037941 */ /* 0x000fea0003800200 */
.L_x_550:
        /* <DEDUP_REMOVED lines=13> */
.L_x_553:
[----:B------:R-:W-:Y:S05]  /*11cb0*/  BSYNC.RECONVERGENT B3 ;  /* 0x0000000000037941 */ /* 0x000fea0003800200 */
.L_x_552:
        /* <DEDUP_REMOVED lines=13> */
.L_x_555:
[----:B------:R-:W-:Y:S05]  /*11d90*/  BSYNC.RECONVERGENT B3 ;  /* 0x0000000000037941 */ /* 0x000fea0003800200 */
.L_x_554:
[----:B------:R-:W-:Y:S02]  /*11da0*/  IADD3 R9, P0, PT, R9, R56, RZ ;  /* 0x0000003809097210 */ /* 0x000fe40007f1e0ff */
[----:B------:R-:W-:-:S05]  /*11db0*/  LOP3.LUT R51, R51, R54, RZ, 0xfc, !PT ;  /* 0x0000003633337212 */ /* 0x000fca00078efcff */
[----:B------:R-:W-:-:S07]  /*11dc0*/  IMAD.X R50, R50, 0x1, R51, P0 ;  /* 0x0000000132327824 */ /* 0x000fce00000e0633 */
.L_x_543:
        /* <DEDUP_REMOVED lines=8> */
[----:B------:R-:W-:Y:S05]  /*11e50*/  @!P0 BRA `(.L_x_556) ;  /* 0x0000000400588947 */ /* 0x000fea0003800000 */
        /* <DEDUP_REMOVED lines=17> */
.L_x_558:
[----:B------:R-:W-:Y:S05]  /*11f70*/  BSYNC.RECONVERGENT B3 ;  /* 0x0000000000037941 */ /* 0x000fea0003800200 */
.L_x_557:
        /* <DEDUP_REMOVED lines=9> */
.L_x_560:
[----:B------:R-:W-:Y:S05]  /*12010*/  BSYNC.RECONVERGENT B3 ;  /* 0x0000000000037941 */ /* 0x000fea0003800200 */
.L_x_559:
        /* <DEDUP_REMOVED lines=11> */
.L_x_562:
[----:B------:R-:W-:Y:S05]  /*120d0*/  BSYNC.RECONVERGENT B3 ;  /* 0x0000000000037941 */ /* 0x000fea0003800200 */
.L_x_561:
        /* <DEDUP_REMOVED lines=13> */
.L_x_564:
[----:B------:R-:W-:Y:S05]  /*121b0*/  BSYNC.RECONVERGENT B3 ;  /* 0x0000000000037941 */ /* 0x000fea0003800200 */
.L_x_563:
        /* <DEDUP_REMOVED lines=15> */
.L_x_566:
[----:B------:R-:W-:Y:S05]  /*122b0*/  BSYNC.RECONVERGENT B3 ;  /* 0x0000000000037941 */ /* 0x000fea0003800200 */
.L_x_565:
        /* <DEDUP_REMOVED lines=11> */
.L_x_568:
[----:B------:R-:W-:Y:S05]  /*12370*/  BSYNC.RECONVERGENT B3 ;  /* 0x0000000000037941 */ /* 0x000fea0003800200 */
.L_x_567:
[----:B------:R-:W-:Y:S02]  /*12380*/  IADD3 R0, P0, PT, R0, R7, RZ ;  /* 0x0000000700007210 */ /* 0x000fe40007f1e0ff */
[----:B------:R-:W-:-:S05]  /*12390*/  LOP3.LUT R5, R5, R6, RZ, 0xfc, !PT ;  /* 0x0000000605057212 */ /* 0x000fca00078efcff */
[----:B------:R-:W-:Y:S01]  /*123a0*/  IMAD.X R4, R4, 0x1, R5, P0 ;  /* 0x0000000104047824 */ /* 0x000fe200000e0605 */
[----:B------:R-:W-:Y:S06]  /*123b0*/  BRA `(.L_x_569) ;  /* 0x0000000400587947 */ /* 0x000fec0003800000 */
.L_x_556:
        /* <DEDUP_REMOVED lines=18> */
.L_x_571:
[----:B------:R-:W-:Y:S05]  /*124e0*/  BSYNC.RECONVERGENT B3 ;  /* 0x0000000000037941 */ /* 0x000fea0003800200 */
.L_x_570:
        /* <DEDUP_REMOVED lines=9> */
.L_x_573:
[----:B------:R-:W-:Y:S05]  /*12580*/  BSYNC.RECONVERGENT B3 ;  /* 0x0000000000037941 */ /* 0x000fea0003800200 */
.L_x_572:
[----:B------:R-:W-:Y:S01]  /*12590*/  IADD3 R5, P1, PT, R5, R0, RZ ;  /* 0x0000000005057210 */ /* 0x000fe20007f3e0ff */
[----:B------:R-:W-:Y:S01]  /*125a0*/  BSSY.RECONVERGENT B3, `(.L_x_574) ;  /* 0x000000b000037945 */ /* 0x000fe20003800200 */
[----:B------:R-:W-:-:S03]  /*125b0*/  IMAD.MOV.U32 R6, RZ, RZ, RZ ;  /* 0x000000ffff067224 */ /* 0x000fc600078e00ff */
[----:B------:R-:W-:Y:S02]  /*125c0*/  IMAD.X R4, R9, 0x1, R4, P1 ;  /* 0x0000000109047824 */ /* 0x000fe400008e0604 */
[----:B------:R-:W-:Y:S02]  /*125d0*/  IMAD.MOV.U32 R9, RZ, RZ, RZ ;  /* 0x000000ffff097224 */ /* 0x000fe400078e00ff */
[----:B------:R-:W-:Y:S01]  /*125e0*/  IMAD.SHL.U32 R0, R5, 0x10, RZ ;  /* 0x0000001005007824 */ /* 0x000fe200078e00ff */
[----:B------:R-:W-:Y:S06]  /*125f0*/  @!P3 BRA `(.L_x_575) ;  /* 0x000000000014b947 */ /* 0x000fec0003800000 */
[----:B------:R-:W-:-:S13]  /*12600*/  ISETP.NE.AND P1, PT, R8, 0x54, PT ;  /* 0x000000540800780c */ /* 0x000fda0003f25270 */
[----:B------:R-:W-:Y:S02]  /*12610*/  @!P1 IMAD.MOV.U32 R9, RZ, RZ, 0x4 ;  /* 0x00000004ff099424 */ /* 0x000fe400078e00ff */
[----:B------:R-:W-:Y:S02]  /*12620*/  @!P1 IMAD.MOV.U32 R6, RZ, RZ, RZ ;  /* 0x000000ffff069224 */ /* 0x000fe400078e00ff */
[----:B------:R-:W-:Y:S02]  /*12630*/  @P1 IMAD.MOV.U32 R9, RZ, RZ, R36 ;  /* 0x000000ffff091224 */ /* 0x000fe400078e0024 */
[----:B------:R-:W-:-:S07]  /*12640*/  @P1 IMAD.MOV.U32 R6, RZ, RZ, R35 ;  /* 0x000000ffff061224 */ /* 0x000fce00078e0023 */
.L_x_575:
[----:B------:R-:W-:Y:S05]  /*12650*/  BSYNC.RECONVERGENT B3 ;  /* 0x0000000000037941 */ /* 0x000fea0003800200 */
.L_x_574:
        /* <DEDUP_REMOVED lines=13> */
.L_x_577:
[----:B------:R-:W-:Y:S05]  /*12730*/  BSYNC.RECONVERGENT B3 ;  /* 0x0000000000037941 */ /* 0x000fea0003800200 */
.L_x_576:
[----:B------:R-:W-:Y:S01]  /*12740*/  ISETP.NE.AND P1, PT, R8, 0x41, PT ;  /* 0x000000410800780c */ /* 0x000fe20003f25270 */
[----:B------:R-:W-:Y:S01]  /*12750*/  BSSY.RECONVERGENT B3, `(.L_x_578) ;  /* 0x000000d000037945 */ /* 0x000fe20003800200 */
[----:B------:R-:W-:Y:S02]  /*12760*/  LOP3.LUT R5, R5, R6, RZ, 0xfc, !PT ;  /* 0x0000000605057212 */ /* 0x000fe400078efcff */
[----:B------:R-:W-:Y:S02]  /*12770*/  CS2R R6, SRZ ;  /* 0x0000000000067805 */ /* 0x000fe4000001ff00 */
[----:B------:R-:W-:Y:S02]  /*12780*/  IADD3 R9, P0, PT, R0, R9, RZ ;  /* 0x0000000900097210 */ /* 0x000fe40007f1e0ff */
[----:B------:R-:W-:-:S03]  /*12790*/  ISETP.NE.AND P2, PT, R10, 0x41, PT ;  /* 0x000000410a00780c */ /* 0x000fc60003f45270 */
[----:B------:R-:W-:Y:S02]  /*127a0*/  IMAD.X R4, R4, 0x1, R5, P0 ;  /* 0x0000000104047824 */ /* 0x000fe400000e0605 */
[----:B------:R-:W-:Y:S01]  /*127b0*/  IMAD.SHL.U32 R0, R9, 0x10, RZ ;  /* 0x0000001009007824 */ /* 0x000fe200078e00ff */
[----:B------:R-:W-:Y:S07]  /*127c0*/  @!P1 BRA `(.L_x_579) ;  /* 0x0000000000149947 */ /* 0x000fee0003800000 */
[----:B------:R-:W-:-:S13]  /*127d0*/  ISETP.NE.AND P0, PT, R8, 0x54, PT ;  /* 0x000000540800780c */ /* 0x000fda0003f05270 */
[----:B------:R-:W-:Y:S02]  /*127e0*/  @!P0 IMAD.MOV.U32 R7, RZ, RZ, 0x4 ;  /* 0x00000004ff078424 */ /* 0x000fe400078e00ff */
[----:B------:R-:W-:Y:S02]  /*127f0*/  @!P0 IMAD.MOV.U32 R6, RZ, RZ, RZ ;  /* 0x000000ffff068224 */ /* 0x000fe400078e00ff */
[----:B------:R-:W-:Y:S02]  /*12800*/  @P0 IMAD.MOV.U32 R7, RZ, RZ, R38 ;  /* 0x000000ffff070224 */ /* 0x000fe400078e0026 */
[----:B------:R-:W-:-:S07]  /*12810*/  @P0 IMAD.MOV.U32 R6, RZ, RZ, R18 ;  /* 0x000000ffff060224 */ /* 0x000fce00078e0012 */
.L_x_579:
[----:B------:R-:W-:Y:S05]  /*12820*/  BSYNC.RECONVERGENT B3 ;  /* 0x0000000000037941 */ /* 0x000fea0003800200 */
.L_x_578:
[----:B------:R-:W-:Y:S01]  /*12830*/  BSSY.RECONVERGENT B3, `(.L_x_580) ;  /* 0x000000b000037945 */ /* 0x000fe20003800200 */
[----:B------:R-:W-:Y:S01]  /*12840*/  SHF.L.U64.HI R5, R9, 0x4, R4 ;  /* 0x0000000409057819 */ /* 0x000fe20000010204 */
[----:B------:R-:W-:Y:S01]  /*12850*/  IMAD.MOV.U32 R4, RZ, RZ, RZ ;  /* 0x000000ffff047224 */ /* 0x000fe200078e00ff */
[----:B------:R-:W-:Y:S01]  /*12860*/  LOP3.LUT R7, R0, R7, RZ, 0xfc, !PT ;  /* 0x0000000700077212 */ /* 0x000fe200078efcff */
[----:B------:R-:W-:Y:S01]  /*12870*/  IMAD.MOV.U32 R0, RZ, RZ, RZ ;  /* 0x000000ffff007224 */ /* 0x000fe200078e00ff */
[----:B------:R-:W-:Y:S06]  /*12880*/  @!P2 BRA `(.L_x_581) ;  /* 0x000000000014a947 */ /* 0x000fec0003800000 */
[----:B------:R-:W-:-:S13]  /*12890*/  ISETP.NE.AND P0, PT, R10, 0x54, PT ;  /* 0x000000540a00780c */ /* 0x000fda0003f05270 */
[----:B------:R-:W-:Y:S02]  /*128a0*/  @!P0 IMAD.MOV.U32 R0, RZ, RZ, 0x1 ;  /* 0x00000001ff008424 */ /* 0x000fe400078e00ff */
[----:B------:R-:W-:Y:S02]  /*128b0*/  @!P0 IMAD.MOV.U32 R4, RZ, RZ, RZ ;  /* 0x000000ffff048224 */ /* 0x000fe400078e00ff */
[----:B------:R-:W-:Y:S02]  /*128c0*/  @P0 IMAD.MOV.U32 R0, RZ, RZ, R39 ;  /* 0x000000ffff000224 */ /* 0x000fe400078e0027 */
[----:B------:R-:W-:-:S07]  /*128d0*/  @P0 IMAD.MOV.U32 R4, RZ, RZ, R19 ;  /* 0x000000ffff040224 */ /* 0x000fce00078e0013 */
.L_x_581:
[----:B------:R-:W-:Y:S05]  /*128e0*/  BSYNC.RECONVERGENT B3 ;  /* 0x0000000000037941 */ /* 0x000fea0003800200 */
.L_x_580:
[----:B------:R-:W-:Y:S02]  /*128f0*/  IADD3 R0, P0, PT, R0, R7, RZ ;  /* 0x0000000700007210 */ /* 0x000fe40007f1e0ff */
[----:B------:R-:W-:-:S05]  /*12900*/  LOP3.LUT R5, R5, R6, RZ, 0xfc, !PT ;  /* 0x0000000605057212 */ /* 0x000fca00078efcff */
[----:B------:R-:W-:-:S07]  /*12910*/  IMAD.X R4, R4, 0x1, R5, P0 ;  /* 0x0000000104047824 */ /* 0x000fce00000e0605 */
.L_x_569:
        /* <DEDUP_REMOVED lines=10> */
.L_x_291:
[----:B------:R-:W-:Y:S05]  /*129c0*/  BSYNC.RECONVERGENT B2 ;  /* 0x0000000000027941 */ /* 0x000fea0003800200 */
.L_x_290:
[----:B------:R-:W-:-:S05]  /*129d0*/  VIADD R0, R53, 0x14 ;  /* 0x0000001435007836 */ /* 0x000fca0000000000 */
        /* <DEDUP_REMOVED lines=10> */
[----:B0-----:R-:W-:Y:S02]  /*12a80*/  SHF.L.U64.HI R5, R9, R0, RZ ;  /* 0x0000000009057219 */ /* 0x001fe400000102ff */
        /* <DEDUP_REMOVED lines=233> */
.L_x_586:
[----:B------:R-:W-:Y:S01]  /*13920*/  IMAD.IADD R9, R10, 0x1, R9 ;  /* 0x000000010a097824 */ /* 0x000fe200078e0209 */
[----:B------:R-:W-:Y:S06]  /*13930*/  BRA `(.L_x_587) ;  /* 0x0000000000047947 */ /* 0x000fec0003800000 */
.L_x_585:
[----:B------:R-:W-:-:S07]  /*13940*/  VIADD R9, R9, 0x1 ;  /* 0x0000000109097836 */ /* 0x000fce0000000000 */
.L_x_587:
[----:B------:R-:W-:Y:S05]  /*13950*/  BSYNC.RECONVERGENT B3 ;  /* 0x0000000000037941 */ /* 0x000fea0003800200 */
.L_x_584:
        /* <DEDUP_REMOVED lines=10> */
.L_x_590:
[----:B------:R-:W-:Y:S01]  /*13a00*/  IMAD.IADD R9, R10, 0x1, R9 ;  /* 0x000000010a097824 */ /* 0x000fe200078e0209 */
[----:B------:R-:W-:Y:S06]  /*13a10*/  BRA `(.L_x_591) ;  /* 0x0000000000047947 */ /* 0x000fec0003800000 */
.L_x_589:
[----:B------:R-:W-:-:S07]  /*13a20*/  VIADD R9, R9, 0x1 ;  /* 0x0000000109097836 */ /* 0x000fce0000000000 */
.L_x_591:
[----:B------:R-:W-:Y:S05]  /*13a30*/  BSYNC.RECONVERGENT B3 ;  /* 0x0000000000037941 */ /* 0x000fea0003800200 */
.L_x_588:
        /* <DEDUP_REMOVED lines=10> */
.L_x_594:
[----:B------:R-:W-:Y:S01]  /*13ae0*/  IMAD.IADD R9, R10, 0x1, R9 ;  /* 0x000000010a097824 */ /* 0x000fe200078e0209 */
[----:B------:R-:W-:Y:S06]  /*13af0*/  BRA `(.L_x_595) ;  /* 0x0000000000047947 */ /* 0x000fec0003800000 */
.L_x_593:
[----:B------:R-:W-:-:S07]  /*13b00*/  VIADD R9, R9, 0x1 ;  /* 0x0000000109097836 */ /* 0x000fce0000000000 */
.L_x_595:
[----:B------:R-:W-:Y:S05]  /*13b10*/  BSYNC.RECONVERGENT B3 ;  /* 0x0000000000037941 */ /* 0x000fea0003800200 */
.L_x_592:
        /* <DEDUP_REMOVED lines=10> */
.L_x_598:
[----:B------:R-:W-:Y:S01]  /*13bc0*/  IMAD.IADD R9, R10, 0x1, R9 ;  /* 0x000000010a097824 */ /* 0x000fe200078e0209 */
[----:B------:R-:W-:Y:S06]  /*13bd0*/  BRA `(.L_x_599) ;  /* 0x0000000000047947 */ /* 0x000fec0003800000 */
.L_x_597:
[----:B------:R-:W-:-:S07]  /*13be0*/  VIADD R9, R9, 0x1 ;  /* 0x0000000109097836 */ /* 0x000fce0000000000 */
.L_x_599:
[----:B------:R-:W-:Y:S05]  /*13bf0*/  BSYNC.RECONVERGENT B3 ;  /* 0x0000000000037941 */ /* 0x000fea0003800200 */
.L_x_596:
        /* <DEDUP_REMOVED lines=10> */
.L_x_602:
[----:B------:R-:W-:Y:S01]  /*13ca0*/  IMAD.IADD R9, R10, 0x1, R9 ;  /* 0x000000010a097824 */ /* 0x000fe200078e0209 */
[----:B------:R-:W-:Y:S06]  /*13cb0*/  BRA `(.L_x_603) ;  /* 0x0000000000047947 */ /* 0x000fec0003800000 */
.L_x_601:
[----:B------:R-:W-:-:S07]  /*13cc0*/  VIADD R9, R9, 0x1 ;  /* 0x0000000109097836 */ /* 0x000fce0000000000 */
.L_x_603:
[----:B------:R-:W-:Y:S05]  /*13cd0*/  BSYNC.RECONVERGENT B3 ;  /* 0x0000000000037941 */ /* 0x000fea0003800200 */
.L_x_600:
        /* <DEDUP_REMOVED lines=10> */
.L_x_606:
[----:B------:R-:W-:Y:S01]  /*13d80*/  IMAD.IADD R9, R10, 0x1, R9 ;  /* 0x000000010a097824 */ /* 0x000fe200078e0209 */
[----:B------:R-:W-:Y:S06]  /*13d90*/  BRA `(.L_x_607) ;  /* 0x0000000000047947 */ /* 0x000fec0003800000 */
.L_x_605:
[----:B------:R-:W-:-:S07]  /*13da0*/  VIADD R9, R9, 0x1 ;  /* 0x0000000109097836 */ /* 0x000fce0000000000 */
.L_x_607:
[----:B------:R-:W-:Y:S05]  /*13db0*/  BSYNC.RECONVERGENT B3 ;  /* 0x0000000000037941 */ /* 0x000fea0003800200 */
.L_x_604:
        /* <DEDUP_REMOVED lines=10> */
.L_x_610:
[----:B------:R-:W-:Y:S01]  /*13e60*/  IMAD.IADD R9, R10, 0x1, R9 ;  /* 0x000000010a097824 */ /* 0x000fe200078e0209 */
[----:B------:R-:W-:Y:S06]  /*13e70*/  BRA `(.L_x_611) ;  /* 0x0000000000047947 */ /* 0x000fec0003800000 */
.L_x_609:
[----:B------:R-:W-:-:S07]  /*13e80*/  VIADD R9, R9, 0x1 ;  /* 0x0000000109097836 */ /* 0x000fce0000000000 */
.L_x_611:
[----:B------:R-:W-:Y:S05]  /*13e90*/  BSYNC.RECONVERGENT B3 ;  /* 0x0000000000037941 */ /* 0x000fea0003800200 */
.L_x_608:
        /* <DEDUP_REMOVED lines=10> */
.L_x_614:
[----:B------:R-:W-:Y:S01]  /*13f40*/  IMAD.IADD R9, R10, 0x1, R9 ;  /* 0x000000010a097824 */ /* 0x000fe200078e0209 */
[----:B------:R-:W-:Y:S06]  /*13f50*/  BRA `(.L_x_615) ;  /* 0x0000000000047947 */ /* 0x000fec0003800000 */
.L_x_613:
[----:B------:R-:W-:-:S07]  /*13f60*/  VIADD R9, R9, 0x1 ;  /* 0x0000000109097836 */ /* 0x000fce0000000000 */
.L_x_615:
[----:B------:R-:W-:Y:S05]  /*13f70*/  BSYNC.RECONVERGENT B3 ;  /* 0x0000000000037941 */ /* 0x000fea0003800200 */
.L_x_612:
        /* <DEDUP_REMOVED lines=10> */
.L_x_618:
[----:B------:R-:W-:Y:S01]  /*14020*/  IMAD.IADD R9, R10, 0x1, R9 ;  /* 0x000000010a097824 */ /* 0x000fe200078e0209 */
[----:B------:R-:W-:Y:S06]  /*14030*/  BRA `(.L_x_619) ;  /* 0x0000000000047947 */ /* 0x000fec0003800000 */
.L_x_617:
[----:B------:R-:W-:-:S07]  /*14040*/  VIADD R9, R9, 0x1 ;  /* 0x0000000109097836 */ /* 0x000fce0000000000 */
.L_x_619:
[----:B------:R-:W-:Y:S05]  /*14050*/  BSYNC.RECONVERGENT B3 ;  /* 0x0000000000037941 */ /* 0x000fea0003800200 */
.L_x_616:
        /* <DEDUP_REMOVED lines=10> */
.L_x_622:
[----:B------:R-:W-:Y:S01]  /*14100*/  IMAD.IADD R9, R10, 0x1, R9 ;  /* 0x000000010a097824 */ /* 0x000fe200078e0209 */
[----:B------:R-:W-:Y:S06]  /*14110*/  BRA `(.L_x_623) ;  /* 0x0000000000047947 */ /* 0x000fec0003800000 */
.L_x_621:
[----:B------:R-:W-:-:S07]  /*14120*/  VIADD R9, R9, 0x1 ;  /* 0x0000000109097836 */ /* 0x000fce0000000000 */
.L_x_623:
[----:B------:R-:W-:Y:S05]  /*14130*/  BSYNC.RECONVERGENT B3 ;  /* 0x0000000000037941 */ /* 0x000fea0003800200 */
.L_x_620:
        /* <DEDUP_REMOVED lines=10> */
.L_x_626:
[----:B------:R-:W-:Y:S01]  /*141e0*/  IMAD.IADD R9, R10, 0x1, R9 ;  /* 0x000000010a097824 */ /* 0x000fe200078e0209 */
[----:B------:R-:W-:Y:S06]  /*141f0*/  BRA `(.L_x_627) ;  /* 0x0000000000047947 */ /* 0x000fec0003800000 */
.L_x_625:
[----:B------:R-:W-:-:S07]  /*14200*/  VIADD R9, R9, 0x1 ;  /* 0x0000000109097836 */ /* 0x000fce0000000000 */
.L_x_627:
[----:B------:R-:W-:Y:S05]  /*14210*/  BSYNC.RECONVERGENT B3 ;  /* 0x0000000000037941 */ /* 0x000fea0003800200 */
.L_x_624:
        /* <DEDUP_REMOVED lines=10> */
.L_x_630:
[----:B------:R-:W-:Y:S01]  /*142c0*/  IMAD.IADD R9, R10, 0x1, R9 ;  /* 0x000000010a097824 */ /* 0x000fe200078e0209 */
[----:B------:R-:W-:Y:S06]  /*142d0*/  BRA `(.L_x_631) ;  /* 0x0000000000047947 */ /* 0x000fec0003800000 */
.L_x_629:
[----:B------:R-:W-:-:S07]  /*142e0*/  VIADD R9, R9, 0x1 ;  /* 0x0000000109097836 */ /* 0x000fce0000000000 */
.L_x_631:
[----:B------:R-:W-:Y:S05]  /*142f0*/  BSYNC.RECONVERGENT B3 ;  /* 0x0000000000037941 */ /* 0x000fea0003800200 */
.L_x_628:
        /* <DEDUP_REMOVED lines=10> */
.L_x_634:
[----:B------:R-:W-:Y:S01]  /*143a0*/  IMAD.IADD R9, R10, 0x1, R9 ;  /* 0x000000010a097824 */ /* 0x000fe200078e0209 */
[----:B------:R-:W-:Y:S06]  /*143b0*/  BRA `(.L_x_635) ;  /* 0x0000000000047947 */ /* 0x000fec0003800000 */
.L_x_633:
[----:B------:R-:W-:-:S07]  /*143c0*/  VIADD R9, R9, 0x1 ;  /* 0x0000000109097836 */ /* 0x000fce0000000000 */
.L_x_635:
[----:B------:R-:W-:Y:S05]  /*143d0*/  BSYNC.RECONVERGENT B3 ;  /* 0x0000000000037941 */ /* 0x000fea0003800200 */
.L_x_632:
        /* <DEDUP_REMOVED lines=10> */
.L_x_638:
[----:B------:R-:W-:Y:S01]  /*14480*/  IMAD.IADD R9, R10, 0x1, R9 ;  /* 0x000000010a097824 */ /* 0x000fe200078e0209 */
[----:B------:R-:W-:Y:S06]  /*14490*/  BRA `(.L_x_639) ;  /* 0x0000000000047947 */ /* 0x000fec0003800000 */
.L_x_637:
[----:B------:R-:W-:-:S07]  /*144a0*/  VIADD R9, R9, 0x1 ;  /* 0x0000000109097836 */ /* 0x000fce0000000000 */
.L_x_639:
[----:B------:R-:W-:Y:S05]  /*144b0*/  BSYNC.RECONVERGENT B3 ;  /* 0x0000000000037941 */ /* 0x000fea0003800200 */
.L_x_636:
        /* <DEDUP_REMOVED lines=10> */
.L_x_642:
[----:B------:R-:W-:Y:S01]  /*14560*/  IMAD.IADD R9, R10, 0x1, R9 ;  /* 0x000000010a097824 */ /* 0x000fe200078e0209 */
[----:B------:R-:W-:Y:S06]  /*14570*/  BRA `(.L_x_643) ;  /* 0x0000000000047947 */ /* 0x000fec0003800000 */
.L_x_641:
[----:B------:R-:W-:-:S07]  /*14580*/  VIADD R9, R9, 0x1 ;  /* 0x0000000109097836 */ /* 0x000fce0000000000 */
.L_x_643:
[----:B------:R-:W-:Y:S05]  /*14590*/  BSYNC.RECONVERGENT B3 ;  /* 0x0000000000037941 */ /* 0x000fea0003800200 */
.L_x_640:
        /* <DEDUP_REMOVED lines=10> */
.L_x_646:
[----:B------:R-:W-:Y:S01]  /*14640*/  IMAD.IADD R9, R10, 0x1, R9 ;  /* 0x000000010a097824 */ /* 0x000fe200078e0209 */
[----:B------:R-:W-:Y:S06]  /*14650*/  BRA `(.L_x_647) ;  /* 0x0000000000047947 */ /* 0x000fec0003800000 */
.L_x_645:
[----:B------:R-:W-:-:S07]  /*14660*/  VIADD R9, R9, 0x1 ;  /* 0x0000000109097836 */ /* 0x000fce0000000000 */
.L_x_647:
[----:B------:R-:W-:Y:S05]  /*14670*/  BSYNC.RECONVERGENT B3 ;  /* 0x0000000000037941 */ /* 0x000fea0003800200 */
.L_x_644:
        /* <DEDUP_REMOVED lines=10> */
.L_x_650:
[----:B------:R-:W-:Y:S01]  /*14720*/  IMAD.IADD R9, R10, 0x1, R9 ;  /* 0x000000010a097824 */ /* 0x000fe200078e0209 */
[----:B------:R-:W-:Y:S06]  /*14730*/  BRA `(.L_x_651) ;  /* 0x0000000000047947 */ /* 0x000fec0003800000 */
.L_x_649:
[----:B------:R-:W-:-:S07]  /*14740*/  VIADD R9, R9, 0x1 ;  /* 0x0000000109097836 */ /* 0x000fce0000000000 */
.L_x_651:
[----:B------:R-:W-:Y:S05]  /*14750*/  BSYNC.RECONVERGENT B3 ;  /* 0x0000000000037941 */ /* 0x000fea0003800200 */
.L_x_648:
        /* <DEDUP_REMOVED lines=10> */
.L_x_654:
[----:B------:R-:W-:Y:S01]  /*14800*/  IMAD.IADD R9, R10, 0x1, R9 ;  /* 0x000000010a097824 */ /* 0x000fe200078e0209 */
[----:B------:R-:W-:Y:S06]  /*14810*/  BRA `(.L_x_655) ;  /* 0x0000000000047947 */ /* 0x000fec0003800000 */
.L_x_653:
[----:B------:R-:W-:-:S07]  /*14820*/  VIADD R9, R9, 0x1 ;  /* 0x0000000109097836 */ /* 0x000fce0000000000 */
.L_x_655:
[----:B------:R-:W-:Y:S05]  /*14830*/  BSYNC.RECONVERGENT B3 ;  /* 0x0000000000037941 */ /* 0x000fea0003800200 */
.L_x_652:
        /* <DEDUP_REMOVED lines=10> */
.L_x_658:
[----:B------:R-:W-:Y:S01]  /*148e0*/  IMAD.IADD R9, R10, 0x1, R9 ;  /* 0x000000010a097824 */ /* 0x000fe200078e0209 */
[----:B------:R-:W-:Y:S06]  /*148f0*/  BRA `(.L_x_659) ;  /* 0x0000000000047947 */ /* 0x000fec0003800000 */
.L_x_657:
[----:B------:R-:W-:-:S07]  /*14900*/  VIADD R9, R9, 0x1 ;  /* 0x0000000109097836 */ /* 0x000fce0000000000 */
.L_x_659:
[----:B------:R-:W-:Y:S05]  /*14910*/  BSYNC.RECONVERGENT B3 ;  /* 0x0000000000037941 */ /* 0x000fea0003800200 */
.L_x_656:
        /* <DEDUP_REMOVED lines=15> */
[----:B------:R-:W-:-:S05]  /*14a10*/  FFMA R10, RZ, 2.8125, R35 ;  /* 0x40340000ff0a7823 */ /* 0x000fca0000000023 */
[----:B------:R-:W-:-:S13]  /*14a20*/  FSETP.GT.AND P0, PT, |R10|, 1.469367938527859385e-39, PT ;  /* 0x001000000a00780b */ /* 0x000fda0003f04200 */
[----:B------:R-:W-:Y:S05]  /*14a30*/  @P0 BRA P1, `(.L_x_661) ;  /* 0x0000000000100947 */ /* 0x000fea0000800000 */
[----:B------:R-:W-:Y:S01]  /*14a40*/  IMAD.MOV.U32 R28, RZ, RZ, RZ ;  /* 0x000000ffff1c7224 */ /* 0x000fe200078e00ff */
[----:B------:R-:W-:Y:S01]  /*14a50*/  MOV R54, 0x14a80 ;  /* 0x00014a8000367802 */ /* 0x000fe20000000f00 */
[----:B------:R-:W-:-:S07]  /*14a60*/  IMAD.MOV.U32 R29, RZ, RZ, 0x40340000 ;  /* 0x40340000ff1d7424 */ /* 0x000fce00078e00ff */
[----:B------:R-:W-:Y:S05]  /*14a70*/  CALL.REL.NOINC `($__internal_0_$__cuda_sm20_div_rn_f64_full) ;  /* 0x0000039000947944 */ /* 0x000fea0003c00000 */
.L_x_661:
[----:B------:R-:W-:Y:S05]  /*14a80*/  BSYNC.RECONVERGENT B4 ;  /* 0x0000000000047941 */ /* 0x000fea0003800200 */
.L_x_660:
        /* <DEDUP_REMOVED lines=20> */
.L_x_663:
[----:B------:R-:W-:Y:S05]  /*14bd0*/  BSYNC.RECONVERGENT B3 ;  /* 0x0000000000037941 */ /* 0x000fea0003800200 */
.L_x_662:
[----:B------:R-:W-:Y:S04]  /*14be0*/  BSSY.RECONVERGENT B3, `(.L_x_664) ;  /* 0x0000007000037945 */ /* 0x000fe80003800200 */
[----:B------:R-:W-:Y:S05]  /*14bf0*/  @!P0 BRA `(.L_x_665) ;  /* 0x0000000000148947 */ /* 0x000fea0003800000 */
[----:B------:R-:W-:-:S13]  /*14c00*/  ISETP.NE.AND P1, PT, R13, 0x54, PT ;  /* 0x000000540d00780c */ /* 0x000fda0003f25270 */
[----:B------:R-:W-:Y:S01]  /*14c10*/  @P1 IMAD.MOV.U32 R10, RZ, RZ, 0x2 ;  /* 0x00000002ff0a1424 */ /* 0x000fe200078e00ff */
[----:B------:R-:W-:Y:S01]  /*14c20*/  @P1 ISETP.NE.AND P2, PT, R13, 0x43, PT ;  /* 0x000000430d00180c */ /* 0x000fe20003f45270 */
[----:B------:R-:W-:-:S03]  /*14c30*/  @!P1 IMAD.MOV.U32 R32, RZ, RZ, 0x1 ;  /* 0x00000001ff209424 */ /* 0x000fc600078e00ff */
[----:B------:R-:W-:-:S09]  /*14c40*/  @P1 SEL R32, R10, 0x3, !P2 ;  /* 0x000000030a201807 */ /* 0x000fd20005000000 */
.L_x_665:
[----:B------:R-:W-:Y:S05]  /*14c50*/  BSYNC.RECONVERGENT B3 ;  /* 0x0000000000037941 */ /* 0x000fea0003800200 */
.L_x_664:
        /* <DEDUP_REMOVED lines=11> */
[----:B-1----:R-:W-:Y:S02]  /*14d10*/  IADD3 R48, P2, PT, R49, R30, RZ ;  /* 0x0000001e31307210 */ /* 0x002fe40007f5e0ff */
[----:B------:R-:W-:Y:S01]  /*14d20*/  LOP3.LUT R12, R42, 0xdf, RZ, 0xc0, !PT ;  /* 0x000000df2a0c7812 */ /* 0x000fe200078ec0ff */
[C---:B------:R-:W-:Y:S02]  /*14d30*/  IMAD.X R11, R32.reuse, 0x1, R29, P1 ;  /* 0x00000001200b7824 */ /* 0x040fe400008e061d */
[----:B------:R-:W-:Y:S01]  /*14d40*/  IMAD.X R49, R32, 0x1, R31, P2 ;  /* 0x0000000120317824 */ /* 0x000fe200010e061f */
[----:B------:R-:W-:Y:S01]  /*14d50*/  BSSY.RECONVERGENT B3, `(.L_x_666) ;  /* 0x000000d000037945 */ /* 0x000fe20003800200 */
[----:B------:R-:W-:Y:S01]  /*14d60*/  ISETP.NE.AND P1, PT, R12, 0x41, PT ;  /* 0x000000410c00780c */ /* 0x000fe20003f25270 */
[----:B------:R0:W5:Y:S01]  /*14d70*/  LDG.E R47, desc[UR8][R10.64] ;  /* 0x000000080a2f7981 */ /* 0x000162000c1e1900 */
[----:B------:R-:W-:-:S03]  /*14d80*/  CS2R R32, SRZ ;  /* 0x0000000000207805 */ /* 0x000fc6000001ff00 */
        /* <DEDUP_REMOVED lines=9> */
.L_x_667:
[----:B------:R-:W-:Y:S05]  /*14e20*/  BSYNC.RECONVERGENT B3 ;  /* 0x0000000000037941 */ /* 0x000fea0003800200 */
.L_x_666:
[----:B------:R-:W-:Y:S04]  /*14e30*/  BSSY.RECONVERGENT B3, `(.L_x_668) ;  /* 0x0000007000037945 */ /* 0x000fe80003800200 */
[----:B------:R-:W-:Y:S05]  /*14e40*/  @!P1 BRA `(.L_x_669) ;  /* 0x0000000000149947 */ /* 0x000fea0003800000 */
[----:B------:R-:W-:-:S13]  /*14e50*/  ISETP.NE.AND P0, PT, R12, 0x54, PT ;  /* 0x000000540c00780c */ /* 0x000fda0003f05270 */
[----:B0-----:R-:W-:Y:S01]  /*14e60*/  @P0 IMAD.MOV.U32 R10, RZ, RZ, 0x2 ;  /* 0x00000002ff0a0424 */ /* 0x001fe200078e00ff */
[----:B------:R-:W-:Y:S01]  /*14e70*/  @P0 ISETP.NE.AND P2, PT, R12, 0x43, PT ;  /* 0x000000430c00080c */ /* 0x000fe20003f45270 */
[----:B------:R-:W-:-:S03]  /*14e80*/  @!P0 IMAD.MOV.U32 R9, RZ, RZ, 0x1 ;  /* 0x00000001ff098424 */ /* 0x000fc600078e00ff */
[----:B------:R-:W-:-:S09]  /*14e90*/  @P0 SEL R9, R10, 0x3, !P2 ;  /* 0x000000030a090807 */ /* 0x000fd20005000000 */
.L_x_669:
[----:B------:R-:W-:Y:S05]  /*14ea0*/  BSYNC.RECONVERGENT B3 ;  /* 0x0000000000037941 */ /* 0x000fea0003800200 */
.L_x_668:
[----:B0-----:R-:W-:Y:S02]  /*14eb0*/  IADD3 R10, P0, PT, R34, R9, RZ ;  /* 0x00000009220a7210 */ /* 0x001fe40007f1e0ff */
[C---:B------:R-:W-:Y:S02]  /*14ec0*/  R2UR UR10, R26.reuse ;  /* 0x000000001a0a72ca */ /* 0x040fe400000e0000 */
[----:B------:R-:W-:Y:S01]  /*14ed0*/  R2UR UR11, R27 ;  /* 0x000000001b0b72ca */ /* 0x000fe200000e0000 */
[----:B------:R-:W-:Y:S01]  /*14ee0*/  IMAD.X R9, R33, 0x1, R32, P0 ;  /* 0x0000000121097824 */ /* 0x000fe200000e0620 */
[----:B------:R-:W-:Y:S01]  /*14ef0*/  R2UR UR8, R26 ;  /* 0x000000001a0872ca */ /* 0x000fe200000e0000 */
[C---:B------:R-:W-:Y:S01]  /*14f00*/  IMAD.SHL.U32 R33, R10.reuse, 0x4, RZ ;  /* 0x000000040a217824 */ /* 0x040fe200078e00ff */
[----:B------:R-:W-:Y:S02]  /*14f10*/  R2UR UR9, R27 ;  /* 0x000000001b0972ca */ /* 0x000fe400000e0000 */
[----:B------:R-:W-:-:S02]  /*14f20*/  SHF.L.U64.HI R10, R10, 0x2, R9 ;  /* 0x000000020a0a7819 */ /* 0x000fc40000010209 */
[----:B------:R-:W-:-:S05]  /*14f30*/  IADD3 R34, P0, PT, R33, R30, RZ ;  /* 0x0000001e21227210 */ /* 0x000fca0007f1e0ff */
[C---:B------:R-:W-:Y:S01]  /*14f40*/  IMAD.X R35, R10.reuse, 0x1, R31, P0 ;  /* 0x000000010a237824 */ /* 0x040fe200000e061f */
[----:B------:R-:W-:Y:S01]  /*14f50*/  IADD3 R32, P0, PT, R33, R28, RZ ;  /* 0x0000001c21207210 */ /* 0x000fe20007f1e0ff */
[----:B------:R-:W-:Y:S01]  /*14f60*/  BSSY.RECONVERGENT B3, `(.L_x_670) ;  /* 0x000000f000037945 */ /* 0x000fe20003800200 */
[----:B------:R-:W-:Y:S02]  /*14f70*/  LOP3.LUT R11, R41, 0xdf, RZ, 0xc0, !PT ;  /* 0x000000df290b7812 */ /* 0x000fe400078ec0ff */
[----:B------:R0:W5:Y:S01]  /*14f80*/  LDG.E R49, desc[UR10][R34.64] ;  /* 0x0000000a22317981 */ /* 0x000162000c1e1900 */
[----:B------:R-:W-:Y:S01]  /*14f90*/  IMAD.X R33, R10, 0x1, R29, P0 ;  /* 0x000000010a217824 */ /* 0x000fe200000e061d */
[----:B------:R-:W-:Y:S02]  /*14fa0*/  ISETP.NE.AND P0, PT, R11, 0x41, PT ;  /* 0x000000410b00780c */ /* 0x000fe40003f05270 */
[----:B------:R-:W-:Y:S02]  /*14fb0*/  CS2R R36, SRZ ;  /* 0x0000000000247805 */ /* 0x000fe4000001ff00 */
[----:B------:R0:W5:Y:S01]  /*14fc0*/  LDG.E R39, desc[UR8][R32.64] ;  /* 0x0000000820277981 */ /* 0x000162000c1e1900 */
[----:B------:R-:W-:-:S02]  /*14fd0*/  IMAD.MOV.U32 R9, RZ, RZ, RZ ;  /* 0x000000ffff097224 */ /* 0x000fc400078e00ff */
[----:B------:R-:W-:Y:S01]  /*14fe0*/  IMAD.MOV.U32 R10, RZ, RZ, RZ ;  /* 0x000000ffff0a7224 */ /* 0x000fe200078e00ff */
[----:B------:R-:W-:Y:S06]  /*14ff0*/  @!P1 BRA `(.L_x_671) ;  /* 0x0000000000149947 */ /* 0x000fec0003800000 */
[----:B------:R-:W-:-:S13]  /*15000*/  ISETP.NE.AND P1, PT, R12, 0x54, PT ;  /* 0x000000540c00780c */ /* 0x000fda0003f25270 */
[----:B0-----:R-:W-:Y:S01]  /*15010*/  @P1 IMAD.MOV.U32 R32, RZ, RZ, 0x8 ;  /* 0x00000008ff201424 */ /* 0x001fe200078e00ff */
[----:B------:R-:W-:Y:S01]  /*15020*/  @P1 ISETP.NE.AND P2, PT, R12, 0x43, PT ;  /* 0x000000430c00180c */ /* 0x000fe20003f45270 */
[----:B------:R-:W-:-:S03]  /*15030*/  @!P1 IMAD.MOV.U32 R36, RZ, RZ, 0x4 ;  /* 0x00000004ff249424 */ /* 0x000fc600078e00ff */
[----:B------:R-:W-:-:S09]  /*15040*/  @P1 SEL R36, R32, 0xc, !P2 ;  /* 0x0000000c20241807 */ /* 0x000fd20005000000 */
.L_x_671:
[----:B------:R-:W-:Y:S05]  /*15050*/  BSYNC.RECONVERGENT B3 ;  /* 0x0000000000037941 */ /* 0x000fea0003800200 */
.L_x_670:
[----:B------:R-:W-:Y:S04]  /*15060*/  BSSY.RECONVERGENT B3, `(.L_x_672) ;  /* 0x0000007000037945 */ /* 0x000fe80003800200 */
[----:B------:R-:W-:Y:S05]  /*15070*/  @!P0 BRA `(.L_x_673) ;  /* 0x0000000000148947 */ /* 0x000fea0003800000 */
[----:B------:R-:W-:-:S13]  /*15080*/  ISETP.NE.AND P1, PT, R11, 0x54, PT ;  /* 0x000000540b00780c */ /* 0x000fda0003f25270 */
[----:B0-----:R-:W-:Y:S01]  /*15090*/  @P1 IMAD.MOV.U32 R32, RZ, RZ, 0x2 ;  /* 0x00000002ff201424 */ /* 0x001fe200078e00ff */
[----:B------:R-:W-:Y:S01]  /*150a0*/  @P1 ISETP.NE.AND P2, PT, R11, 0x43, PT ;  /* 0x000000430b00180c */ /* 0x000fe20003f45270 */
[----:B------:R-:W-:-:S03]  /*150b0*/  @!P1 IMAD.MOV.U32 R9, RZ, RZ, 0x1 ;  /* 0x00000001ff099424 */ /* 0x000fc600078e00ff */
[----:B------:R-:W-:-:S09]  /*150c0*/  @P1 SEL R9, R32, 0x3, !P2 ;  /* 0x0000000320091807 */ /* 0x000fd20005000000 */
.L_x_673:
[----:B------:R-:W-:Y:S05]  /*150d0*/  BSYNC.RECONVERGENT B3 ;  /* 0x0000000000037941 */ /* 0x000fea0003800200 */
.L_x_672:
        /* <DEDUP_REMOVED lines=13> */
[----:B------:R-:W-:-:S03]  /*151b0*/  IMAD.X R33, R34, 0x1, R29, P1 ;  /* 0x0000000122217824 */ /* 0x000fc600008e061d */
[----:B------:R0:W5:Y:S01]  /*151c0*/  LDG.E R50, desc[UR10][R50.64] ;  /* 0x0000000a32327981 */ /* 0x000162000c1e1900 */
[----:B------:R-:W-:-:S03]  /*151d0*/  ISETP.NE.AND P1, PT, R10, 0x41, PT ;  /* 0x000000410a00780c */ /* 0x000fc60003f25270 */
[----:B------:R0:W5:Y:S01]  /*151e0*/  LDG.E R37, desc[UR8][R32.64] ;  /* 0x0000000820257981 */ /* 0x000162000c1e1900 */
[----:B------:R-:W-:Y:S01]  /*151f0*/  CS2R R34, SRZ ;  /* 0x0000000000227805 */ /* 0x000fe2000001ff00 */
        /* <DEDUP_REMOVED lines=8> */
.L_x_675:
[----:B------:R-:W-:Y:S05]  /*15280*/  BSYNC.RECONVERGENT B3 ;  /* 0x0000000000037941 */ /* 0x000fea0003800200 */
.L_x_674:
[----:B------:R-:W-:Y:S04]  /*15290*/  BSSY.RECONVERGENT B3, `(.L_x_676) ;  /* 0x0000007000037945 */ /* 0x000fe80003800200 */
[----:B------:R-:W-:Y:S05]  /*152a0*/  @!P1 BRA `(.L_x_677) ;  /* 0x0000000000149947 */ /* 0x000fea0003800000 */
[----:B------:R-:W-:-:S13]  /*152b0*/  ISETP.NE.AND P0, PT, R10, 0x54, PT ;  /* 0x000000540a00780c */ /* 0x000fda0003f05270 */
[----:B0-----:R-:W-:Y:S01]  /*152c0*/  @P0 IMAD.MOV.U32 R32, RZ, RZ, 0x2 ;  /* 0x00000002ff200424 */ /* 0x001fe200078e00ff */
[----:B------:R-:W-:Y:S01]  /*152d0*/  @P0 ISETP.NE.AND P2, PT, R10, 0x43, PT ;  /* 0x000000430a00080c */ /* 0x000fe20003f45270 */
[----:B------:R-:W-:-:S03]  /*152e0*/  @!P0 IMAD.MOV.U32 R36, RZ, RZ, 0x1 ;  /* 0x00000001ff248424 */ /* 0x000fc600078e00ff */
[----:B------:R-:W-:-:S09]  /*152f0*/  @P0 SEL R36, R32, 0x3, !P2 ;  /* 0x0000000320240807 */ /* 0x000fd20005000000 */
.L_x_677:
[----:B------:R-:W-:Y:S05]  /*15300*/  BSYNC.RECONVERGENT B3 ;  /* 0x0000000000037941 */ /* 0x000fea0003800200 */
.L_x_676:
        /* <DEDUP_REMOVED lines=15> */
[----:B------:R-:W-:Y:S01]  /*15400*/  ISETP.NE.AND P0, PT, R9, 0x41, PT ;  /* 0x000000410900780c */ /* 0x000fe20003f05270 */
[----:B------:R-:W-:-:S03]  /*15410*/  IMAD.MOV.U32 R57, RZ, RZ, RZ ;  /* 0x000000ffff397224 */ /* 0x000fc600078e00ff */
[----:B------:R0:W5:Y:S01]  /*15420*/  LDG.E R38, desc[UR8][R32.64] ;  /* 0x0000000820267981 */ /* 0x000162000c1e1900 */
[----:B------:R-:W-:Y:S01]  /*15430*/  IMAD.MOV.U32 R36, RZ, RZ, RZ ;  /* 0x000000ffff247224 */ /* 0x000fe200078e00ff */
[----:B------:R-:W-:Y:S01]  /*15440*/  CS2R R54, SRZ ;  /* 0x0000000000367805 */ /* 0x000fe2000001ff00 */
[----:B------:R-:W-:Y:S06]  /*15450*/  @!P1 BRA `(.L_x_679) ;  /* 0x0000000000149947 */ /* 0x000fec0003800000 */
[----:B------:R-:W-:-:S13]  /*15460*/  ISETP.NE.AND P1, PT, R10, 0x54, PT ;  /* 0x000000540a00780c */ /* 0x000fda0003f25270 */
[----:B0-----:R-:W-:Y:S01]  /*15470*/  @P1 IMAD.MOV.U32 R32, RZ, RZ, 0x8 ;  /* 0x00000008ff201424 */ /* 0x001fe200078e00ff */
[----:B------:R-:W-:Y:S01]  /*15480*/  @P1 ISETP.NE.AND P2, PT, R10, 0x43, PT ;  /* 0x000000430a00180c */ /* 0x000fe20003f45270 */
[----:B------:R-:W-:-:S03]  /*15490*/  @!P1 IMAD.MOV.U32 R55, RZ, RZ, 0x4 ;  /* 0x00000004ff379424 */ /* 0x000fc600078e00ff */
[----:B------:R-:W-:-:S09]  /*154a0*/  @P1 SEL R55, R32, 0xc, !P2 ;  /* 0x0000000c20371807 */ /* 0x000fd20005000000 */
.L_x_679:
[----:B------:R-:W-:Y:S05]  /*154b0*/  BSYNC.RECONVERGENT B3 ;  /* 0x0000000000037941 */ /* 0x000fea0003800200 */
.L_x_678:
[----:B------:R-:W-:Y:S04]  /*154c0*/  BSSY.RECONVERGENT B3, `(.L_x_680) ;  /* 0x0000007000037945 */ /* 0x000fe80003800200 */
[----:B------:R-:W-:Y:S05]  /*154d0*/  @!P0 BRA `(.L_x_681) ;  /* 0x0000000000148947 */ /* 0x000fea0003800000 */
[----:B------:R-:W-:-:S13]  /*154e0*/  ISETP.NE.AND P1, PT, R9, 0x54, PT ;  /* 0x000000540900780c */ /* 0x000fda0003f25270 */
[----:B0-----:R-:W-:Y:S01]  /*154f0*/  @P1 IMAD.MOV.U32 R32, RZ, RZ, 0x2 ;  /* 0x00000002ff201424 */ /* 0x001fe200078e00ff */
[----:B------:R-:W-:Y:S01]  /*15500*/  @P1 ISETP.NE.AND P2, PT, R9, 0x43, PT ;  /* 0x000000430900180c */ /* 0x000fe20003f45270 */
[----:B------:R-:W-:-:S03]  /*15510*/  @!P1 IMAD.MOV.U32 R36, RZ, RZ, 0x1 ;  /* 0x00000001ff249424 */ /* 0x000fc600078e00ff */
[----:B------:R-:W-:-:S09]  /*15520*/  @P1 SEL R36, R32, 0x3, !P2 ;  /* 0x0000000320241807 */ /* 0x000fd20005000000 */
.L_x_681:
[----:B------:R-:W-:Y:S05]  /*15530*/  BSYNC.RECONVERGENT B3 ;  /* 0x0000000000037941 */ /* 0x000fea0003800200 */
.L_x_680:
[----:B0-----:R-:W-:Y:S02]  /*15540*/  IADD3 R34, P1, PT, R55, R36, RZ ;  /* 0x0000002437227210 */ /* 0x001fe40007f3e0ff */
[----:B------:R-:W-:Y:S02]  /*15550*/  R2UR UR8, R26 ;  /* 0x000000001a0872ca */ /* 0x000fe400000e0000 */
[----:B------:R-:W-:Y:S01]  /*15560*/  R2UR UR9, R27 ;  /* 0x000000001b0972ca */ /* 0x000fe200000e0000 */
[----:B------:R-:W-:Y:S02]  /*15570*/  IMAD.X R35, R57, 0x1, R54, P1 ;  /* 0x0000000139237824 */ /* 0x000fe400008e0636 */
[----:B------:R-:W-:-:S03]  /*15580*/  IMAD.SHL.U32 R33, R34, 0x4, RZ ;  /* 0x0000000422217824 */ /* 0x000fc600078e00ff */
[----:B------:R-:W-:Y:S02]  /*15590*/  SHF.L.U64.HI R34, R34, 0x2, R35 ;  /* 0x0000000222227819 */ /* 0x000fe40000010223 */
[----:B------:R-:W-:-:S05]  /*155a0*/  IADD3 R54, P1, PT, R33, R30, RZ ;  /* 0x0000001e21367210 */ /* 0x000fca0007f3e0ff */
[----:B------:R-:W-:Y:S01]  /*155b0*/  IMAD.X R55, R34, 0x1, R31, P1 ;  /* 0x0000000122377824 */ /* 0x000fe200008e061f */
        /* <DEDUP_REMOVED lines=16> */
.L_x_683:
[----:B------:R-:W-:Y:S05]  /*156c0*/  BSYNC.RECONVERGENT B3 ;  /* 0x0000000000037941 */ /* 0x000fea0003800200 */
.L_x_682:
[----:B------:R-:W-:Y:S04]  /*156d0*/  BSSY.RECONVERGENT B3, `(.L_x_684) ;  /* 0x0000007000037945 */ /* 0x000fe80003800200 */
[----:B------:R-:W-:Y:S05]  /*156e0*/  @!P1 BRA `(.L_x_685) ;  /* 0x0000000000149947 */ /* 0x000fea0003800000 */
[----:B------:R-:W-:-:S13]  /*156f0*/  ISETP.NE.AND P0, PT, R46, 0x54, PT ;  /* 0x000000542e00780c */ /* 0x000fda0003f05270 */
[----:B0-----:R-:W-:Y:S01]  /*15700*/  @P0 IMAD.MOV.U32 R32, RZ, RZ, 0x2 ;  /* 0x00000002ff200424 */ /* 0x001fe200078e00ff */
[----:B------:R-:W-:Y:S01]  /*15710*/  @P0 ISETP.NE.AND P2, PT, R46, 0x43, PT ;  /* 0x000000432e00080c */ /* 0x000fe20003f45270 */
[----:B------:R-:W-:-:S03]  /*15720*/  @!P0 IMAD.MOV.U32 R58, RZ, RZ, 0x1 ;  /* 0x00000001ff3a8424 */ /* 0x000fc600078e00ff */
[----:B------:R-:W-:-:S09]  /*15730*/  @P0 SEL R58, R32, 0x3, !P2 ;  /* 0x00000003203a0807 */ /* 0x000fd20005000000 */
.L_x_685:
[----:B------:R-:W-:Y:S05]  /*15740*/  BSYNC.RECONVERGENT B3 ;  /* 0x0000000000037941 */ /* 0x000fea0003800200 */
.L_x_684:
        /* <DEDUP_REMOVED lines=25> */
.L_x_687:
[----:B------:R-:W-:Y:S05]  /*158e0*/  BSYNC.RECONVERGENT B3 ;  /* 0x0000000000037941 */ /* 0x000fea0003800200 */
.L_x_686:
        /* <DEDUP_REMOVED lines=8> */
.L_x_689:
[----:B------:R-:W-:Y:S05]  /*15970*/  BSYNC.RECONVERGENT B3 ;  /* 0x0000000000037941 */ /* 0x000fea0003800200 */
.L_x_688:
[----:B------:R-:W-:Y:S01]  /*15980*/  IADD3 R46, P1, PT, R57, R46, RZ ;  /* 0x0000002e392e7210 */ /* 0x000fe20007f3e0ff */
[----:B0-----:R-:W-:Y:S01]  /*15990*/  IMAD.MOV.U32 R33, RZ, RZ, RZ ;  /* 0x000000ffff217224 */ /* 0x001fe200078e00ff */
        /* <DEDUP_REMOVED lines=23> */
.L_x_691:
[----:B------:R-:W-:Y:S05]  /*15b10*/  BSYNC.RECONVERGENT B3 ;  /* 0x0000000000037941 */ /* 0x000fea0003800200 */
.L_x_690:
        /* <DEDUP_REMOVED lines=8> */
.L_x_693:
[----:B------:R-:W-:Y:S05]  /*15ba0*/  BSYNC.RECONVERGENT B3 ;  /* 0x0000000000037941 */ /* 0x000fea0003800200 */
.L_x_692:
        /* <DEDUP_REMOVED lines=26> */
.L_x_695:
[----:B------:R-:W-:Y:S05]  /*15d50*/  BSYNC.RECONVERGENT B3 ;  /* 0x0000000000037941 */ /* 0x000fea0003800200 */
.L_x_694:
        /* <DEDUP_REMOVED lines=8> */
.L_x_697:
[----:B------:R-:W-:Y:S05]  /*15de0*/  BSYNC.RECONVERGENT B3 ;  /* 0x0000000000037941 */ /* 0x000fea0003800200 */
.L_x_696:
[----:B------:R-:W-:Y:S01]  /*15df0*/  IADD3 R7, P1, PT, R60, R7, RZ ;  /* 0x000000073c077210 */ /* 0x000fe20007f3e0ff */
[----:B0-----:R-:W-:Y:S02]  /*15e00*/  IMAD.MOV.U32 R33, RZ, RZ, RZ ;  /* 0x000000ffff217224 */ /* 0x001fe400078e00ff */
[----:B-----5:R-:W-:Y:S01]  /*15e10*/  FADD R48, RZ, R48 ;  /* 0x00000030ff307221 */ /* 0x020fe20000000000 */
[----:B------:R-:W-:Y:S01]  /*15e20*/  IMAD.MOV.U32 R8, RZ, RZ, RZ ;  /* 0x000000ffff087224 */ /* 0x000fe200078e00ff */
[C---:B------:R-:W-:Y:S02]  /*15e30*/  R2UR UR8, R26.reuse ;  /* 0x000000001a0872ca */ /* 0x040fe400000e0000 */
[----:B------:R-:W-:Y:S01]  /*15e40*/  FADD R49, R49, R48 ;  /* 0x0000003031317221 */ /* 0x000fe20000000000 */
[----:B------:R-:W-:Y:S01]  /*15e50*/  IMAD.X R8, R33, 0x1, R8, P1 ;  /* 0x0000000121087824 */ /* 0x000fe200008e0608 */
[----:B------:R-:W-:Y:S02]  /*15e60*/  R2UR UR9, R27 ;  /* 0x000000001b0972ca */ /* 0x000fe400000e0000 */
[----:B------:R-:W-:-:S02]  /*15e70*/  R2UR UR10, R26 ;  /* 0x000000001a0a72ca */ /* 0x000fc400000e0000 */
[C---:B------:R-:W-:Y:S01]  /*15e80*/  SHF.L.U64.HI R48, R7.reuse, 0x2, R8 ;  /* 0x0000000207307819 */ /* 0x040fe20000010208 */
[----:B------:R-:W-:Y:S01]  /*15e90*/  IMAD.SHL.U32 R7, R7, 0x4, RZ ;  /* 0x0000000407077824 */ /* 0x000fe200078e00ff */
[----:B------:R-:W-:Y:S02]  /*15ea0*/  R2UR UR11, R27 ;  /* 0x000000001b0b72ca */ /* 0x000fe400000e0000 */
[----:B------:R-:W-:Y:S02]  /*15eb0*/  LOP3.LUT R8, R6, 0xdf, RZ, 0xc0, !PT ;  /* 0x000000df06087812 */ /* 0x000fe400078ec0ff */
[C---:B------:R-:W-:Y:S02]  /*15ec0*/  IADD3 R32, P2, PT, R7.reuse, R28, RZ ;  /* 0x0000001c07207210 */ /* 0x040fe40007f5e0ff */
[----:B------:R-:W-:Y:S01]  /*15ed0*/  IADD3 R6, P3, PT, R7, R30, RZ ;  /* 0x0000001e07067210 */ /* 0x000fe20007f7e0ff */
[----:B------:R-:W-:Y:S01]  /*15ee0*/  BSSY.RECONVERGENT B3, `(.L_x_698) ;  /* 0x000000d000037945 */ /* 0x000fe20003800200 */
[----:B------:R-:W-:Y:S01]  /*15ef0*/  ISETP.NE.AND P1, PT, R8, 0x41, PT ;  /* 0x000000410800780c */ /* 0x000fe20003f25270 */
[----:B------:R-:W-:-:S02]  /*15f00*/  IMAD.X R33, R48, 0x1, R29, P2 ;  /* 0x0000000130217824 */ /* 0x000fc400010e061d */
        /* <DEDUP_REMOVED lines=10> */
.L_x_699:
[----:B------:R-:W-:Y:S05]  /*15fb0*/  BSYNC.RECONVERGENT B3 ;  /* 0x0000000000037941 */ /* 0x000fea0003800200 */
.L_x_698:
        /* <DEDUP_REMOVED lines=8> */
.L_x_701:
[----:B------:R-:W-:Y:S05]  /*16040*/  BSYNC.RECONVERGENT B3 ;  /* 0x0000000000037941 */ /* 0x000fea0003800200 */
.L_x_700:
[----:B------:R-:W-:Y:S01]  /*16050*/  IADD3 R7, P0, PT, R48, R7, RZ ;  /* 0x0000000730077210 */ /* 0x000fe20007f1e0ff */
[----:B------:R-:W-:Y:S02]  /*16060*/  IMAD.MOV.U32 R33, RZ, RZ, RZ ;  /* 0x000000ffff217224 */ /* 0x000fe400078e00ff */
[----:B------:R-:W-:Y:S01]  /*16070*/  FADD R56, R49, R50 ;  /* 0x0000003231387221 */ /* 0x000fe20000000000 */
[----:B------:R-:W-:Y:S01]  /*16080*/  IMAD.MOV.U32 R6, RZ, RZ, RZ ;  /* 0x000000ffff067224 */ /* 0x000fe200078e00ff */
[C---:B------:R-:W-:Y:S02]  /*16090*/  R2UR UR8, R26.reuse ;  /* 0x000000001a0872ca */ /* 0x040fe400000e0000 */
[----:B------:R-:W-:Y:S01]  /*160a0*/  R2UR UR9, R27 ;  /* 0x000000001b0972ca */ /* 0x000fe200000e0000 */
[----:B------:R-:W-:Y:S01]  /*160b0*/  IMAD.X R6, R33, 0x1, R6, P0 ;  /* 0x0000000121067824 */ /* 0x000fe200000e0606 */
[----:B------:R-:W-:Y:S02]  /*160c0*/  R2UR UR10, R26 ;  /* 0x000000001a0a72ca */ /* 0x000fe400000e0000 */
[----:B------:R-:W-:-:S02]  /*160d0*/  R2UR UR11, R27 ;  /* 0x000000001b0b72ca */ /* 0x000fc400000e0000 */
        /* <DEDUP_REMOVED lines=18> */
.L_x_703:
[----:B------:R-:W-:Y:S05]  /*16200*/  BSYNC.RECONVERGENT B3 ;  /* 0x0000000000037941 */ /* 0x000fea0003800200 */
.L_x_702:
        /* <DEDUP_REMOVED lines=8> */
.L_x_705:
[----:B------:R-:W-:Y:S05]  /*16290*/  BSYNC.RECONVERGENT B3 ;  /* 0x0000000000037941 */ /* 0x000fea0003800200 */
.L_x_704:
[----:B0-----:R-:W-:Y:S02]  /*162a0*/  CS2R R6, SRZ ;  /* 0x0000000000067805 */ /* 0x001fe4000001ff00 */
[----:B------:R-:W-:Y:S01]  /*162b0*/  IADD3 R5, P1, PT, R60, R5, RZ ;  /* 0x000000053c057210 */ /* 0x000fe20007f3e0ff */
[----:B------:R-:W-:Y:S01]  /*162c0*/  FADD R59, R56, R51 ;  /* 0x00000033383b7221 */ /* 0x000fe20000000000 */
        /* <DEDUP_REMOVED lines=23> */
.L_x_707:
[----:B------:R-:W-:Y:S05]  /*16440*/  BSYNC.RECONVERGENT B3 ;  /* 0x0000000000037941 */ /* 0x000fea0003800200 */
.L_x_706:
        /* <DEDUP_REMOVED lines=8> */
.L_x_709:
[----:B------:R-:W-:Y:S05]  /*164d0*/  BSYNC.RECONVERGENT B3 ;  /* 0x0000000000037941 */ /* 0x000fea0003800200 */
.L_x_708:
        /* <DEDUP_REMOVED lines=27> */
.L_x_711:
[----:B------:R-:W-:Y:S05]  /*16690*/  BSYNC.RECONVERGENT B3 ;  /* 0x0000000000037941 */ /* 0x000fea0003800200 */
.L_x_710:
        /* <DEDUP_REMOVED lines=8> */
.L_x_713:
[----:B------:R-:W-:Y:S05]  /*16720*/  BSYNC.RECONVERGENT B3 ;  /* 0x0000000000037941 */ /* 0x000fea0003800200 */
.L_x_712:
[----:B------:R-:W-:Y:S01]  /*16730*/  IADD3 R7, P1, PT, R60, R7, RZ ;  /* 0x000000073c077210 */ /* 0x000fe20007f3e0ff */
[----:B------:R-:W-:Y:S01]  /*16740*/  IMAD.MOV.U32 R5, RZ, RZ, RZ ;  /* 0x000000ffff057224 */ /* 0x000fe200078e00ff */
[----:B------:R-:W-:Y:S01]  /*16750*/  R2UR UR8, R26 ;  /* 0x000000001a0872ca */ /* 0x000fe200000e0000 */
[----:B------:R-:W-:Y:S01]  /*16760*/  IMAD.MOV.U32 R60, RZ, RZ, RZ ;  /* 0x000000ffff3c7224 */ /* 0x000fe200078e00ff */
[----:B------:R-:W-:-:S03]  /*16770*/  R2UR UR9, R27 ;  /* 0x000000001b0972ca */ /* 0x000fc600000e0000 */
[----:B------:R-:W-:-:S05]  /*16780*/  IMAD.X R60, R5, 0x1, R60, P1 ;  /* 0x00000001053c7824 */ /* 0x000fca00008e063c */
[C---:B------:R-:W-:Y:S01]  /*16790*/  SHF.L.U64.HI R60, R7.reuse, 0x2, R60 ;  /* 0x00000002073c7819 */ /* 0x040fe2000001023c */
[----:B------:R-:W-:Y:S02]  /*167a0*/  IMAD.SHL.U32 R7, R7, 0x4, RZ ;  /* 0x0000000407077824 */ /* 0x000fe400078e00ff */
[----:B------:R-:W-:-:S03]  /*167b0*/  FADD R56, R56, R55 ;  /* 0x0000003738387221 */ /* 0x000fc60000000000 */
[----:B------:R-:W-:Y:S01]  /*167c0*/  IADD3 R4, P1, PT, R7, R30, RZ ;  /* 0x0000001e07047210 */ /* 0x000fe20007f3e0ff */
[----:B------:R-:W-:-:S04]  /*167d0*/  FADD R57, R56, R57 ;  /* 0x0000003938397221 */ /* 0x000fc80000000000 */
[----:B------:R-:W-:Y:S01]  /*167e0*/  IMAD.X R5, R60, 0x1, R31, P1 ;  /* 0x000000013c057824 */ /* 0x000fe200008e061f */
[----:B------:R-:W-:Y:S01]  /*167f0*/  IADD3 R6, P1, PT, R7, R28, RZ ;  /* 0x0000001c07067210 */ /* 0x000fe20007f3e0ff */
[----:B------:R-:W-:Y:S01]  /*16800*/  FADD R58, R57, R58 ;  /* 0x0000003a393a7221 */ /* 0x000fe20000000000 */
[----:B------:R-:W-:Y:S01]  /*16810*/  LOP3.LUT R8, R20, 0xdf, RZ, 0xc0, !PT ;  /* 0x000000df14087812 */ /* 0x000fe200078ec0ff */
[----:B------:R-:W-:Y:S01]  /*16820*/  BSSY.RECONVERGENT B3, `(.L_x_714) ;  /* 0x000000d000037945 */ /* 0x000fe20003800200 */
[----:B------:R0:W5:Y:S01]  /*16830*/  LDG.E R59, desc[UR8][R4.64] ;  /* 0x00000008043b7981 */ /* 0x000162000c1e1900 */
[----:B------:R-:W-:Y:S02]  /*16840*/  IMAD.X R7, R60, 0x1, R29, P1 ;  /* 0x000000013c077824 */ /* 0x000fe400008e061d */
[----:B-----5:R-:W-:Y:S01]  /*16850*/  FADD R55, R58, R35 ;  /* 0x000000233a377221 */ /* 0x020fe20000000000 */
[----:B------:R-:W-:Y:S02]  /*16860*/  ISETP.NE.AND P4, PT, R8, 0x41, PT ;  /* 0x000000410800780c */ /* 0x000fe40003f85270 */
[----:B------:R1:W5:Y:S01]  /*16870*/  LDG.E R35, desc[UR8][R6.64] ;  /* 0x0000000806237981 */ /* 0x000362000c1e1900 */
[----:B0-----:R-:W-:Y:S01]  /*16880*/  IMAD.MOV.U32 R5, RZ, RZ, RZ ;  /* 0x000000ffff057224 */ /* 0x001fe200078e00ff */
[----:B------:R-:W-:Y:S09]  /*16890*/  @!P0 BRA `(.L_x_715) ;  /* 0x0000000000148947 */ /* 0x000ff20003800000 */
[----:B------:R-:W-:-:S13]  /*168a0*/  ISETP.NE.AND P0, PT, R0, 0x54, PT ;  /* 0x000000540000780c */ /* 0x000fda0003f05270 */
[----:B------:R-:W-:Y:S01]  /*168b0*/  @P0 ISETP.NE.AND P1, PT, R0, 0x43, PT ;  /* 0x000000430000080c */ /* 0x000fe20003f25270 */
[----:B------:R-:W-:Y:S02]  /*168c0*/  @P0 IMAD.MOV.U32 R0, RZ, RZ, 0x8 ;  /* 0x00000008ff000424 */ /* 0x000fe400078e00ff */
[----:B------:R-:W-:-:S03]  /*168d0*/  @!P0 IMAD.MOV.U32 R5, RZ, RZ, 0x4 ;  /* 0x00000004ff058424 */ /* 0x000fc600078e00ff */
[----:B------:R-:W-:-:S07]  /*168e0*/  @P0 SEL R5, R0, 0xc, !P1 ;  /* 0x0000000c00050807 */ /* 0x000fce0004800000 */
.L_x_715:
[----:B------:R-:W-:Y:S05]  /*168f0*/  BSYNC.RECONVERGENT B3 ;  /* 0x0000000000037941 */ /* 0x000fea0003800200 */
.L_x_714:
[----:B------:R-:W-:Y:S01]  /*16900*/  BSSY.RECONVERGENT B3, `(.L_x_716) ;  /* 0x0000009000037945 */ /* 0x000fe20003800200 */
        /* <DEDUP_REMOVED lines=8> */
.L_x_717:
[----:B------:R-:W-:Y:S05]  /*16990*/  BSYNC.RECONVERGENT B3 ;  /* 0x0000000000037941 */ /* 0x000fea0003800200 */
.L_x_716:
[----:B------:R-:W-:Y:S01]  /*169a0*/  IADD3 R0, P0, PT, R5, R0, RZ ;  /* 0x0000000005007210 */ /* 0x000fe20007f1e0ff */
[----:B-1----:R-:W-:Y:S02]  /*169b0*/  IMAD.MOV.U32 R7, RZ, RZ, RZ ;  /* 0x000000ffff077224 */ /* 0x002fe400078e00ff */
[----:B------:R-:W-:Y:S01]  /*169c0*/  FADD R50, R55, R50 ;  /* 0x0000003237327221 */ /* 0x000fe20000000000 */
[----:B------:R-:W-:Y:S01]  /*169d0*/  R2UR UR8, R26 ;  /* 0x000000001a0872ca */ /* 0x000fe200000e0000 */
[----:B------:R-:W-:Y:S01]  /*169e0*/  IMAD.X R7, R4, 0x1, R7, P0 ;  /* 0x0000000104077824 */ /* 0x000fe200000e0607 */
[C---:B------:R-:W-:Y:S01]  /*169f0*/  R2UR UR9, R27.reuse ;  /* 0x000000001b0972ca */ /* 0x040fe200000e0000 */
[----:B------:R-:W-:Y:S01]  /*16a00*/  IMAD.SHL.U32 R5, R0, 0x4, RZ ;  /* 0x0000000400057824 */ /* 0x000fe200078e00ff */
[----:B------:R-:W-:Y:S01]  /*16a10*/  R2UR UR10, R26 ;  /* 0x000000001a0a72ca */ /* 0x000fe200000e0000 */
[----:B------:R-:W-:Y:S01]  /*16a20*/  FADD R55, R50, R51 ;  /* 0x0000003332377221 */ /* 0x000fe20000000000 */
[----:B------:R-:W-:-:S02]  /*16a30*/  R2UR UR11, R27 ;  /* 0x000000001b0b72ca */ /* 0x000fc400000e0000 */
[----:B------:R-:W-:Y:S01]  /*16a40*/  SHF.L.U64.HI R0, R0, 0x2, R7 ;  /* 0x0000000200007819 */ /* 0x000fe20000010207 */
[----:B------:R-:W-:Y:S01]  /*16a50*/  FADD R6, R55, R54 ;  /* 0x0000003637067221 */ /* 0x000fe20000000000 */
[C---:B------:R-:W-:Y:S02]  /*16a60*/  IADD3 R4, P0, PT, R5.reuse, R28, RZ ;  /* 0x0000001c05047210 */ /* 0x040fe40007f1e0ff */
[----:B------:R-:W-:Y:S01]  /*16a70*/  IADD3 R50, P1, PT, R5, R30, RZ ;  /* 0x0000001e05327210 */ /* 0x000fe20007f3e0ff */
[----:B------:R-:W-:Y:S01]  /*16a80*/  BSSY.RECONVERGENT B3, `(.L_x_718) ;  /* 0x0000010000037945 */ /* 0x000fe20003800200 */
[----:B------:R-:W-:Y:S01]  /*16a90*/  LOP3.LUT R7, R19, 0xdf, RZ, 0xc0, !PT ;  /* 0x000000df13077812 */ /* 0x000fe200078ec0ff */
[C---:B------:R-:W-:Y:S02]  /*16aa0*/  IMAD.X R5, R0.reuse, 0x1, R29, P0 ;  /* 0x0000000100057824 */ /* 0x040fe400000e061d */
[----:B------:R-:W-:Y:S01]  /*16ab0*/  IMAD.X R51, R0, 0x1, R31, P1 ;  /* 0x0000000100337824 */ /* 0x000fe200008e061f */
[----:B------:R-:W-:-:S02]  /*16ac0*/  ISETP.NE.AND P3, PT, R7, 0x41, PT ;  /* 0x000000410700780c */ /* 0x000fc40003f65270 */
        /* <DEDUP_REMOVED lines=11> */
.L_x_719:
[----:B------:R-:W-:Y:S05]  /*16b80*/  BSYNC.RECONVERGENT B3 ;  /* 0x0000000000037941 */ /* 0x000fea0003800200 */
.L_x_718:
[----:B------:R-:W-:Y:S04]  /*16b90*/  BSSY.RECONVERGENT B3, `(.L_x_720) ;  /* 0x0000007000037945 */ /* 0x000fe80003800200 */
[----:B------:R-:W-:Y:S05]  /*16ba0*/  @!P3 BRA `(.L_x_721) ;  /* 0x000000000014b947 */ /* 0x000fea0003800000 */
[----:B------:R-:W-:-:S13]  /*16bb0*/  ISETP.NE.AND P0, PT, R7, 0x54, PT ;  /* 0x000000540700780c */ /* 0x000fda0003f05270 */
[----:B0-----:R-:W-:Y:S01]  /*16bc0*/  @P0 IMAD.MOV.U32 R4, RZ, RZ, 0x2 ;  /* 0x00000002ff040424 */ /* 0x001fe200078e00ff */
[----:B------:R-:W-:Y:S01]  /*16bd0*/  @P0 ISETP.NE.AND P1, PT, R7, 0x43, PT ;  /* 0x000000430700080c */ /* 0x000fe20003f25270 */
[----:B------:R-:W-:-:S03]  /*16be0*/  @!P0 IMAD.MOV.U32 R56, RZ, RZ, 0x1 ;  /* 0x00000001ff388424 */ /* 0x000fc600078e00ff */
[----:B------:R-:W-:-:S09]  /*16bf0*/  @P0 SEL R56, R4, 0x3, !P1 ;  /* 0x0000000304380807 */ /* 0x000fd20004800000 */
.L_x_721:
[----:B------:R-:W-:Y:S05]  /*16c00*/  BSYNC.RECONVERGENT B3 ;  /* 0x0000000000037941 */ /* 0x000fea0003800200 */
.L_x_720:
        /* <DEDUP_REMOVED lines=26> */
.L_x_723:
[----:B------:R-:W-:Y:S05]  /*16db0*/  BSYNC.RECONVERGENT B3 ;  /* 0x0000000000037941 */ /* 0x000fea0003800200 */
.L_x_722:
        /* <DEDUP_REMOVED lines=8> */
.L_x_725:
[----:B------:R-:W-:Y:S05]  /*16e40*/  BSYNC.RECONVERGENT B3 ;  /* 0x0000000000037941 */ /* 0x000fea0003800200 */
.L_x_724:
[----:B------:R-:W-:Y:S01]  /*16e50*/  IADD3 R57, P0, PT, R56, R57, RZ ;  /* 0x0000003938397210 */ /* 0x000fe20007f1e0ff */
[----:B0-----:R-:W-:Y:S02]  /*16e60*/  IMAD.MOV.U32 R5, RZ, RZ, RZ ;  /* 0x000000ffff057224 */ /* 0x001fe400078e00ff */
[----:B------:R-:W-:Y:S01]  /*16e70*/  IMAD.MOV.U32 R58, RZ, RZ, RZ ;  /* 0x000000ffff3a7224 */ /* 0x000fe200078e00ff */
[----:B------:R-:W-:Y:S02]  /*16e80*/  R2UR UR8, R26 ;  /* 0x000000001a0872ca */ /* 0x000fe400000e0000 */
[----:B------:R-:W-:Y:S01]  /*16e90*/  R2UR UR9, R27 ;  /* 0x000000001b0972ca */ /* 0x000fe200000e0000 */
[----:B------:R-:W-:-:S05]  /*16ea0*/  IMAD.X R58, R5, 0x1, R58, P0 ;  /* 0x00000001053a7824 */ /* 0x000fca00000e063a */
[C---:B------:R-:W-:Y:S01]  /*16eb0*/  SHF.L.U64.HI R58, R57.reuse, 0x2, R58 ;  /* 0x00000002393a7819 */ /* 0x040fe2000001023a */
[----:B------:R-:W-:Y:S02]  /*16ec0*/  IMAD.SHL.U32 R57, R57, 0x4, RZ ;  /* 0x0000000439397824 */ /* 0x000fe400078e00ff */
[----:B------:R-:W-:-:S03]  /*16ed0*/  FADD R56, RZ, R47 ;  /* 0x0000002fff387221 */ /* 0x000fc60000000000 */
[----:B------:R-:W-:Y:S01]  /*16ee0*/  IADD3 R50, P0, PT, R57, R30, RZ ;  /* 0x0000001e39327210 */ /* 0x000fe20007f1e0ff */
[----:B------:R-:W-:-:S04]  /*16ef0*/  FADD R60, R39, R56 ;  /* 0x00000038273c7221 */ /* 0x000fc80000000000 */
[C---:B------:R-:W-:Y:S01]  /*16f00*/  IMAD.X R51, R58.reuse, 0x1, R31, P0 ;  /* 0x000000013a337824 */ /* 0x040fe200000e061f */
[----:B------:R-:W-:Y:S01]  /*16f10*/  IADD3 R56, P0, PT, R57, R28, RZ ;  /* 0x0000001c39387210 */ /* 0x000fe20007f1e0ff */
[----:B-----5:R-:W-:Y:S01]  /*16f20*/  FADD R39, R59, R0 ;  /* 0x000000003b277221 */ /* 0x020fe20000000000 */
[----:B------:R-:W-:Y:S01]  /*16f30*/  LOP3.LUT R5, R17, 0xdf, RZ, 0xc0, !PT ;  /* 0x000000df11057812 */ /* 0x000fe200078ec0ff */
[----:B------:R-:W-:Y:S01]  /*16f40*/  BSSY.RECONVERGENT B3, `(.L_x_726) ;  /* 0x000000f000037945 */ /* 0x000fe20003800200 */
[----:B------:R0:W5:Y:S01]  /*16f50*/  LDG.E R50, desc[UR8][R50.64] ;  /* 0x0000000832327981 */ /* 0x000162000c1e1900 */
[----:B------:R-:W-:Y:S01]  /*16f60*/  IMAD.X R57, R58, 0x1, R29, P0 ;  /* 0x000000013a397824 */ /* 0x000fe200000e061d */
[----:B------:R-:W-:Y:S01]  /*16f70*/  ISETP.NE.AND P0, PT, R5, 0x41, PT ;  /* 0x000000410500780c */ /* 0x000fe20003f05270 */
[----:B------:R-:W-:Y:S01]  /*16f80*/  FADD R37, R60, R37 ;  /* 0x000000253c257221 */ /* 0x000fe20000000000 */
[----:B------:R-:W-:Y:S02]  /*16f90*/  FADD R39, R39, R4 ;  /* 0x0000000427277221 */ /* 0x000fe40000000000 */
[----:B------:R0:W5:Y:S01]  /*16fa0*/  LDG.E R56, desc[UR8][R56.64] ;  /* 0x0000000838387981 */ /* 0x000162000c1e1900 */
[----:B------:R-:W-:-:S02]  /*16fb0*/  IMAD.MOV.U32 R58, RZ, RZ, RZ ;  /* 0x000000ffff3a7224 */ /* 0x000fc400078e00ff */
[----:B------:R-:W-:Y:S01]  /*16fc0*/  IMAD.MOV.U32 R47, RZ, RZ, RZ ;  /* 0x000000ffff2f7224 */ /* 0x000fe200078e00ff */
[----:B------:R-:W-:Y:S06]  /*16fd0*/  @!P1 BRA `(.L_x_727) ;  /* 0x0000000000149947 */ /* 0x000fec0003800000 */
[----:B------:R-:W-:-:S13]  /*16fe0*/  ISETP.NE.AND P2, PT, R6, 0x54, PT ;  /* 0x000000540600780c */ /* 0x000fda0003f45270 */
[----:B------:R-:W-:Y:S01]  /*16ff0*/  @P2 IMAD.MOV.U32 R0, RZ, RZ, 0x8 ;  /* 0x00000008ff002424 */ /* 0x000fe200078e00ff */
[----:B------:R-:W-:Y:S01]  /*17000*/  @P2 ISETP.NE.AND P5, PT, R6, 0x43, PT ;  /* 0x000000430600280c */ /* 0x000fe20003fa5270 */
[----:B------:R-:W-:-:S03]  /*17010*/  @!P2 IMAD.MOV.U32 R47, RZ, RZ, 0x4 ;  /* 0x00000004ff2fa424 */ /* 0x000fc600078e00ff */
[----:B------:R-:W-:-:S09]  /*17020*/  @P2 SEL R47, R0, 0xc, !P5 ;  /* 0x0000000c002f2807 */ /* 0x000fd20006800000 */
.L_x_727:
[----:B------:R-:W-:Y:S05]  /*17030*/  BSYNC.RECONVERGENT B3 ;  /* 0x0000000000037941 */ /* 0x000fea0003800200 */
.L_x_726:
[----:B------:R-:W-:Y:S04]  /*17040*/  BSSY.RECONVERGENT B3, `(.L_x_728) ;  /* 0x0000007000037945 */ /* 0x000fe80003800200 */
[----:B------:R-:W-:Y:S05]  /*17050*/  @!P0 BRA `(.L_x_729) ;  /* 0x0000000000148947 */ /* 0x000fea0003800000 */
[----:B------:R-:W-:-:S13]  /*17060*/  ISETP.NE.AND P2, PT, R5, 0x54, PT ;  /* 0x000000540500780c */ /* 0x000fda0003f45270 */
[----:B------:R-:W-:Y:S01]  /*17070*/  @P2 IMAD.MOV.U32 R0, RZ, RZ, 0x2 ;  /* 0x00000002ff002424 */ /* 0x000fe200078e00ff */
[----:B------:R-:W-:Y:S01]  /*17080*/  @P2 ISETP.NE.AND P5, PT, R5, 0x43, PT ;  /* 0x000000430500280c */ /* 0x000fe20003fa5270 */
[----:B------:R-:W-:-:S03]  /*17090*/  @!P2 IMAD.MOV.U32 R58, RZ, RZ, 0x1 ;  /* 0x00000001ff3aa424 */ /* 0x000fc600078e00ff */
[----:B------:R-:W-:-:S09]  /*170a0*/  @P2 SEL R58, R0, 0x3, !P5 ;  /* 0x00000003003a2807 */ /* 0x000fd20006800000 */
.L_x_729:
[----:B------:R-:W-:Y:S05]  /*170b0*/  BSYNC.RECONVERGENT B3 ;  /* 0x0000000000037941 */ /* 0x000fea0003800200 */
.L_x_728:
[----:B------:R-:W-:Y:S01]  /*170c0*/  IADD3 R58, P2, PT, R47, R58, RZ ;  /* 0x0000003a2f3a7210 */ /* 0x000fe20007f5e0ff */
[----:B0-----:R-:W-:Y:S02]  /*170d0*/  IMAD.MOV.U32 R51, RZ, RZ, RZ ;  /* 0x000000ffff337224 */ /* 0x001fe400078e00ff */
[----:B------:R-:W-:Y:S01]  /*170e0*/  FADD R47, R37, R38 ;  /* 0x00000026252f7221 */ /* 0x000fe20000000000 */
[----:B------:R-:W-:Y:S01]  /*170f0*/  IMAD.MOV.U32 R0, RZ, RZ, RZ ;  /* 0x000000ffff007224 */ /* 0x000fe200078e00ff */
[----:B------:R-:W-:Y:S02]  /*17100*/  R2UR UR8, R26 ;  /* 0x000000001a0872ca */ /* 0x000fe400000e0000 */
[----:B------:R-:W-:Y:S01]  /*17110*/  R2UR UR9, R27 ;  /* 0x000000001b0972ca */ /* 0x000fe200000e0000 */
[----:B------:R-:W-:Y:S02]  /*17120*/  IMAD.X R37, R51, 0x1, R0, P2 ;  /* 0x0000000133257824 */ /* 0x000fe400010e0600 */
[----:B-----5:R-:W-:Y:S01]  /*17130*/  FADD R0, R39, R50 ;  /* 0x0000003227007221 */ /* 0x020fe20000000000 */
[----:B------:R-:W-:Y:S01]  /*17140*/  IMAD.SHL.U32 R39, R58, 0x4, RZ ;  /* 0x000000043a277824 */ /* 0x000fe200078e00ff */
[----:B------:R-:W-:-:S02]  /*17150*/  R2UR UR10, R26 ;  /* 0x000000001a0a72ca */ /* 0x000fc400000e0000 */
[----:B------:R-:W-:Y:S02]  /*17160*/  R2UR UR11, R27 ;  /* 0x000000001b0b72ca */ /* 0x000fe400000e0000 */
        /* <DEDUP_REMOVED lines=17> */
.L_x_731:
[----:B------:R-:W-:Y:S05]  /*17280*/  BSYNC.RECONVERGENT B3 ;  /* 0x0000000000037941 */ /* 0x000fea0003800200 */
.L_x_730:
        /* <DEDUP_REMOVED lines=8> */
.L_x_733:
[----:B------:R-:W-:Y:S05]  /*17310*/  BSYNC.RECONVERGENT B3 ;  /* 0x0000000000037941 */ /* 0x000fea0003800200 */
.L_x_732:
        /* <DEDUP_REMOVED lines=27> */
.L_x_735:
[----:B------:R-:W-:Y:S05]  /*174d0*/  BSYNC.RECONVERGENT B3 ;  /* 0x0000000000037941 */ /* 0x000fea0003800200 */
.L_x_734:
        /* <DEDUP_REMOVED lines=8> */
.L_x_737:
[----:B------:R-:W-:Y:S05]  /*17560*/  BSYNC.RECONVERGENT B3 ;  /* 0x0000000000037941 */ /* 0x000fea0003800200 */
.L_x_736:
        /* <DEDUP_REMOVED lines=24> */
[----:B------:R-:W-:Y:S01]  /*176f0*/  FADD R45, R45, R34 ;  /* 0x000000222d2d7221 */ /* 0x000fe20000000000 */
[----:B------:R-:W-:Y:S01]  /*17700*/  IMAD.MOV.U32 R29, RZ, RZ, 0x40106666 ;  /* 0x40106666ff1d7424 */ /* 0x000fe200078e00ff */
[----:B------:R-:W-:Y:S01]  /*17710*/  LOP3.LUT P2, RZ, R51, 0x80001, RZ, 0xc0, !PT ;  /* 0x0008000133ff7812 */ /* 0x000fe2000784c0ff */
[----:B------:R-:W-:Y:S01]  /*17720*/  VIADD R34, R15, 0xffffffbf ;  /* 0xffffffbf0f227836 */ /* 0x000fe20000000000 */
[----:B------:R-:W-:Y:S01]  /*17730*/  SHF.L.U64.HI R51, R39, R50, RZ ;  /* 0x0000003227337219 */ /* 0x000fe200000102ff */
[----:B------:R-:W-:-:S03]  /*17740*/  FADD R45, R45, R32 ;  /* 0x000000202d2d7221 */ /* 0x000fc60000000000 */
[----:B------:R-:W-:Y:S01]  /*17750*/  LOP3.LUT P2, RZ, R51, 0x80001, RZ, 0xc0, P2 ;  /* 0x0008000133ff7812 */ /* 0x000fe2000104c0ff */
[----:B------:R-:W-:Y:S01]  /*17760*/  FADD R48, R45, R48 ;  /* 0x000000302d307221 */ /* 0x000fe20000000000 */
[----:B------:R-:W-:Y:S02]  /*17770*/  LOP3.LUT R34, R34, 0xffff, RZ, 0xc0, !PT ;  /* 0x0000ffff22227812 */ /* 0x000fe400078ec0ff */
        /* <DEDUP_REMOVED lines=21> */
[----:B------:R1:W-:Y:S08]  /*178d0*/  F2F.F64.F32 R34, R38 ;  /* 0x0000002600227310 */ /* 0x0003f00000201800 */
[----:B0-----:R-:W0:Y:S03]  /*178e0*/  F2F.F64.F32 R30, R30 ;  /* 0x0000001e001e7310 */ /* 0x001e260000201800 */
[----:B------:R-:W-:-:S02]  /*178f0*/  @!P5 IMAD.MOV.U32 R28, RZ, RZ, 0x66666666 ;  /* 0x66666666ff1cd424 */ /* 0x000fc400078e00ff */
[----:B------:R-:W-:Y:S02]  /*17900*/  @!P5 IMAD.MOV.U32 R29, RZ, RZ, 0x40066666 ;  /* 0x40066666ff1dd424 */ /* 0x000fe400078e00ff */
[----:B-1----:R-:W-:Y:S02]  /*17910*/  @!P5 IMAD.MOV.U32 R38, RZ, RZ, -0x66666666 ;  /* 0x9999999aff26d424 */ /* 0x002fe400078e00ff */
        /* <DEDUP_REMOVED lines=41> */
.L_x_739:
[----:B------:R-:W-:Y:S05]  /*17bb0*/  BSYNC.RECONVERGENT B4 ;  /* 0x0000000000047941 */ /* 0x000fea0003800200 */
.L_x_738:
        /* <DEDUP_REMOVED lines=19> */
.L_x_742:
[----:B------:R-:W-:Y:S05]  /*17cf0*/  BSYNC.RECONVERGENT B3 ;  /* 0x0000000000037941 */ /* 0x000fea0003800200 */
.L_x_741:
[----:B------:R-:W-:Y:S04]  /*17d00*/  BSSY.RECONVERGENT B3, `(.L_x_743) ;  /* 0x0000007000037945 */ /* 0x000fe80003800200 */
[----:B------:R-:W-:Y:S05]  /*17d10*/  @!P3 BRA `(.L_x_744) ;  /* 0x000000000014b947 */ /* 0x000fea0003800000 */
[----:B------:R-:W-:-:S13]  /*17d20*/  ISETP.NE.AND P3, PT, R7, 0x54, PT ;  /* 0x000000540700780c */ /* 0x000fda0003f65270 */
[----:B------:R-:W-:Y:S01]  /*17d30*/  @P3 IMAD.MOV.U32 R33, RZ, RZ, 0x2 ;  /* 0x00000002ff213424 */ /* 0x000fe200078e00ff */
[----:B------:R-:W-:Y:S01]  /*17d40*/  @P3 ISETP.NE.AND P4, PT, R7, 0x43, PT ;  /* 0x000000430700380c */ /* 0x000fe20003f85270 */
[----:B------:R-:W-:-:S03]  /*17d50*/  @!P3 IMAD.MOV.U32 R28, RZ, RZ, 0x1 ;  /* 0x00000001ff1cb424 */ /* 0x000fc600078e00ff */
[----:B------:R-:W-:-:S09]  /*17d60*/  @P3 SEL R28, R33, 0x3, !P4 ;  /* 0x00000003211c3807 */ /* 0x000fd20006000000 */
.L_x_744:
[----:B------:R-:W-:Y:S05]  /*17d70*/  BSYNC.RECONVERGENT B3 ;  /* 0x0000000000037941 */ /* 0x000fea0003800200 */
.L_x_743:
        /* <DEDUP_REMOVED lines=13> */
.L_x_746:
[----:B------:R-:W-:Y:S05]  /*17e50*/  BSYNC.RECONVERGENT B3 ;  /* 0x0000000000037941 */ /* 0x000fea0003800200 */
.L_x_745:
        /* <DEDUP_REMOVED lines=10> */
.L_x_748:
[----:B------:R-:W-:Y:S05]  /*17f00*/  BSYNC.RECONVERGENT B3 ;  /* 0x0000000000037941 */ /* 0x000fea0003800200 */
.L_x_747:
        /* <DEDUP_REMOVED lines=14> */
.L_x_750:
[----:B------:R-:W-:Y:S05]  /*17ff0*/  BSYNC.RECONVERGENT B3 ;  /* 0x0000000000037941 */ /* 0x000fea0003800200 */
.L_x_749:
        /* <DEDUP_REMOVED lines=10> */
.L_x_752:
[----:B------:R-:W-:Y:S05]  /*180a0*/  BSYNC.RECONVERGENT B3 ;  /* 0x0000000000037941 */ /* 0x000fea0003800200 */
.L_x_751:
[----:B------:R-:W-:Y:S01]  /*180b0*/  IADD3 R31, P0, PT, R31, R30, RZ ;  /* 0x0000001e1f1f7210 */ /* 0x000fe20007f1e0ff */
[----:B------:R-:W-:Y:S01]  /*180c0*/  IMAD.MOV.U32 R34, RZ, RZ, RZ ;  /* 0x000000ffff227224 */ /* 0x000fe200078e00ff */
[----:B------:R-:W-:-:S05]  /*180d0*/  LOP3.LUT R29, R29, R28, RZ, 0xfc, !PT ;  /* 0x0000001c1d1d7212 */ /* 0x000fca00078efcff */
[----:B------:R-:W-:Y:S01]  /*180e0*/  IMAD.X R34, R34, 0x1, R29, P0 ;  /* 0x0000000122227824 */ /* 0x000fe200000e061d */
[----:B------:R-:W-:Y:S06]  /*180f0*/  BRA `(.L_x_753) ;  /* 0x0000000400307947 */ /* 0x000fec0003800000 */
.L_x_740:
        /* <DEDUP_REMOVED lines=11> */
.L_x_755:
[----:B------:R-:W-:Y:S05]  /*181b0*/  BSYNC.RECONVERGENT B3 ;  /* 0x0000000000037941 */ /* 0x000fea0003800200 */
.L_x_754:
[----:B------:R-:W-:Y:S04]  /*181c0*/  BSSY.RECONVERGENT B3, `(.L_x_756) ;  /* 0x0000007000037945 */ /* 0x000fe80003800200 */
[----:B------:R-:W-:Y:S05]  /*181d0*/  @!P3 BRA `(.L_x_757) ;  /* 0x000000000014b947 */ /* 0x000fea0003800000 */
[----:B------:R-:W-:-:S13]  /*181e0*/  ISETP.NE.AND P0, PT, R13, 0x54, PT ;  /* 0x000000540d00780c */ /* 0x000fda0003f05270 */
[----:B------:R-:W-:Y:S01]  /*181f0*/  @P0 IMAD.MOV.U32 R33, RZ, RZ, 0x2 ;  /* 0x00000002ff210424 */ /* 0x000fe200078e00ff */
[----:B------:R-:W-:Y:S01]  /*18200*/  @P0 ISETP.NE.AND P1, PT, R13, 0x43, PT ;  /* 0x000000430d00080c */ /* 0x000fe20003f25270 */
[----:B------:R-:W-:-:S03]  /*18210*/  @!P0 IMAD.MOV.U32 R28, RZ, RZ, 0x1 ;  /* 0x00000001ff1c8424 */ /* 0x000fc600078e00ff */
[----:B------:R-:W-:-:S09]  /*18220*/  @P0 SEL R28, R33, 0x3, !P1 ;  /* 0x00000003211c0807 */ /* 0x000fd20004800000 */
.L_x_757:
[----:B------:R-:W-:Y:S05]  /*18230*/  BSYNC.RECONVERGENT B3 ;  /* 0x0000000000037941 */ /* 0x000fea0003800200 */
.L_x_756:
        /* <DEDUP_REMOVED lines=14> */
.L_x_759:
[----:B------:R-:W-:Y:S05]  /*18320*/  BSYNC.RECONVERGENT B3 ;  /* 0x0000000000037941 */ /* 0x000fea0003800200 */
.L_x_758:
        /* <DEDUP_REMOVED lines=10> */
.L_x_761:
[----:B------:R-:W-:Y:S05]  /*183d0*/  BSYNC.RECONVERGENT B3 ;  /* 0x0000000000037941 */ /* 0x000fea0003800200 */
.L_x_760:
        /* <DEDUP_REMOVED lines=14> */
.L_x_763:
[----:B------:R-:W-:Y:S05]  /*184c0*/  BSYNC.RECONVERGENT B3 ;  /* 0x0000000000037941 */ /* 0x000fea0003800200 */
.L_x_762:
        /* <DEDUP_REMOVED lines=10> */
.L_x_765:
[----:B------:R-:W-:Y:S05]  /*18570*/  BSYNC.RECONVERGENT B3 ;  /* 0x0000000000037941 */ /* 0x000fea0003800200 */
.L_x_764:
[----:B------:R-:W-:Y:S01]  /*18580*/  IADD3 R31, P0, PT, R28, R31, RZ ;  /* 0x0000001f1c1f7210 */ /* 0x000fe20007f1e0ff */
[----:B------:R-:W-:Y:S01]  /*18590*/  IMAD.MOV.U32 R28, RZ, RZ, RZ ;  /* 0x000000ffff1c7224 */ /* 0x000fe200078e00ff */
[----:B------:R-:W-:-:S05]  /*185a0*/  LOP3.LUT R29, R29, R30, RZ, 0xfc, !PT ;  /* 0x0000001e1d1d7212 */ /* 0x000fca00078efcff */
[----:B------:R-:W-:-:S07]  /*185b0*/  IMAD.X R34, R28, 0x1, R29, P0 ;  /* 0x000000011c227824 */ /* 0x000fce00000e061d */
.L_x_753:
        /* <DEDUP_REMOVED lines=21> */
.L_x_770:
[----:B------:R-:W-:Y:S05]  /*18710*/  BSYNC.RECONVERGENT B4 ;  /* 0x0000000000047941 */ /* 0x000fea0003800200 */
.L_x_769:
        /* <DEDUP_REMOVED lines=8> */
.L_x_772:
[----:B------:R-:W-:Y:S05]  /*187a0*/  BSYNC.RECONVERGENT B4 ;  /* 0x0000000000047941 */ /* 0x000fea0003800200 */
.L_x_771:
        /* <DEDUP_REMOVED lines=15> */
.L_x_774:
[----:B------:R-:W-:Y:S05]  /*188a0*/  BSYNC.RECONVERGENT B4 ;  /* 0x0000000000047941 */ /* 0x000fea0003800200 */
.L_x_773:
        /* <DEDUP_REMOVED lines=10> */
.L_x_776:
[----:B------:R-:W-:Y:S05]  /*18950*/  BSYNC.RECONVERGENT B4 ;  /* 0x0000000000047941 */ /* 0x000fea0003800200 */
.L_x_775:
        /* <DEDUP_REMOVED lines=14> */
.L_x_778:
[----:B------:R-:W-:Y:S05]  /*18a40*/  BSYNC.RECONVERGENT B4 ;  /* 0x0000000000047941 */ /* 0x000fea0003800200 */
.L_x_777:
        /* <DEDUP_REMOVED lines=11> */
.L_x_780:
[----:B------:R-:W-:Y:S05]  /*18b00*/  BSYNC.RECONVERGENT B4 ;  /* 0x0000000000047941 */ /* 0x000fea0003800200 */
.L_x_779:
[----:B------:R-:W-:Y:S01]  /*18b10*/  IADD3 R6, P0, PT, R6, R7, RZ ;  /* 0x0000000706067210 */ /* 0x000fe20007f1e0ff */
[----:B------:R-:W-:Y:S01]  /*18b20*/  IMAD.MOV.U32 R0, RZ, RZ, RZ ;  /* 0x000000ffff007224 */ /* 0x000fe200078e00ff */
[----:B------:R-:W-:-:S05]  /*18b30*/  LOP3.LUT R5, R4, R5, RZ, 0xfc, !PT ;  /* 0x0000000504057212 */ /* 0x000fca00078efcff */
[----:B------:R-:W-:Y:S01]  /*18b40*/  IMAD.X R0, R0, 0x1, R5, P0 ;  /* 0x0000000100007824 */ /* 0x000fe200000e0605 */
[----:B------:R-:W-:Y:S06]  /*18b50*/  BRA `(.L_x_781) ;  /* 0x0000000400407947 */ /* 0x000fec0003800000 */
.L_x_768:
        /* <DEDUP_REMOVED lines=11> */
.L_x_783:
[----:B------:R-:W-:Y:S05]  /*18c10*/  BSYNC.RECONVERGENT B4 ;  /* 0x0000000000047941 */ /* 0x000fea0003800200 */
.L_x_782:
        /* <DEDUP_REMOVED lines=9> */
.L_x_785:
[----:B------:R-:W-:Y:S05]  /*18cb0*/  BSYNC.RECONVERGENT B4 ;  /* 0x0000000000047941 */ /* 0x000fea0003800200 */
.L_x_784:
        /* <DEDUP_REMOVED lines=15> */
.L_x_787:
[----:B------:R-:W-:Y:S05]  /*18db0*/  BSYNC.RECONVERGENT B4 ;  /* 0x0000000000047941 */ /* 0x000fea0003800200 */
.L_x_786:
        /* <DEDUP_REMOVED lines=10> */
.L_x_789:
[----:B------:R-:W-:Y:S05]  /*18e60*/  BSYNC.RECONVERGENT B4 ;  /* 0x0000000000047941 */ /* 0x000fea0003800200 */
.L_x_788:
        /* <DEDUP_REMOVED lines=14> */
.L_x_791:
[----:B------:R-:W-:Y:S05]  /*18f50*/  BSYNC.RECONVERGENT B4 ;  /* 0x0000000000047941 */ /* 0x000fea0003800200 */
.L_x_790:
        /* <DEDUP_REMOVED lines=11> */
.L_x_793:
[----:B------:R-:W-:Y:S05]  /*19010*/  BSYNC.RECONVERGENT B4 ;  /* 0x0000000000047941 */ /* 0x000fea0003800200 */
.L_x_792:
[----:B------:R-:W-:Y:S01]  /*19020*/  IADD3 R6, P0, PT, R0, R7, RZ ;  /* 0x0000000700067210 */ /* 0x000fe20007f1e0ff */
[----:B------:R-:W-:Y:S01]  /*19030*/  IMAD.MOV.U32 R0, RZ, RZ, RZ ;  /* 0x000000ffff007224 */ /* 0x000fe200078e00ff */
[----:B------:R-:W-:-:S05]  /*19040*/  LOP3.LUT R5, R4, R5, RZ, 0xfc, !PT ;  /* 0x0000000504057212 */ /* 0x000fca00078efcff */
[----:B------:R-:W-:-:S07]  /*19050*/  IMAD.X R0, R0, 0x1, R5, P0 ;  /* 0x0000000100007824 */ /* 0x000fce00000e0605 */
.L_x_781:
        /* <DEDUP_REMOVED lines=10> */
.L_x_767:
[----:B------:R-:W-:Y:S05]  /*19100*/  BSYNC.RECONVERGENT B3 ;  /* 0x0000000000037941 */ /* 0x000fea0003800200 */
.L_x_766:
        /* <DEDUP_REMOVED lines=26> */
.L_x_796:
[----:B------:R-:W-:Y:S02]  /*192b0*/  IMAD.MOV.U32 R0, RZ, RZ, 0x54 ;  /* 0x00000054ff007424 */ /* 0x000fe400078e00ff */
[----:B------:R-:W-:-:S07]  /*192c0*/  IMAD.MOV.U32 R31, RZ, RZ, 0xc ;  /* 0x0000000cff1f7424 */ /* 0x000fce00078e00ff */
.L_x_795:
[----:B------:R-:W-:Y:S05]  /*192d0*/  BSYNC.RECONVERGENT B3 ;  /* 0x0000000000037941 */ /* 0x000fea0003800200 */
.L_x_794:
        /* <DEDUP_REMOVED lines=26> */
.L_x_799:
[----:B------:R-:W-:Y:S02]  /*19480*/  IMAD.MOV.U32 R4, RZ, RZ, 0x54 ;  /* 0x00000054ff047424 */ /* 0x000fe400078e00ff */
[----:B------:R-:W-:-:S07]  /*19490*/  IMAD.MOV.U32 R34, RZ, RZ, 0x3 ;  /* 0x00000003ff227424 */ /* 0x000fce00078e00ff */
.L_x_798:
[----:B------:R-:W-:Y:S05]  /*194a0*/  BSYNC.RECONVERGENT B3 ;  /* 0x0000000000037941 */ /* 0x000fea0003800200 */
.L_x_797:
        /* <DEDUP_REMOVED lines=26> */
.L_x_802:
[----:B------:R-:W-:Y:S02]  /*19650*/  IMAD.MOV.U32 R5, RZ, RZ, 0x54 ;  /* 0x00000054ff057424 */ /* 0x000fe400078e00ff */
[----:B------:R-:W-:-:S07]  /*19660*/  IMAD.MOV.U32 R36, RZ, RZ, 0xc ;  /* 0x0000000cff247424 */ /* 0x000fce00078e00ff */
.L_x_801:
[----:B------:R-:W-:Y:S05]  /*19670*/  BSYNC.RECONVERGENT B3 ;  /* 0x0000000000037941 */ /* 0x000fea0003800200 */
.L_x_800:
        /* <DEDUP_REMOVED lines=26> */
.L_x_805:
[----:B------:R-:W-:Y:S02]  /*19820*/  IMAD.MOV.U32 R6, RZ, RZ, 0x54 ;  /* 0x00000054ff067424 */ /* 0x000fe400078e00ff */
[----:B------:R-:W-:-:S07]  /*19830*/  IMAD.MOV.U32 R37, RZ, RZ, 0x3 ;  /* 0x00000003ff257424 */ /* 0x000fce00078e00ff */
.L_x_804:
[----:B------:R-:W-:Y:S05]  /*19840*/  BSYNC.RECONVERGENT B3 ;  /* 0x0000000000037941 */ /* 0x000fea0003800200 */
.L_x_803:
        /* <DEDUP_REMOVED lines=26> */
.L_x_808:
[----:B------:R-:W-:Y:S02]  /*199f0*/  IMAD.MOV.U32 R7, RZ, RZ, 0x54 ;  /* 0x00000054ff077424 */ /* 0x000fe400078e00ff */
[----:B------:R-:W-:-:S07]  /*19a00*/  IMAD.MOV.U32 R38, RZ, RZ, 0xc ;  /* 0x0000000cff267424 */ /* 0x000fce00078e00ff */
.L_x_807:
[----:B------:R-:W-:Y:S05]  /*19a10*/  BSYNC.RECONVERGENT B3 ;  /* 0x0000000000037941 */ /* 0x000fea0003800200 */
.L_x_806:
        /* <DEDUP_REMOVED lines=26> */
.L_x_811:
[----:B------:R-:W-:Y:S02]  /*19bc0*/  IMAD.MOV.U32 R10, RZ, RZ, 0x54 ;  /* 0x00000054ff0a7424 */ /* 0x000fe400078e00ff */
[----:B------:R-:W-:-:S07]  /*19bd0*/  IMAD.MOV.U32 R39, RZ, RZ, 0x3 ;  /* 0x00000003ff277424 */ /* 0x000fce00078e00ff */
.L_x_810:
[----:B------:R-:W-:Y:S05]  /*19be0*/  BSYNC.RECONVERGENT B3 ;  /* 0x0000000000037941 */ /* 0x000fea0003800200 */
.L_x_809:
        /* <DEDUP_REMOVED lines=26> */
.L_x_814:
[----:B------:R-:W-:Y:S02]  /*19d90*/  IMAD.MOV.U32 R11, RZ, RZ, 0x54 ;  /* 0x00000054ff0b7424 */ /* 0x000fe400078e00ff */
[----:B------:R-:W-:-:S07]  /*19da0*/  IMAD.MOV.U32 R45, RZ, RZ, 0xc ;  /* 0x0000000cff2d7424 */ /* 0x000fce00078e00ff */
.L_x_813:
[----:B------:R-:W-:Y:S05]  /*19db0*/  BSYNC.RECONVERGENT B3 ;  /* 0x0000000000037941 */ /* 0x000fea0003800200 */
.L_x_812:
        /* <DEDUP_REMOVED lines=26> */
.L_x_817:
[----:B------:R-:W-:Y:S02]  /*19f60*/  IMAD.MOV.U32 R12, RZ, RZ, 0x54 ;  /* 0x00000054ff0c7424 */ /* 0x000fe400078e00ff */
[----:B------:R-:W-:-:S07]  /*19f70*/  IMAD.MOV.U32 R46, RZ, RZ, 0x3 ;  /* 0x00000003ff2e7424 */ /* 0x000fce00078e00ff */
.L_x_816:
[----:B------:R-:W-:Y:S05]  /*19f80*/  BSYNC.RECONVERGENT B3 ;  /* 0x0000000000037941 */ /* 0x000fea0003800200 */
.L_x_815:
        /* <DEDUP_REMOVED lines=26> */
.L_x_820:
[----:B------:R-:W-:Y:S02]  /*1a130*/  IMAD.MOV.U32 R13, RZ, RZ, 0x54 ;  /* 0x00000054ff0d7424 */ /* 0x000fe400078e00ff */
[----:B------:R-:W-:-:S07]  /*1a140*/  IMAD.MOV.U32 R47, RZ, RZ, 0xc ;  /* 0x0000000cff2f7424 */ /* 0x000fce00078e00ff */
.L_x_819:
[----:B------:R-:W-:Y:S05]  /*1a150*/  BSYNC.RECONVERGENT B3 ;  /* 0x0000000000037941 */ /* 0x000fea0003800200 */
.L_x_818:
        /* <DEDUP_REMOVED lines=26> */
.L_x_823:
[----:B------:R-:W-:Y:S02]  /*1a300*/  IMAD.MOV.U32 R14, RZ, RZ, 0x54 ;  /* 0x00000054ff0e7424 */ /* 0x000fe400078e00ff */
[----:B------:R-:W-:-:S07]  /*1a310*/  IMAD.MOV.U32 R48, RZ, RZ, 0x3 ;  /* 0x00000003ff307424 */ /* 0x000fce00078e00ff */
.L_x_822:
[----:B------:R-:W-:Y:S05]  /*1a320*/  BSYNC.RECONVERGENT B3 ;  /* 0x0000000000037941 */ /* 0x000fea0003800200 */
.L_x_821:
        /* <DEDUP_REMOVED lines=26> */
.L_x_826:
[----:B------:R-:W-:Y:S02]  /*1a4d0*/  IMAD.MOV.U32 R15, RZ, RZ, 0x54 ;  /* 0x00000054ff0f7424 */ /* 0x000fe400078e00ff */
[----:B------:R-:W-:-:S07]  /*1a4e0*/  IMAD.MOV.U32 R49, RZ, RZ, 0xc ;  /* 0x0000000cff317424 */ /* 0x000fce00078e00ff */
.L_x_825:
[----:B------:R-:W-:Y:S05]  /*1a4f0*/  BSYNC.RECONVERGENT B3 ;  /* 0x0000000000037941 */ /* 0x000fea0003800200 */
.L_x_824:
        /* <DEDUP_REMOVED lines=26> */
.L_x_829:
[----:B------:R-:W-:Y:S02]  /*1a6a0*/  IMAD.MOV.U32 R16, RZ, RZ, 0x54 ;  /* 0x00000054ff107424 */ /* 0x000fe400078e00ff */
[----:B------:R-:W-:-:S07]  /*1a6b0*/  IMAD.MOV.U32 R44, RZ, RZ, 0x3 ;  /* 0x00000003ff2c7424 */ /* 0x000fce00078e00ff */
.L_x_828:
[----:B------:R-:W-:Y:S05]  /*1a6c0*/  BSYNC.RECONVERGENT B3 ;  /* 0x0000000000037941 */ /* 0x000fea0003800200 */
.L_x_827:
        /* <DEDUP_REMOVED lines=15> */
.L_x_832:
[----:B------:R-:W-:Y:S05]  /*1a7c0*/  BSYNC.RECONVERGENT B3 ;  /* 0x0000000000037941 */ /* 0x000fea0003800200 */
.L_x_831:
        /* <DEDUP_REMOVED lines=9> */
.L_x_834:
[----:B------:R-:W-:Y:S05]  /*1a860*/  BSYNC.RECONVERGENT B3 ;  /* 0x0000000000037941 */ /* 0x000fea0003800200 */
.L_x_833:
        /* <DEDUP_REMOVED lines=13> */
.L_x_836:
[----:B------:R-:W-:Y:S05]  /*1a940*/  BSYNC.RECONVERGENT B3 ;  /* 0x0000000000037941 */ /* 0x000fea0003800200 */
.L_x_835:
        /* <DEDUP_REMOVED lines=15> */
.L_x_838:
[----:B------:R-:W-:Y:S05]  /*1aa40*/  BSYNC.RECONVERGENT B3 ;  /* 0x0000000000037941 */ /* 0x000fea0003800200 */
.L_x_837:
        /* <DEDUP_REMOVED lines=13> */
.L_x_840:
[----:B------:R-:W-:Y:S05]  /*1ab20*/  BSYNC.RECONVERGENT B3 ;  /* 0x0000000000037941 */ /* 0x000fea0003800200 */
.L_x_839:
        /* <DEDUP_REMOVED lines=13> */
.L_x_842:
[----:B------:R-:W-:Y:S05]  /*1ac00*/  BSYNC.RECONVERGENT B3 ;  /* 0x0000000000037941 */ /* 0x000fea0003800200 */
.L_x_841:
[----:B------:R-:W-:Y:S02]  /*1ac10*/  IADD3 R9, P0, PT, R9, R56, RZ ;  /* 0x0000003809097210 */ /* 0x000fe40007f1e0ff */
[----:B------:R-:W-:-:S05]  /*1ac20*/  LOP3.LUT R51, R51, R54, RZ, 0xfc, !PT ;  /* 0x0000003633337212 */ /* 0x000fca00078efcff */
[----:B------:R-:W-:Y:S01]  /*1ac30*/  IMAD.X R50, R50, 0x1, R51, P0 ;  /* 0x0000000132327824 */ /* 0x000fe200000e0633 */
[----:B------:R-:W-:Y:S06]  /*1ac40*/  BRA `(.L_x_843) ;  /* 0x0000000400587947 */ /* 0x000fec0003800000 */
.L_x_830:
        /* <DEDUP_REMOVED lines=14> */
.L_x_845:
[----:B------:R-:W-:Y:S05]  /*1ad30*/  BSYNC.RECONVERGENT B3 ;  /* 0x0000000000037941 */ /* 0x000fea0003800200 */
.L_x_844:
        /* <DEDUP_REMOVED lines=9> */
.L_x_847:
[----:B------:R-:W-:Y:S05]  /*1add0*/  BSYNC.RECONVERGENT B3 ;  /* 0x0000000000037941 */ /* 0x000fea0003800200 */
.L_x_846:
        /* <DEDUP_REMOVED lines=13> */
.L_x_849:
[----:B------:R-:W-:Y:S05]  /*1aeb0*/  BSYNC.RECONVERGENT B3 ;  /* 0x0000000000037941 */ /* 0x000fea0003800200 */
.L_x_848:
        /* <DEDUP_REMOVED lines=15> */
.L_x_851:
[----:B------:R-:W-:Y:S05]  /*1afb0*/  BSYNC.RECONVERGENT B3 ;  /* 0x0000000000037941 */ /* 0x000fea0003800200 */
.L_x_850:
        /* <DEDUP_REMOVED lines=13> */
.L_x_853:
[----:B------:R-:W-:Y:S05]  /*1b090*/  BSYNC.RECONVERGENT B3 ;  /* 0x0000000000037941 */ /* 0x000fea0003800200 */
.L_x_852:
        /* <DEDUP_REMOVED lines=13> */
.L_x_855:
[----:B------:R-:W-:Y:S05]  /*1b170*/  BSYNC.RECONVERGENT B3 ;  /* 0x0000000000037941 */ /* 0x000fea0003800200 */
.L_x_854:
[----:B------:R-:W-:Y:S02]  /*1b180*/  IADD3 R9, P0, PT, R9, R56, RZ ;  /* 0x0000003809097210 */ /* 0x000fe40007f1e0ff */
[----:B------:R-:W-:-:S05]  /*1b190*/  LOP3.LUT R51, R51, R54, RZ, 0xfc, !PT ;  /* 0x0000003633337212 */ /* 0x000fca00078efcff */
[----:B------:R-:W-:-:S07]  /*1b1a0*/  IMAD.X R50, R50, 0x1, R51, P0 ;  /* 0x0000000132327824 */ /* 0x000fce00000e0633 */
.L_x_843:
        /* <DEDUP_REMOVED lines=26> */
.L_x_858:
[----:B------:R-:W-:Y:S05]  /*1b350*/  BSYNC.RECONVERGENT B3 ;  /* 0x0000000000037941 */ /* 0x000fea0003800200 */
.L_x_857:
        /* <DEDUP_REMOVED lines=9> */
.L_x_860:
[----:B------:R-:W-:Y:S05]  /*1b3f0*/  BSYNC.RECONVERGENT B3 ;  /* 0x0000000000037941 */ /* 0x000fea0003800200 */
.L_x_859:
        /* <DEDUP_REMOVED lines=11> */
.L_x_862:
[----:B------:R-:W-:Y:S05]  /*1b4b0*/  BSYNC.RECONVERGENT B3 ;  /* 0x0000000000037941 */ /* 0x000fea0003800200 */
.L_x_861:
        /* <DEDUP_REMOVED lines=13> */
.L_x_864:
[----:B------:R-:W-:Y:S05]  /*1b590*/  BSYNC.RECONVERGENT B3 ;  /* 0x0000000000037941 */ /* 0x000fea0003800200 */
.L_x_863:
        /* <DEDUP_REMOVED lines=15> */
.L_x_866:
[----:B------:R-:W-:Y:S05]  /*1b690*/  BSYNC.RECONVERGENT B3 ;  /* 0x0000000000037941 */ /* 0x000fea0003800200 */
.L_x_865:
        /* <DEDUP_REMOVED lines=11> */
.L_x_868:
[----:B------:R-:W-:Y:S05]  /*1b750*/  BSYNC.RECONVERGENT B3 ;  /* 0x0000000000037941 */ /* 0x000fea0003800200 */
.L_x_867:
[----:B------:R-:W-:Y:S02]  /*1b760*/  IADD3 R0, P0, PT, R0, R7, RZ ;  /* 0x0000000700007210 */ /* 0x000fe40007f1e0ff */
[----:B------:R-:W-:-:S05]  /*1b770*/  LOP3.LUT R5, R5, R6, RZ, 0xfc, !PT ;  /* 0x0000000605057212 */ /* 0x000fca00078efcff */
[----:B------:R-:W-:Y:S01]  /*1b780*/  IMAD.X R4, R4, 0x1, R5, P0 ;  /* 0x0000000104047824 */ /* 0x000fe200000e0605 */
[----:B------:R-:W-:Y:S06]  /*1b790*/  BRA `(.L_x_869) ;  /* 0x0000000400587947 */ /* 0x000fec0003800000 */
.L_x_856:
        /* <DEDUP_REMOVED lines=18> */
.L_x_871:
[----:B------:R-:W-:Y:S05]  /*1b8c0*/  BSYNC.RECONVERGENT B3 ;  /* 0x0000000000037941 */ /* 0x000fea0003800200 */
.L_x_870:
        /* <DEDUP_REMOVED lines=9> */
.L_x_873:
[----:B------:R-:W-:Y:S05]  /*1b960*/  BSYNC.RECONVERGENT B3 ;  /* 0x0000000000037941 */ /* 0x000fea0003800200 */
.L_x_872:
        /* <DEDUP_REMOVED lines=12> */
.L_x_875:
[----:B------:R-:W-:Y:S05]  /*1ba30*/  BSYNC.RECONVERGENT B3 ;  /* 0x0000000000037941 */ /* 0x000fea0003800200 */
.L_x_874:
        /* <DEDUP_REMOVED lines=13> */
.L_x_877:
[----:B------:R-:W-:Y:S05]  /*1bb10*/  BSYNC.RECONVERGENT B3 ;  /* 0x0000000000037941 */ /* 0x000fea0003800200 */
.L_x_876:
        /* <DEDUP_REMOVED lines=14> */
.L_x_879:
[----:B------:R-:W-:Y:S05]  /*1bc00*/  BSYNC.RECONVERGENT B3 ;  /* 0x0000000000037941 */ /* 0x000fea0003800200 */
.L_x_878:
        /* <DEDUP_REMOVED lines=11> */
.L_x_881:
[----:B------:R-:W-:Y:S05]  /*1bcc0*/  BSYNC.RECONVERGENT B3 ;  /* 0x0000000000037941 */ /* 0x000fea0003800200 */
.L_x_880:
[----:B------:R-:W-:Y:S02]  /*1bcd0*/  IADD3 R0, P0, PT, R0, R7, RZ ;  /* 0x0000000700007210 */ /* 0x000fe40007f1e0ff */
[----:B------:R-:W-:-:S05]  /*1bce0*/  LOP3.LUT R5, R5, R6, RZ, 0xfc, !PT ;  /* 0x0000000605057212 */ /* 0x000fca00078efcff */
[----:B------:R-:W-:-:S07]  /*1bcf0*/  IMAD.X R4, R4, 0x1, R5, P0 ;  /* 0x0000000104047824 */ /* 0x000fce00000e0605 */
.L_x_869:
        /* <DEDUP_REMOVED lines=10> */
.L_x_583:
[----:B------:R-:W-:Y:S05]  /*1bda0*/  BSYNC.RECONVERGENT B2 ;  /* 0x0000000000027941 */ /* 0x000fea0003800200 */
.L_x_582:
        /* <DEDUP_REMOVED lines=9> */
[----:B0-----:R-:W-:-:S04]  /*1be40*/  LOP3.LUT R5, R4, 0xffff, RZ, 0xc0, !PT ;  /* 0x0000ffff04057812 */ /* 0x001fc800078ec0ff */
        /* <DEDUP_REMOVED lines=246> */
.L_x_886:
[----:B------:R-:W-:Y:S01]  /*1cdb0*/  IMAD.IADD R0, R5, 0x1, R0 ;  /* 0x0000000105007824 */ /* 0x000fe200078e0200 */
[----:B------:R-:W-:Y:S06]  /*1cdc0*/  BRA `(.L_x_887) ;  /* 0x0000000000047947 */ /* 0x000fec0003800000 */
.L_x_885:
[----:B------:R-:W-:-:S07]  /*1cdd0*/  VIADD R0, R0, 0x1 ;  /* 0x0000000100007836 */ /* 0x000fce0000000000 */
.L_x_887:
[----:B------:R-:W-:Y:S05]  /*1cde0*/  BSYNC.RECONVERGENT B3 ;  /* 0x0000000000037941 */ /* 0x000fea0003800200 */
.L_x_884:
        /* <DEDUP_REMOVED lines=10> */
.L_x_890:
[----:B------:R-:W-:Y:S01]  /*1ce90*/  IMAD.IADD R0, R5, 0x1, R0 ;  /* 0x0000000105007824 */ /* 0x000fe200078e0200 */
[----:B------:R-:W-:Y:S06]  /*1cea0*/  BRA `(.L_x_891) ;  /* 0x0000000000047947 */ /* 0x000fec0003800000 */
.L_x_889:
[----:B------:R-:W-:-:S07]  /*1ceb0*/  VIADD R0, R0, 0x1 ;  /* 0x0000000100007836 */ /* 0x000fce0000000000 */
.L_x_891:
[----:B------:R-:W-:Y:S05]  /*1cec0*/  BSYNC.RECONVERGENT B3 ;  /* 0x0000000000037941 */ /* 0x000fea0003800200 */
.L_x_888:
        /* <DEDUP_REMOVED lines=10> */
.L_x_894:
[----:B------:R-:W-:Y:S01]  /*1cf70*/  IMAD.IADD R0, R5, 0x1, R0 ;  /* 0x0000000105007824 */ /* 0x000fe200078e0200 */
[----:B------:R-:W-:Y:S06]  /*1cf80*/  BRA `(.L_x_895) ;  /* 0x0000000000047947 */ /* 0x000fec0003800000 */
.L_x_893:
[----:B------:R-:W-:-:S07]  /*1cf90*/  VIADD R0, R0, 0x1 ;  /* 0x0000000100007836 */ /* 0x000fce0000000000 */
.L_x_895:
[----:B------:R-:W-:Y:S05]  /*1cfa0*/  BSYNC.RECONVERGENT B3 ;  /* 0x0000000000037941 */ /* 0x000fea0003800200 */
.L_x_892:
        /* <DEDUP_REMOVED lines=10> */
.L_x_898:
[----:B------:R-:W-:Y:S01]  /*1d050*/  IMAD.IADD R0, R5, 0x1, R0 ;  /* 0x0000000105007824 */ /* 0x000fe200078e0200 */
[----:B------:R-:W-:Y:S06]  /*1d060*/  BRA `(.L_x_899) ;  /* 0x0000000000047947 */ /* 0x000fec0003800000 */
.L_x_897:
[----:B------:R-:W-:-:S07]  /*1d070*/  VIADD R0, R0, 0x1 ;  /* 0x0000000100007836 */ /* 0x000fce0000000000 */
.L_x_899:
[----:B------:R-:W-:Y:S05]  /*1d080*/  BSYNC.RECONVERGENT B3 ;  /* 0x0000000000037941 */ /* 0x000fea0003800200 */
.L_x_896:
        /* <DEDUP_REMOVED lines=10> */
.L_x_902:
[----:B------:R-:W-:Y:S01]  /*1d130*/  IMAD.IADD R0, R5, 0x1, R0 ;  /* 0x0000000105007824 */ /* 0x000fe200078e0200 */
[----:B------:R-:W-:Y:S06]  /*1d140*/  BRA `(.L_x_903) ;  /* 0x0000000000047947 */ /* 0x000fec0003800000 */
.L_x_901:
[----:B------:R-:W-:-:S07]  /*1d150*/  VIADD R0, R0, 0x1 ;  /* 0x0000000100007836 */ /* 0x000fce0000000000 */
.L_x_903:
[----:B------:R-:W-:Y:S05]  /*1d160*/  BSYNC.RECONVERGENT B3 ;  /* 0x0000000000037941 */ /* 0x000fea0003800200 */
.L_x_900:
        /* <DEDUP_REMOVED lines=10> */
.L_x_906:
[----:B------:R-:W-:Y:S01]  /*1d210*/  IMAD.IADD R0, R5, 0x1, R0 ;  /* 0x0000000105007824 */ /* 0x000fe200078e0200 */
[----:B------:R-:W-:Y:S06]  /*1d220*/  BRA `(.L_x_907) ;  /* 0x0000000000047947 */ /* 0x000fec0003800000 */
.L_x_905:
[----:B------:R-:W-:-:S07]  /*1d230*/  VIADD R0, R0, 0x1 ;  /* 0x0000000100007836 */ /* 0x000fce0000000000 */
.L_x_907:
[----:B------:R-:W-:Y:S05]  /*1d240*/  BSYNC.RECONVERGENT B3 ;  /* 0x0000000000037941 */ /* 0x000fea0003800200 */
.L_x_904:
        /* <DEDUP_REMOVED lines=10> */
.L_x_910:
[----:B------:R-:W-:Y:S01]  /*1d2f0*/  IMAD.IADD R0, R5, 0x1, R0 ;  /* 0x0000000105007824 */ /* 0x000fe200078e0200 */
[----:B------:R-:W-:Y:S06]  /*1d300*/  BRA `(.L_x_911) ;  /* 0x0000000000047947 */ /* 0x000fec0003800000 */
.L_x_909:
[----:B------:R-:W-:-:S07]  /*1d310*/  VIADD R0, R0, 0x1 ;  /* 0x0000000100007836 */ /* 0x000fce0000000000 */
.L_x_911:
[----:B------:R-:W-:Y:S05]  /*1d320*/  BSYNC.RECONVERGENT B3 ;  /* 0x0000000000037941 */ /* 0x000fea0003800200 */
.L_x_908:
        /* <DEDUP_REMOVED lines=10> */
.L_x_914:
[----:B------:R-:W-:Y:S01]  /*1d3d0*/  IMAD.IADD R0, R5, 0x1, R0 ;  /* 0x0000000105007824 */ /* 0x000fe200078e0200 */
[----:B------:R-:W-:Y:S06]  /*1d3e0*/  BRA `(.L_x_915) ;  /* 0x0000000000047947 */ /* 0x000fec0003800000 */
.L_x_913:
[----:B------:R-:W-:-:S07]  /*1d3f0*/  VIADD R0, R0, 0x1 ;  /* 0x0000000100007836 */ /* 0x000fce0000000000 */
.L_x_915:
[----:B------:R-:W-:Y:S05]  /*1d400*/  BSYNC.RECONVERGENT B3 ;  /* 0x0000000000037941 */ /* 0x000fea0003800200 */
.L_x_912:
        /* <DEDUP_REMOVED lines=10> */
.L_x_918:
[----:B------:R-:W-:Y:S01]  /*1d4b0*/  IMAD.IADD R0, R5, 0x1, R0 ;  /* 0x0000000105007824 */ /* 0x000fe200078e0200 */
[----:B------:R-:W-:Y:S06]  /*1d4c0*/  BRA `(.L_x_919) ;  /* 0x0000000000047947 */ /* 0x000fec0003800000 */
.L_x_917:
[----:B------:R-:W-:-:S07]  /*1d4d0*/  VIADD R0, R0, 0x1 ;  /* 0x0000000100007836 */ /* 0x000fce0000000000 */
.L_x_919:
[----:B------:R-:W-:Y:S05]  /*1d4e0*/  BSYNC.RECONVERGENT B3 ;  /* 0x0000000000037941 */ /* 0x000fea0003800200 */
.L_x_916:
        /* <DEDUP_REMOVED lines=10> */
.L_x_922:
[----:B------:R-:W-:Y:S01]  /*1d590*/  IMAD.IADD R0, R5, 0x1, R0 ;  /* 0x0000000105007824 */ /* 0x000fe200078e0200 */
[----:B------:R-:W-:Y:S06]  /*1d5a0*/  BRA `(.L_x_923) ;  /* 0x0000000000047947 */ /* 0x000fec0003800000 */
.L_x_921:
[----:B------:R-:W-:-:S07]  /*1d5b0*/  VIADD R0, R0, 0x1 ;  /* 0x0000000100007836 */ /* 0x000fce0000000000 */
.L_x_923:
[----:B------:R-:W-:Y:S05]  /*1d5c0*/  BSYNC.RECONVERGENT B3 ;  /* 0x0000000000037941 */ /* 0x000fea0003800200 */
.L_x_920:
        /* <DEDUP_REMOVED lines=10> */
.L_x_926:
[----:B------:R-:W-:Y:S01]  /*1d670*/  IMAD.IADD R0, R5, 0x1, R0 ;  /* 0x0000000105007824 */ /* 0x000fe200078e0200 */
[----:B------:R-:W-:Y:S06]  /*1d680*/  BRA `(.L_x_927) ;  /* 0x0000000000047947 */ /* 0x000fec0003800000 */
.L_x_925:
[----:B------:R-:W-:-:S07]  /*1d690*/  VIADD R0, R0, 0x1 ;  /* 0x0000000100007836 */ /* 0x000fce0000000000 */
.L_x_927:
[----:B------:R-:W-:Y:S05]  /*1d6a0*/  BSYNC.RECONVERGENT B3 ;  /* 0x0000000000037941 */ /* 0x000fea0003800200 */
.L_x_924:
        /* <DEDUP_REMOVED lines=10> */
.L_x_930:
[----:B------:R-:W-:Y:S01]  /*1d750*/  IMAD.IADD R0, R5, 0x1, R0 ;  /* 0x0000000105007824 */ /* 0x000fe200078e0200 */
[----:B------:R-:W-:Y:S06]  /*1d760*/  BRA `(.L_x_931) ;  /* 0x0000000000047947 */ /* 0x000fec0003800000 */
.L_x_929:
[----:B------:R-:W-:-:S07]  /*1d770*/  VIADD R0, R0, 0x1 ;  /* 0x0000000100007836 */ /* 0x000fce0000000000 */
.L_x_931:
[----:B------:R-:W-:Y:S05]  /*1d780*/  BSYNC.RECONVERGENT B3 ;  /* 0x0000000000037941 */ /* 0x000fea0003800200 */
.L_x_928:
        /* <DEDUP_REMOVED lines=10> */
.L_x_934:
[----:B------:R-:W-:Y:S01]  /*1d830*/  IMAD.IADD R0, R5, 0x1, R0 ;  /* 0x0000000105007824 */ /* 0x000fe200078e0200 */
[----:B------:R-:W-:Y:S06]  /*1d840*/  BRA `(.L_x_935) ;  /* 0x0000000000047947 */ /* 0x000fec0003800000 */
.L_x_933:
[----:B------:R-:W-:-:S07]  /*1d850*/  VIADD R0, R0, 0x1 ;  /* 0x0000000100007836 */ /* 0x000fce0000000000 */
.L_x_935:
[----:B------:R-:W-:Y:S05]  /*1d860*/  BSYNC.RECONVERGENT B3 ;  /* 0x0000000000037941 */ /* 0x000fea0003800200 */
.L_x_932:
        /* <DEDUP_REMOVED lines=10> */
.L_x_938:
[----:B------:R-:W-:Y:S01]  /*1d910*/  IMAD.IADD R0, R5, 0x1, R0 ;  /* 0x0000000105007824 */ /* 0x000fe200078e0200 */
[----:B------:R-:W-:Y:S06]  /*1d920*/  BRA `(.L_x_939) ;  /* 0x0000000000047947 */ /* 0x000fec0003800000 */
.L_x_937:
[----:B------:R-:W-:-:S07]  /*1d930*/  VIADD R0, R0, 0x1 ;  /* 0x0000000100007836 */ /* 0x000fce0000000000 */
.L_x_939:
[----:B------:R-:W-:Y:S05]  /*1d940*/  BSYNC.RECONVERGENT B3 ;  /* 0x0000000000037941 */ /* 0x000fea0003800200 */
.L_x_936:
        /* <DEDUP_REMOVED lines=10> */
.L_x_942:
[----:B------:R-:W-:Y:S01]  /*1d9f0*/  IMAD.IADD R0, R5, 0x1, R0 ;  /* 0x0000000105007824 */ /* 0x000fe200078e0200 */
[----:B------:R-:W-:Y:S06]  /*1da00*/  BRA `(.L_x_943) ;  /* 0x0000000000047947 */ /* 0x000fec0003800000 */
.L_x_941:
[----:B------:R-:W-:-:S07]  /*1da10*/  VIADD R0, R0, 0x1 ;  /* 0x0000000100007836 */ /* 0x000fce0000000000 */
.L_x_943:
[----:B------:R-:W-:Y:S05]  /*1da20*/  BSYNC.RECONVERGENT B3 ;  /* 0x0000000000037941 */ /* 0x000fea0003800200 */
.L_x_940:
        /* <DEDUP_REMOVED lines=10> */
.L_x_946:
[----:B------:R-:W-:Y:S01]  /*1dad0*/  IMAD.IADD R0, R5, 0x1, R0 ;  /* 0x0000000105007824 */ /* 0x000fe200078e0200 */
[----:B------:R-:W-:Y:S06]  /*1dae0*/  BRA `(.L_x_947) ;  /* 0x0000000000047947 */ /* 0x000fec0003800000 */
.L_x_945:
[----:B------:R-:W-:-:S07]  /*1daf0*/  VIADD R0, R0, 0x1 ;  /* 0x0000000100007836 */ /* 0x000fce0000000000 */
.L_x_947:
[----:B------:R-:W-:Y:S05]  /*1db00*/  BSYNC.RECONVERGENT B3 ;  /* 0x0000000000037941 */ /* 0x000fea0003800200 */
.L_x_944:
        /* <DEDUP_REMOVED lines=10> */
.L_x_950:
[----:B------:R-:W-:Y:S01]  /*1dbb0*/  IMAD.IADD R0, R5, 0x1, R0 ;  /* 0x0000000105007824 */ /* 0x000fe200078e0200 */
[----:B------:R-:W-:Y:S06]  /*1dbc0*/  BRA `(.L_x_951) ;  /* 0x0000000000047947 */ /* 0x000fec0003800000 */
.L_x_949:
[----:B------:R-:W-:-:S07]  /*1dbd0*/  VIADD R0, R0, 0x1 ;  /* 0x0000000100007836 */ /* 0x000fce0000000000 */
.L_x_951:
[----:B------:R-:W-:Y:S05]  /*1dbe0*/  BSYNC.RECONVERGENT B3 ;  /* 0x0000000000037941 */ /* 0x000fea0003800200 */
.L_x_948:
        /* <DEDUP_REMOVED lines=10> */
.L_x_954:
[----:B------:R-:W-:Y:S01]  /*1dc90*/  IMAD.IADD R0, R5, 0x1, R0 ;  /* 0x0000000105007824 */ /* 0x000fe200078e0200 */
[----:B------:R-:W-:Y:S06]  /*1dca0*/  BRA `(.L_x_955) ;  /* 0x0000000000047947 */ /* 0x000fec0003800000 */
.L_x_953:
[----:B------:R-:W-:-:S07]  /*1dcb0*/  VIADD R0, R0, 0x1 ;  /* 0x0000000100007836 */ /* 0x000fce0000000000 */
.L_x_955:
[----:B------:R-:W-:Y:S05]  /*1dcc0*/  BSYNC.RECONVERGENT B3 ;  /* 0x0000000000037941 */ /* 0x000fea0003800200 */
.L_x_952:
        /* <DEDUP_REMOVED lines=10> */
.L_x_958:
[----:B------:R-:W-:Y:S01]  /*1dd70*/  IMAD.IADD R0, R5, 0x1, R0 ;  /* 0x0000000105007824 */ /* 0x000fe200078e0200 */
[----:B------:R-:W-:Y:S06]  /*1dd80*/  BRA `(.L_x_959) ;  /* 0x0000000000047947 */ /* 0x000fec0003800000 */
.L_x_957:
[----:B------:R-:W-:-:S07]  /*1dd90*/  VIADD R0, R0, 0x1 ;  /* 0x0000000100007836 */ /* 0x000fce0000000000 */
.L_x_959:
[----:B------:R-:W-:Y:S05]  /*1dda0*/  BSYNC.RECONVERGENT B3 ;  /* 0x0000000000037941 */ /* 0x000fea0003800200 */
.L_x_956:
[----:B------:R-:W0:Y:S01]  /*1ddb0*/  MUFU.RCP64H R7, 21 ;  /* 0x4035000000077908 */ /* 0x000e220000001800 */
[----:B------:R-:W-:Y:S01]  /*1ddc0*/  IMAD.MOV.U32 R28, RZ, RZ, 0x0 ;  /* 0x00000000ff1c7424 */ /* 0x000fe200078e00ff */
[----:B------:R-:W-:Y:S01]  /*1ddd0*/  LOP3.LUT R9, R10, 0xdf, RZ, 0xc0, !PT ;  /* 0x000000df0a097812 */ /* 0x000fe200078ec0ff */
[----:B------:R-:W-:Y:S01]  /*1dde0*/  IMAD.MOV.U32 R29, RZ, RZ, 0x40350000 ;  /* 0x40350000ff1d7424 */ /* 0x000fe200078e00ff */
[----:B------:R-:W-:Y:S01]  /*1ddf0*/  BSSY.RECONVERGENT B4, `(.L_x_960) ;  /* 0x0000018000047945 */ /* 0x000fe20003800200 */
[----:B------:R-:W-:Y:S01]  /*1de00*/  IMAD.MOV.U32 R6, RZ, RZ, 0x1 ;  /* 0x00000001ff067424 */ /* 0x000fe200078e00ff */
[----:B------:R-:W-:Y:S01]  /*1de10*/  ISETP.NE.AND P0, PT, R9, 0x43, PT ;  /* 0x000000430900780c */ /* 0x000fe20003f05270 */
[----:B------:R-:W-:-:S03]  /*1de20*/  VIADD R30, R0, 0x1 ;  /* 0x00000001001e7836 */ /* 0x000fc60000000000 */
[----:B------:R-:W-:Y:S02]  /*1de30*/  P2R R49, PR, RZ, 0x1 ;  /* 0x00000001ff317803 */ /* 0x000fe40000000000 */
[----:B------:R-:W-:Y:S01]  /*1de40*/  ISETP.EQ.OR P0, PT, R9, 0x47, !P0 ;  /* 0x000000470900780c */ /* 0x000fe20004702670 */
[----:B0-----:R-:W-:-:S08]  /*1de50*/  DFMA R4, R6, -R28, 1 ;  /* 0x3ff000000604742b */ /* 0x001fd0000000081c */
[----:B------:R-:W-:-:S04]  /*1de60*/  DFMA R4, R4, R4, R4 ;  /* 0x000000040404722b */ /* 0x000fc80000000004 */
[----:B------:R-:W-:-:S06]  /*1de70*/  @!P0 IMAD.MOV R30, RZ, RZ, R0 ;  /* 0x000000ffff1e8224 */ /* 0x000fcc00078e0200 */
[----:B------:R-:W0:Y:S01]  /*1de80*/  I2F.F64.U32 R30, R30 ;  /* 0x0000001e001e7312 */ /* 0x000e220000201800 */
[----:B------:R-:W-:-:S08]  /*1de90*/  DFMA R4, R6, R4, R6 ;  /* 0x000000040604722b */ /* 0x000fd00000000006 */
[----:B------:R-:W-:Y:S01]  /*1dea0*/  DFMA R28, R4, -R28, 1 ;  /* 0x3ff00000041c742b */ /* 0x000fe2000000081c */
[----:B0-----:R-:W-:-:S07]  /*1deb0*/  FSETP.GEU.AND P1, PT, |R31|, 6.5827683646048100446e-37, PT ;  /* 0x036000001f00780b */ /* 0x001fce0003f2e200 */
[----:B------:R-:W-:-:S08]  /*1dec0*/  DFMA R28, R4, R28, R4 ;  /* 0x0000001c041c722b */ /* 0x000fd00000000004 */
[----:B------:R-:W-:-:S08]  /*1ded0*/  DMUL R6, R30, R28 ;  /* 0x0000001c1e067228 */ /* 0x000fd00000000000 */
[----:B------:R-:W-:-:S08]  /*1dee0*/  DFMA R4, R6, -21, R30 ;  /* 0xc03500000604782b */ /* 0x000fd0000000001e */
[----:B------:R-:W-:-:S10]  /*1def0*/  DFMA R34, R28, R4, R6 ;  /* 0x000000041c22722b */ /* 0x000fd40000000006 */
[----:B------:R-:W-:-:S05]  /*1df00*/  FFMA R0, RZ, 2.828125, R35 ;  /* 0x40350000ff007823 */ /* 0x000fca0000000023 */
[----:B------:R-:W-:-:S13]  /*1df10*/  FSETP.GT.AND P0, PT, |R0|, 1.469367938527859385e-39, PT ;  /* 0x001000000000780b */ /* 0x000fda0003f04200 */
[----:B------:R-:W-:Y:S05]  /*1df20*/  @P0 BRA P1, `(.L_x_961) ;  /* 0x0000000000100947 */ /* 0x000fea0000800000 */
[----:B------:R-:W-:Y:S01]  /*1df30*/  IMAD.MOV.U32 R28, RZ, RZ, RZ ;  /* 0x000000ffff1c7224 */ /* 0x000fe200078e00ff */
[----:B------:R-:W-:Y:S01]  /*1df40*/  MOV R54, 0x1df70 ;  /* 0x0001df7000367802 */ /* 0x000fe20000000f00 */
[----:B------:R-:W-:-:S07]  /*1df50*/  IMAD.MOV.U32 R29, RZ, RZ, 0x40350000 ;  /* 0x40350000ff1d7424 */ /* 0x000fce00078e00ff */
[----:B------:R-:W-:Y:S05]  /*1df60*/  CALL.REL.NOINC `($__internal_0_$__cuda_sm20_div_rn_f64_full) ;  /* 0x000002fc00587944 */ /* 0x000fea0003c00000 */
.L_x_961:
[----:B------:R-:W-:Y:S05]  /*1df70*/  BSYNC.RECONVERGENT B4 ;  /* 0x0000000000047941 */ /* 0x000fea0003800200 */
.L_x_960:
        /* <DEDUP_REMOVED lines=20> */
.L_x_963:
[----:B------:R-:W-:Y:S05]  /*1e0c0*/  BSYNC.RECONVERGENT B3 ;  /* 0x0000000000037941 */ /* 0x000fea0003800200 */
.L_x_962:
[----:B------:R-:W-:Y:S04]  /*1e0d0*/  BSSY.RECONVERGENT B3, `(.L_x_964) ;  /* 0x0000007000037945 */ /* 0x000fe80003800200 */
[----:B------:R-:W-:Y:S05]  /*1e0e0*/  @!P0 BRA `(.L_x_965) ;  /* 0x0000000000148947 */ /* 0x000fea0003800000 */
[----:B------:R-:W-:-:S13]  /*1e0f0*/  ISETP.NE.AND P1, PT, R7, 0x54, PT ;  /* 0x000000540700780c */ /* 0x000fda0003f25270 */
[----:B------:R-:W-:Y:S01]  /*1e100*/  @P1 IMAD.MOV.U32 R4, RZ, RZ, 0x2 ;  /* 0x00000002ff041424 */ /* 0x000fe200078e00ff */
[----:B------:R-:W-:Y:S01]  /*1e110*/  @P1 ISETP.NE.AND P2, PT, R7, 0x43, PT ;  /* 0x000000430700180c */ /* 0x000fe20003f45270 */
[----:B------:R-:W-:-:S03]  /*1e120*/  @!P1 IMAD.MOV.U32 R0, RZ, RZ, 0x1 ;  /* 0x00000001ff009424 */ /* 0x000fc600078e00ff */
[----:B------:R-:W-:-:S09]  /*1e130*/  @P1 SEL R0, R4, 0x3, !P2 ;  /* 0x0000000304001807 */ /* 0x000fd20005000000 */
.L_x_965:
[----:B------:R-:W-:Y:S05]  /*1e140*/  BSYNC.RECONVERGENT B3 ;  /* 0x0000000000037941 */ /* 0x000fea0003800200 */
.L_x_964:
[----:B------:R-:W-:Y:S02]  /*1e150*/  IADD3 R0, P1, PT, R5, R0, RZ ;  /* 0x0000000005007210 */ /* 0x000fe40007f3e0ff */
[----:B------:R-:W-:Y:S02]  /*1e160*/  CS2R R4, SRZ ;  /* 0x0000000000047805 */ /* 0x000fe4000001ff00 */
[----:B------:R-:W-:Y:S02]  /*1e170*/  R2UR UR8, R26 ;  /* 0x000000001a0872ca */ /* 0x000fe400000e0000 */
[C---:B------:R-:W-:Y:S01]  /*1e180*/  R2UR UR9, R27.reuse ;  /* 0x000000001b0972ca */ /* 0x040fe200000e0000 */
[----:B------:R-:W-:Y:S01]  /*1e190*/  IMAD.SHL.U32 R37, R0, 0x4, RZ ;  /* 0x0000000400257824 */ /* 0x000fe200078e00ff */
[----:B------:R-:W-:Y:S01]  /*1e1a0*/  R2UR UR10, R26 ;  /* 0x000000001a0a72ca */ /* 0x000fe200000e0000 */
[----:B------:R-:W-:Y:S01]  /*1e1b0*/  IMAD.X R5, R4, 0x1, R5, P1 ;  /* 0x0000000104057824 */ /* 0x000fe200008e0605 */
[----:B------:R-:W-:-:S02]  /*1e1c0*/  R2UR UR11, R27 ;  /* 0x000000001b0b72ca */ /* 0x000fc400000e0000 */
[C---:B0-----:R-:W-:Y:S02]  /*1e1d0*/  IADD3 R4, P1, PT, R37.reuse, R28, RZ ;  /* 0x0000001c25047210 */ /* 0x041fe40007f3e0ff */
        /* <DEDUP_REMOVED lines=19> */
.L_x_967:
[----:B------:R-:W-:Y:S05]  /*1e310*/  BSYNC.RECONVERGENT B3 ;  /* 0x0000000000037941 */ /* 0x000fea0003800200 */
.L_x_966:
[----:B------:R-:W-:Y:S04]  /*1e320*/  BSSY.RECONVERGENT B3, `(.L_x_968) ;  /* 0x0000007000037945 */ /* 0x000fe80003800200 */
[----:B------:R-:W-:Y:S05]  /*1e330*/  @!P1 BRA `(.L_x_969) ;  /* 0x0000000000149947 */ /* 0x000fea0003800000 */
[----:B------:R-:W-:-:S13]  /*1e340*/  ISETP.NE.AND P0, PT, R6, 0x54, PT ;  /* 0x000000540600780c */ /* 0x000fda0003f05270 */
[----:B0-----:R-:W-:Y:S01]  /*1e350*/  @P0 IMAD.MOV.U32 R4, RZ, RZ, 0x2 ;  /* 0x00000002ff040424 */ /* 0x001fe200078e00ff */
[----:B------:R-:W-:Y:S01]  /*1e360*/  @P0 ISETP.NE.AND P2, PT, R6, 0x43, PT ;  /* 0x000000430600080c */ /* 0x000fe20003f45270 */
[----:B------:R-:W-:-:S03]  /*1e370*/  @!P0 IMAD.MOV.U32 R0, RZ, RZ, 0x1 ;  /* 0x00000001ff008424 */ /* 0x000fc600078e00ff */
[----:B------:R-:W-:-:S09]  /*1e380*/  @P0 SEL R0, R4, 0x3, !P2 ;  /* 0x0000000304000807 */ /* 0x000fd20005000000 */
.L_x_969:
[----:B------:R-:W-:Y:S05]  /*1e390*/  BSYNC.RECONVERGENT B3 ;  /* 0x0000000000037941 */ /* 0x000fea0003800200 */
.L_x_968:
[----:B------:R-:W-:Y:S02]  /*1e3a0*/  IADD3 R0, P0, PT, R35, R0, RZ ;  /* 0x0000000023007210 */ /* 0x000fe40007f1e0ff */
[----:B------:R-:W-:Y:S02]  /*1e3b0*/  R2UR UR8, R26 ;  /* 0x000000001a0872ca */ /* 0x000fe400000e0000 */
[----:B------:R-:W-:Y:S01]  /*1e3c0*/  R2UR UR9, R27 ;  /* 0x000000001b0972ca */ /* 0x000fe200000e0000 */
[----:B0-----:R-:W-:Y:S02]  /*1e3d0*/  IMAD.X R5, R39, 0x1, R32, P0 ;  /* 0x0000000127057824 */ /* 0x001fe400000e0620 */
[----:B------:R-:W-:-:S03]  /*1e3e0*/  IMAD.SHL.U32 R51, R0, 0x4, RZ ;  /* 0x0000000400337824 */ /* 0x000fc600078e00ff */
[----:B------:R-:W-:Y:S02]  /*1e3f0*/  SHF.L.U64.HI R0, R0, 0x2, R5 ;  /* 0x0000000200007819 */ /* 0x000fe40000010205 */
        /* <DEDUP_REMOVED lines=10> */
[----:B------:R-:W-:Y:S02]  /*1e4a0*/  IMAD.MOV.U32 R0, RZ, RZ, RZ ;  /* 0x000000ffff007224 */ /* 0x000fe400078e00ff */
        /* <DEDUP_REMOVED lines=8> */
.L_x_971:
[----:B------:R-:W-:Y:S05]  /*1e530*/  BSYNC.RECONVERGENT B3 ;  /* 0x0000000000037941 */ /* 0x000fea0003800200 */
.L_x_970:
[----:B------:R-:W-:Y:S04]  /*1e540*/  BSSY.RECONVERGENT B3, `(.L_x_972) ;  /* 0x0000007000037945 */ /* 0x000fe80003800200 */
[----:B------:R-:W-:Y:S05]  /*1e550*/  @!P0 BRA `(.L_x_973) ;  /* 0x0000000000148947 */ /* 0x000fea0003800000 */
[----:B------:R-:W-:-:S13]  /*1e560*/  ISETP.NE.AND P1, PT, R5, 0x54, PT ;  /* 0x000000540500780c */ /* 0x000fda0003f25270 */
[----:B------:R-:W-:Y:S01]  /*1e570*/  @P1 IMAD.MOV.U32 R32, RZ, RZ, 0x2 ;  /* 0x00000002ff201424 */ /* 0x000fe200078e00ff */
[----:B------:R-:W-:Y:S01]  /*1e580*/  @P1 ISETP.NE.AND P2, PT, R5, 0x43, PT ;  /* 0x000000430500180c */ /* 0x000fe20003f45270 */
[----:B------:R-:W-:-:S03]  /*1e590*/  @!P1 IMAD.MOV.U32 R0, RZ, RZ, 0x1 ;  /* 0x00000001ff009424 */ /* 0x000fc600078e00ff */
[----:B------:R-:W-:-:S09]  /*1e5a0*/  @P1 SEL R0, R32, 0x3, !P2 ;  /* 0x0000000320001807 */ /* 0x000fd20005000000 */
.L_x_973:
[----:B------:R-:W-:Y:S05]  /*1e5b0*/  BSYNC.RECONVERGENT B3 ;  /* 0x0000000000037941 */ /* 0x000fea0003800200 */
.L_x_972:
        /* <DEDUP_REMOVED lines=20> */
[----:B0-----:R-:W-:Y:S01]  /*1e700*/  IMAD.MOV.U32 R51, RZ, RZ, RZ ;  /* 0x000000ffff337224 */ /* 0x001fe200078e00ff */
[----:B------:R-:W-:Y:S06]  /*1e710*/  @!P0 BRA `(.L_x_975) ;  /* 0x0000000000148947 */ /* 0x000fec0003800000 */
[----:B------:R-:W-:-:S13]  /*1e720*/  ISETP.NE.AND P0, PT, R5, 0x54, PT ;  /* 0x000000540500780c */ /* 0x000fda0003f05270 */
[----:B-1----:R-:W-:Y:S01]  /*1e730*/  @P0 IMAD.MOV.U32 R34, RZ, RZ, 0x8 ;  /* 0x00000008ff220424 */ /* 0x002fe200078e00ff */
[----:B------:R-:W-:Y:S01]  /*1e740*/  @P0 ISETP.NE.AND P2, PT, R5, 0x43, PT ;  /* 0x000000430500080c */ /* 0x000fe20003f45270 */
[----:B------:R-:W-:-:S03]  /*1e750*/  @!P0 IMAD.MOV.U32 R51, RZ, RZ, 0x4 ;  /* 0x00000004ff338424 */ /* 0x000fc600078e00ff */
[----:B------:R-:W-:-:S09]  /*1e760*/  @P0 SEL R51, R34, 0xc, !P2 ;  /* 0x0000000c22330807 */ /* 0x000fd20005000000 */
.L_x_975:
[----:B------:R-:W-:Y:S05]  /*1e770*/  BSYNC.RECONVERGENT B3 ;  /* 0x0000000000037941 */ /* 0x000fea0003800200 */
.L_x_974:
[----:B------:R-:W-:Y:S04]  /*1e780*/  BSSY.RECONVERGENT B3, `(.L_x_976) ;  /* 0x0000007000037945 */ /* 0x000fe80003800200 */
[----:B------:R-:W-:Y:S05]  /*1e790*/  @!P1 BRA `(.L_x_977) ;  /* 0x0000000000149947 */ /* 0x000fea0003800000 */
[----:B------:R-:W-:-:S13]  /*1e7a0*/  ISETP.NE.AND P0, PT, R4, 0x54, PT ;  /* 0x000000540400780c */ /* 0x000fda0003f05270 */
[----:B-1----:R-:W-:Y:S01]  /*1e7b0*/  @P0 IMAD.MOV.U32 R34, RZ, RZ, 0x2 ;  /* 0x00000002ff220424 */ /* 0x002fe200078e00ff */
[----:B------:R-:W-:Y:S01]  /*1e7c0*/  @P0 ISETP.NE.AND P2, PT, R4, 0x43, PT ;  /* 0x000000430400080c */ /* 0x000fe20003f45270 */
[----:B------:R-:W-:-:S03]  /*1e7d0*/  @!P0 IMAD.MOV.U32 R32, RZ, RZ, 0x1 ;  /* 0x00000001ff208424 */ /* 0x000fc600078e00ff */
[----:B------:R-:W-:-:S09]  /*1e7e0*/  @P0 SEL R32, R34, 0x3, !P2 ;  /* 0x0000000322200807 */ /* 0x000fd20005000000 */
.L_x_977:
[----:B------:R-:W-:Y:S05]  /*1e7f0*/  BSYNC.RECONVERGENT B3 ;  /* 0x0000000000037941 */ /* 0x000fea0003800200 */
.L_x_976:
[----:B------:R-:W-:Y:S02]  /*1e800*/  IADD3 R32, P0, PT, R51, R32, RZ ;  /* 0x0000002033207210 */ /* 0x000fe40007f1e0ff */
[C---:B------:R-:W-:Y:S02]  /*1e810*/  R2UR UR10, R26.reuse ;  /* 0x000000001a0a72ca */ /* 0x040fe400000e0000 */
[----:B------:R-:W-:Y:S01]  /*1e820*/  R2UR UR11, R27 ;  /* 0x000000001b0b72ca */ /* 0x000fe200000e0000 */
[----:B-1----:R-:W-:Y:S01]  /*1e830*/  IMAD.X R39, R55, 0x1, R0, P0 ;  /* 0x0000000137277824 */ /* 0x002fe200000e0600 */
        /* <DEDUP_REMOVED lines=13> */
[----:B------:R-:W-:Y:S02]  /*1e910*/  CS2R R56, SRZ ;  /* 0x0000000000387805 */ /* 0x000fe4000001ff00 */
[----:B------:R-:W-:Y:S01]  /*1e920*/  CS2R R54, SRZ ;  /* 0x0000000000367805 */ /* 0x000fe2000001ff00 */
[----:B------:R-:W-:Y:S06]  /*1e930*/  @!P1 BRA `(.L_x_979) ;  /* 0x0000000000149947 */ /* 0x000fec0003800000 */
[----:B------:R-:W-:-:S13]  /*1e940*/  ISETP.NE.AND P1, PT, R4, 0x54, PT ;  /* 0x000000540400780c */ /* 0x000fda0003f25270 */
[----:B0-----:R-:W-:Y:S01]  /*1e950*/  @P1 IMAD.MOV.U32 R34, RZ, RZ, 0x8 ;  /* 0x00000008ff221424 */ /* 0x001fe200078e00ff */
[----:B------:R-:W-:Y:S01]  /*1e960*/  @P1 ISETP.NE.AND P2, PT, R4, 0x43, PT ;  /* 0x000000430400180c */ /* 0x000fe20003f45270 */
[----:B------:R-:W-:-:S03]  /*1e970*/  @!P1 IMAD.MOV.U32 R57, RZ, RZ, 0x4 ;  /* 0x00000004ff399424 */ /* 0x000fc600078e00ff */
[----:B------:R-:W-:-:S09]  /*1e980*/  @P1 SEL R57, R34, 0xc, !P2 ;  /* 0x0000000c22391807 */ /* 0x000fd20005000000 */
.L_x_979:
[----:B------:R-:W-:Y:S05]  /*1e990*/  BSYNC.RECONVERGENT B3 ;  /* 0x0000000000037941 */ /* 0x000fea0003800200 */
.L_x_978:
[----:B------:R-:W-:Y:S04]  /*1e9a0*/  BSSY.RECONVERGENT B3, `(.L_x_980) ;  /* 0x0000007000037945 */ /* 0x000fe80003800200 */
[----:B------:R-:W-:Y:S05]  /*1e9b0*/  @!P0 BRA `(.L_x_981) ;  /* 0x0000000000148947 */ /* 0x000fea0003800000 */
[----:B------:R-:W-:-:S13]  /*1e9c0*/  ISETP.NE.AND P1, PT, R0, 0x54, PT ;  /* 0x000000540000780c */ /* 0x000fda0003f25270 */
[----:B0-----:R-:W-:Y:S01]  /*1e9d0*/  @P1 IMAD.MOV.U32 R34, RZ, RZ, 0x2 ;  /* 0x00000002ff221424 */ /* 0x001fe200078e00ff */
[----:B------:R-:W-:Y:S01]  /*1e9e0*/  @P1 ISETP.NE.AND P2, PT, R0, 0x43, PT ;  /* 0x000000430000180c */ /* 0x000fe20003f45270 */
[----:B------:R-:W-:-:S03]  /*1e9f0*/  @!P1 IMAD.MOV.U32 R54, RZ, RZ, 0x1 ;  /* 0x00000001ff369424 */ /* 0x000fc600078e00ff */
[----:B------:R-:W-:-:S09]  /*1ea00*/  @P1 SEL R54, R34, 0x3, !P2 ;  /* 0x0000000322361807 */ /* 0x000fd20005000000 */
.L_x_981:
[----:B------:R-:W-:Y:S05]  /*1ea10*/  BSYNC.RECONVERGENT B3 ;  /* 0x0000000000037941 */ /* 0x000fea0003800200 */
.L_x_980:
[----:B0-----:R-:W-:Y:S02]  /*1ea20*/  IADD3 R38, P1, PT, R57, R54, RZ ;  /* 0x0000003639267210 */ /* 0x001fe40007f3e0ff */
        /* <DEDUP_REMOVED lines=17> */
[----:B------:R-:W-:Y:S07]  /*1eb40*/  @!P0 BRA `(.L_x_983) ;  /* 0x0000000000148947 */ /* 0x000fee0003800000 */
[----:B------:R-:W-:-:S13]  /*1eb50*/  ISETP.NE.AND P0, PT, R0, 0x54, PT ;  /* 0x000000540000780c */ /* 0x000fda0003f05270 */
[----:B0-----:R-:W-:Y:S01]  /*1eb60*/  @P0 IMAD.MOV.U32 R35, RZ, RZ, 0x8 ;  /* 0x00000008ff230424 */ /* 0x001fe200078e00ff */
[----:B------:R-:W-:Y:S01]  /*1eb70*/  @P0 ISETP.NE.AND P2, PT, R0, 0x43, PT ;  /* 0x000000430000080c */ /* 0x000fe20003f45270 */
[----:B------:R-:W-:-:S03]  /*1eb80*/  @!P0 IMAD.MOV.U32 R38, RZ, RZ, 0x4 ;  /* 0x00000004ff268424 */ /* 0x000fc600078e00ff */
[----:B------:R-:W-:-:S09]  /*1eb90*/  @P0 SEL R38, R35, 0xc, !P2 ;  /* 0x0000000c23260807 */ /* 0x000fd20005000000 */
.L_x_983:
[----:B------:R-:W-:Y:S05]  /*1eba0*/  BSYNC.RECONVERGENT B3 ;  /* 0x0000000000037941 */ /* 0x000fea0003800200 */
.L_x_982:
[----:B------:R-:W-:Y:S04]  /*1ebb0*/  BSSY.RECONVERGENT B3, `(.L_x_984) ;  /* 0x0000007000037945 */ /* 0x000fe80003800200 */
[----:B------:R-:W-:Y:S05]  /*1ebc0*/  @!P1 BRA `(.L_x_985) ;  /* 0x0000000000149947 */ /* 0x000fea0003800000 */
[----:B------:R-:W-:-:S13]  /*1ebd0*/  ISETP.NE.AND P0, PT, R42, 0x54, PT ;  /* 0x000000542a00780c */ /* 0x000fda0003f05270 */
[----:B0-----:R-:W-:Y:S01]  /*1ebe0*/  @P0 IMAD.MOV.U32 R35, RZ, RZ, 0x2 ;  /* 0x00000002ff230424 */ /* 0x001fe200078e00ff */
[----:B------:R-:W-:Y:S01]  /*1ebf0*/  @P0 ISETP.NE.AND P2, PT, R42, 0x43, PT ;  /* 0x000000432a00080c */ /* 0x000fe20003f45270 */
[----:B------:R-:W-:-:S03]  /*1ec00*/  @!P0 IMAD.MOV.U32 R39, RZ, RZ, 0x1 ;  /* 0x00000001ff278424 */ /* 0x000fc600078e00ff */
[----:B------:R-:W-:-:S09]  /*1ec10*/  @P0 SEL R39, R35, 0x3, !P2 ;  /* 0x0000000323270807 */ /* 0x000fd20005000000 */
.L_x_985:
[----:B------:R-:W-:Y:S05]  /*1ec20*/  BSYNC.RECONVERGENT B3 ;  /* 0x0000000000037941 */ /* 0x000fea0003800200 */
.L_x_984:
[----:B------:R-:W-:Y:S01]  /*1ec30*/  IADD3 R39, P0, PT, R38, R39, RZ ;  /* 0x0000002726277210 */ /* 0x000fe20007f1e0ff */
[----:B0-----:R-:W-:Y:S01]  /*1ec40*/  IMAD.MOV.U32 R35, RZ, RZ, RZ ;  /* 0x000000ffff237224 */ /* 0x001fe200078e00ff */
        /* <DEDUP_REMOVED lines=24> */
.L_x_987:
[----:B------:R-:W-:Y:S05]  /*1edd0*/  BSYNC.RECONVERGENT B3 ;  /* 0x0000000000037941 */ /* 0x000fea0003800200 */
.L_x_986:
        /* <DEDUP_REMOVED lines=8> */
.L_x_989:
[----:B------:R-:W-:Y:S05]  /*1ee60*/  BSYNC.RECONVERGENT B3 ;  /* 0x0000000000037941 */ /* 0x000fea0003800200 */
.L_x_988:
[----:B------:R-:W-:Y:S01]  /*1ee70*/  IADD3 R38, P1, PT, R61, R38, RZ ;  /* 0x000000263d267210 */ /* 0x000fe20007f3e0ff */
[----:B------:R-:W-:Y:S02]  /*1ee80*/  IMAD.MOV.U32 R42, RZ, RZ, RZ ;  /* 0x000000ffff2a7224 */ /* 0x000fe400078e00ff */
[----:B-----5:R-:W-:Y:S01]  /*1ee90*/  FADD R39, RZ, R36 ;  /* 0x00000024ff277221 */ /* 0x020fe20000000000 */
[----:B------:R-:W-:Y:S01]  /*1eea0*/  IMAD.MOV.U32 R57, RZ, RZ, RZ ;  /* 0x000000ffff397224 */ /* 0x000fe200078e00ff */
[----:B------:R-:W-:Y:S02]  /*1eeb0*/  R2UR UR10, R26 ;  /* 0x000000001a0a72ca */ /* 0x000fe400000e0000 */
[----:B------:R-:W-:Y:S01]  /*1eec0*/  FADD R60, R60, R39 ;  /* 0x000000273c3c7221 */ /* 0x000fe20000000000 */
[----:B------:R-:W-:Y:S01]  /*1eed0*/  IMAD.X R57, R42, 0x1, R57, P1 ;  /* 0x000000012a397824 */ /* 0x000fe200008e0639 */
[----:B------:R-:W-:Y:S01]  /*1eee0*/  R2UR UR11, R27 ;  /* 0x000000001b0b72ca */ /* 0x000fe200000e0000 */
        /* <DEDUP_REMOVED lines=20> */
.L_x_991:
[----:B------:R-:W-:Y:S05]  /*1f030*/  BSYNC.RECONVERGENT B3 ;  /* 0x0000000000037941 */ /* 0x000fea0003800200 */
.L_x_990:
        /* <DEDUP_REMOVED lines=8> */
.L_x_993:
[----:B------:R-:W-:Y:S05]  /*1f0c0*/  BSYNC.RECONVERGENT B3 ;  /* 0x0000000000037941 */ /* 0x000fea0003800200 */
.L_x_992:
        /* <DEDUP_REMOVED lines=9> */
[----:B------:R-:W-:-:S03]  /*1f160*/  IADD3 R56, P2, PT, R57, R28, RZ ;  /* 0x0000001c39387210 */ /* 0x000fc60007f5e0ff */
[C---:B------:R-:W-:Y:S02]  /*1f170*/  IMAD.X R39, R62.reuse, 0x1, R31, P0 ;  /* 0x000000013e277824 */ /* 0x040fe400000e061f */
[----:B------:R-:W-:Y:S01]  /*1f180*/  IMAD.X R57, R62, 0x1, R29, P2 ;  /* 0x000000013e397824 */ /* 0x000fe200010e061d */
[----:B------:R-:W-:Y:S01]  /*1f190*/  LOP3.LUT R58, R21, 0xdf, RZ, 0xc0, !PT ;  /* 0x000000df153a7812 */ /* 0x000fe200078ec0ff */
[----:B------:R-:W-:Y:S01]  /*1f1a0*/  FADD R60, R60, R37 ;  /* 0x000000253c3c7221 */ /* 0x000fe20000000000 */
[----:B------:R0:W5:Y:S01]  /*1f1b0*/  LDG.E R55, desc[UR8][R38.64] ;  /* 0x0000000826377981 */ /* 0x000162000c1e1900 */
[----:B------:R-:W-:Y:S01]  /*1f1c0*/  BSSY.RECONVERGENT B3, `(.L_x_994) ;  /* 0x000000a000037945 */ /* 0x000fe20003800200 */
[----:B------:R-:W-:Y:S02]  /*1f1d0*/  ISETP.NE.AND P0, PT, R58, 0x41, PT ;  /* 0x000000413a00780c */ /* 0x000fe40003f05270 */
[----:B------:R0:W5:Y:S01]  /*1f1e0*/  LDG.E R37, desc[UR8][R56.64] ;  /* 0x0000000838257981 */ /* 0x000162000c1e1900 */
[----:B------:R-:W-:Y:S01]  /*1f1f0*/  IMAD.MOV.U32 R62, RZ, RZ, RZ ;  /* 0x000000ffff3e7224 */ /* 0x000fe200078e00ff */
[----:B------:R-:W-:Y:S09]  /*1f200*/  @!P1 BRA `(.L_x_995) ;  /* 0x0000000000149947 */ /* 0x000ff20003800000 */
[----:B------:R-:W-:-:S13]  /*1f210*/  ISETP.NE.AND P1, PT, R40, 0x54, PT ;  /* 0x000000542800780c */ /* 0x000fda0003f25270 */
[----:B------:R-:W-:Y:S01]  /*1f220*/  @P1 IMAD.MOV.U32 R21, RZ, RZ, 0x8 ;  /* 0x00000008ff151424 */ /* 0x000fe200078e00ff */
[----:B------:R-:W-:Y:S01]  /*1f230*/  @P1 ISETP.NE.AND P2, PT, R40, 0x43, PT ;  /* 0x000000432800180c */ /* 0x000fe20003f45270 */
[----:B------:R-:W-:-:S03]  /*1f240*/  @!P1 IMAD.MOV.U32 R62, RZ, RZ, 0x4 ;  /* 0x00000004ff3e9424 */ /* 0x000fc600078e00ff */
[----:B------:R-:W-:-:S09]  /*1f250*/  @P1 SEL R62, R21, 0xc, !P2 ;  /* 0x0000000c153e1807 */ /* 0x000fd20005000000 */
.L_x_995:
[----:B------:R-:W-:Y:S05]  /*1f260*/  BSYNC.RECONVERGENT B3 ;  /* 0x0000000000037941 */ /* 0x000fea0003800200 */
.L_x_994:
        /* <DEDUP_REMOVED lines=8> */
.L_x_997:
[----:B------:R-:W-:Y:S05]  /*1f2f0*/  BSYNC.RECONVERGENT B3 ;  /* 0x0000000000037941 */ /* 0x000fea0003800200 */
.L_x_996:
[----:B------:R-:W-:Y:S01]  /*1f300*/  IADD3 R21, P1, PT, R62, R21, RZ ;  /* 0x000000153e157210 */ /* 0x000fe20007f3e0ff */
[----:B0-----:R-:W-:Y:S01]  /*1f310*/  IMAD.MOV.U32 R39, RZ, RZ, RZ ;  /* 0x000000ffff277224 */ /* 0x001fe200078e00ff */
[----:B------:R-:W-:Y:S01]  /*1f320*/  R2UR UR8, R26 ;  /* 0x000000001a0872ca */ /* 0x000fe200000e0000 */
[----:B------:R-:W-:Y:S01]  /*1f330*/  IMAD.MOV.U32 R40, RZ, RZ, RZ ;  /* 0x000000ffff287224 */ /* 0x000fe200078e00ff */
[----:B------:R-:W-:Y:S01]  /*1f340*/  R2UR UR9, R27 ;  /* 0x000000001b0972ca */ /* 0x000fe200000e0000 */
[----:B------:R-:W-:Y:S01]  /*1f350*/  FADD R57, R60, R51 ;  /* 0x000000333c397221 */ /* 0x000fe20000000000 */
        /* <DEDUP_REMOVED lines=21> */
.L_x_999:
[----:B------:R-:W-:Y:S05]  /*1f4b0*/  BSYNC.RECONVERGENT B3 ;  /* 0x0000000000037941 */ /* 0x000fea0003800200 */
.L_x_998:
        /* <DEDUP_REMOVED lines=8> */
.L_x_1001:
[----:B------:R-:W-:Y:S05]  /*1f540*/  BSYNC.RECONVERGENT B3 ;  /* 0x0000000000037941 */ /* 0x000fea0003800200 */
.L_x_1000:
        /* <DEDUP_REMOVED lines=27> */
.L_x_1003:
[----:B------:R-:W-:Y:S05]  /*1f700*/  BSYNC.RECONVERGENT B3 ;  /* 0x0000000000037941 */ /* 0x000fea0003800200 */
.L_x_1002:
        /* <DEDUP_REMOVED lines=8> */
.L_x_1005:
[----:B------:R-:W-:Y:S05]  /*1f790*/  BSYNC.RECONVERGENT B3 ;  /* 0x0000000000037941 */ /* 0x000fea0003800200 */
.L_x_1004:
        /* <DEDUP_REMOVED lines=26> */
.L_x_1007:
[----:B------:R-:W-:Y:S05]  /*1f940*/  BSYNC.RECONVERGENT B3 ;  /* 0x0000000000037941 */ /* 0x000fea0003800200 */
.L_x_1006:
        /* <DEDUP_REMOVED lines=8> */
.L_x_1009:
[----:B------:R-:W-:Y:S05]  /*1f9d0*/  BSYNC.RECONVERGENT B3 ;  /* 0x0000000000037941 */ /* 0x000fea0003800200 */
.L_x_1008:
[----:B------:R-:W-:Y:S01]  /*1f9e0*/  IADD3 R19, P0, PT, R20, R19, RZ ;  /* 0x0000001314137210 */ /* 0x000fe20007f1e0ff */
[----:B------:R-:W-:Y:S01]  /*1f9f0*/  IMAD.MOV.U32 R57, RZ, RZ, RZ ;  /* 0x000000ffff397224 */ /* 0x000fe200078e00ff */
[C---:B------:R-:W-:Y:S01]  /*1fa00*/  R2UR UR8, R26.reuse ;  /* 0x000000001a0872ca */ /* 0x040fe200000e0000 */
[----:B------:R-:W-:Y:S01]  /*1fa10*/  IMAD.MOV.U32 R20, RZ, RZ, RZ ;  /* 0x000000ffff147224 */ /* 0x000fe200078e00ff */
[----:B------:R-:W-:Y:S01]  /*1fa20*/  R2UR UR9, R27 ;  /* 0x000000001b0972ca */ /* 0x000fe200000e0000 */
[----:B-----5:R-:W-:Y:S01]  /*1fa30*/  FADD R58, R61, R42 ;  /* 0x0000002a3d3a7221 */ /* 0x020fe20000000000 */
        /* <DEDUP_REMOVED lines=21> */
.L_x_1011:
[----:B------:R-:W-:Y:S05]  /*1fb90*/  BSYNC.RECONVERGENT B3 ;  /* 0x0000000000037941 */ /* 0x000fea0003800200 */
.L_x_1010:
        /* <DEDUP_REMOVED lines=8> */
.L_x_1013:
[----:B------:R-:W-:Y:S05]  /*1fc20*/  BSYNC.RECONVERGENT B3 ;  /* 0x0000000000037941 */ /* 0x000fea0003800200 */
.L_x_1012:
        /* <DEDUP_REMOVED lines=26> */
.L_x_1015:
[----:B------:R-:W-:Y:S05]  /*1fdd0*/  BSYNC.RECONVERGENT B3 ;  /* 0x0000000000037941 */ /* 0x000fea0003800200 */
.L_x_1014:
        /* <DEDUP_REMOVED lines=8> */
.L_x_1017:
[----:B------:R-:W-:Y:S05]  /*1fe60*/  BSYNC.RECONVERGENT B3 ;  /* 0x0000000000037941 */ /* 0x000fea0003800200 */
.L_x_1016:
        /* <DEDUP_REMOVED lines=9> */
[C---:B------:R-:W-:Y:S01]  /*1ff00*/  IMAD.X R19, R56.reuse, 0x1, R31, P0 ;  /* 0x0000000138137824 */ /* 0x040fe200000e061f */
[----:B------:R-:W-:Y:S01]  /*1ff10*/  IADD3 R16, P0, PT, R17, R28, RZ ;  /* 0x0000001c11107210 */ /* 0x000fe20007f1e0ff */
[----:B------:R-:W-:Y:S01]  /*1ff20*/  FADD R55, R55, R40 ;  /* 0x0000002837377221 */ /* 0x000fe20000000000 */
[----:B------:R-:W-:Y:S02]  /*1ff30*/  BSSY.RECONVERGENT B3, `(.L_x_1018) ;  /* 0x000000f000037945 */ /* 0x000fe40003800200 */
[----:B------:R0:W5:Y:S01]  /*1ff40*/  LDG.E R18, desc[UR8][R18.64] ;  /* 0x0000000812127981 */ /* 0x000162000c1e1900 */
[----:B------:R-:W-:Y:S02]  /*1ff50*/  IMAD.X R17, R56, 0x1, R29, P0 ;  /* 0x0000000138117824 */ /* 0x000fe400000e061d */
[----:B------:R-:W-:Y:S01]  /*1ff60*/  FADD R54, R55, R54 ;  /* 0x0000003637367221 */ /* 0x000fe20000000000 */
[----:B------:R-:W-:Y:S02]  /*1ff70*/  LOP3.LUT R40, R15, 0xdf, RZ, 0xc0, !PT ;  /* 0x000000df0f287812 */ /* 0x000fe400078ec0ff */
[----:B------:R0:W5:Y:S02]  /*1ff80*/  LDG.E R56, desc[UR8][R16.64] ;  /* 0x0000000810387981 */ /* 0x000164000c1e1900 */
[----:B------:R-:W-:Y:S01]  /*1ff90*/  ISETP.NE.AND P4, PT, R40, 0x41, PT ;  /* 0x000000412800780c */ /* 0x000fe20003f85270 */
[----:B------:R-:W-:Y:S01]  /*1ffa0*/  FADD R21, R54, R21 ;  /* 0x0000001536157221 */ /* 0x000fe20000000000 */
[----:B------:R-:W-:Y:S01]  /*1ffb0*/  IMAD.MOV.U32 R55, RZ, RZ, RZ ;  /* 0x000000ffff377224 */ /* 0x000fe200078e00ff */
[----:B------:R-:W-:Y:S10]  /*1ffc0*/  @!P1 BRA `(.L_x_1019) ;  /* 0x0000000000149947 */ /* 0x000ff40003800000 */
[----:B------:R-:W-:-:S13]  /*1ffd0*/  ISETP.NE.AND P0, PT, R51, 0x54, PT ;  /* 0x000000543300780c */ /* 0x000fda0003f05270 */
[----:B0-----:R-:W-:Y:S01]  /*1ffe0*/  @P0 IMAD.MOV.U32 R16, RZ, RZ, 0x8 ;  /* 0x00000008ff100424 */ /* 0x001fe200078e00ff */
[----:B------:R-:W-:Y:S01]  /*1fff0*/  @P0 ISETP.NE.AND P1, PT, R51, 0x43, PT ;  /* 0x000000433300080c */ /* 0x000fe20003f25270 */
[----:B------:R-:W-:-:S03]  /*20000*/  @!P0 IMAD.MOV.U32 R55, RZ, RZ, 0x4 ;  /* 0x00000004ff378424 */ /* 0x000fc600078e00ff */
[----:B------:R-:W-:-:S09]  /*20010*/  @P0 SEL R55, R16, 0xc, !P1 ;  /* 0x0000000c10370807 */ /* 0x000fd20004800000 */
.L_x_1019:
[----:B------:R-:W-:Y:S05]  /*20020*/  BSYNC.RECONVERGENT B3 ;  /* 0x0000000000037941 */ /* 0x000fea0003800200 */
.L_x_1018:
        /* <DEDUP_REMOVED lines=8> */
.L_x_1021:
[----:B------:R-:W-:Y:S05]  /*200b0*/  BSYNC.RECONVERGENT B3 ;  /* 0x0000000000037941 */ /* 0x000fea0003800200 */
.L_x_1020:
[----:B------:R-:W-:Y:S01]  /*200c0*/  IADD3 R54, P0, PT, R55, R54, RZ ;  /* 0x0000003637367210 */ /* 0x000fe20007f1e0ff */
[----:B0-----:R-:W-:Y:S01]  /*200d0*/  IMAD.MOV.U32 R16, RZ, RZ, RZ ;  /* 0x000000ffff107224 */ /* 0x001fe200078e00ff */
[----:B------:R-:W-:Y:S01]  /*200e0*/  R2UR UR8, R26 ;  /* 0x000000001a0872ca */ /* 0x000fe200000e0000 */
[----:B------:R-:W-:Y:S01]  /*200f0*/  IMAD.MOV.U32 R19, RZ, RZ, RZ ;  /* 0x000000ffff137224 */ /* 0x000fe200078e00ff */
[C---:B------:R-:W-:Y:S01]  /*20100*/  R2UR UR9, R27.reuse ;  /* 0x000000001b0972ca */ /* 0x040fe200000e0000 */
[----:B------:R-:W-:Y:S01]  /*20110*/  IMAD.SHL.U32 R17, R54, 0x4, RZ ;  /* 0x0000000436117824 */ /* 0x000fe200078e00ff */
[----:B------:R-:W-:Y:S01]  /*20120*/  R2UR UR10, R26 ;  /* 0x000000001a0a72ca */ /* 0x000fe200000e0000 */
[----:B------:R-:W-:Y:S01]  /*20130*/  IMAD.X R19, R16, 0x1, R19, P0 ;  /* 0x0000000110137824 */ /* 0x000fe200000e0613 */
[----:B------:R-:W-:Y:S01]  /*20140*/  R2UR UR11, R27 ;  /* 0x000000001b0b72ca */ /* 0x000fe200000e0000 */
[----:B------:R-:W-:Y:S01]  /*20150*/  FADD R33, RZ, R33 ;  /* 0x00000021ff217221 */ /* 0x000fe20000000000 */
[----:B-----5:R-:W-:Y:S01]  /*20160*/  FADD R21, R21, R20 ;  /* 0x0000001415157221 */ /* 0x020fe20000000000 */
[----:B------:R-:W-:-:S02]  /*20170*/  IADD3 R20, P0, PT, R17, R28, RZ ;  /* 0x0000001c11147210 */ /* 0x000fc40007f1e0ff */
[----:B------:R-:W-:Y:S01]  /*20180*/  SHF.L.U64.HI R54, R54, 0x2, R19 ;  /* 0x0000000236367819 */ /* 0x000fe20000010213 */
[----:B------:R-:W-:Y:S01]  /*20190*/  FADD R50, R50, R33 ;  /* 0x0000002132327221 */ /* 0x000fe20000000000 */
[----:B------:R-:W-:Y:S01]  /*201a0*/  IADD3 R16, P1, PT, R17, R30, RZ ;  /* 0x0000001e11107210 */ /* 0x000fe20007f3e0ff */
[----:B------:R-:W-:Y:S01]  /*201b0*/  FADD R33, R21, R58 ;  /* 0x0000003a15217221 */ /* 0x000fe20000000000 */
        /* <DEDUP_REMOVED lines=15> */
.L_x_1023:
[----:B------:R-:W-:Y:S05]  /*202b0*/  BSYNC.RECONVERGENT B3 ;  /* 0x0000000000037941 */ /* 0x000fea0003800200 */
.L_x_1022:
[----:B------:R-:W-:Y:S04]  /*202c0*/  BSSY.RECONVERGENT B3, `(.L_x_1024) ;  /* 0x0000007000037945 */ /* 0x000fe80003800200 */
[----:B------:R-:W-:Y:S05]  /*202d0*/  @!P3 BRA `(.L_x_1025) ;  /* 0x000000000014b947 */ /* 0x000fea0003800000 */
[----:B------:R-:W-:-:S13]  /*202e0*/  ISETP.NE.AND P0, PT, R19, 0x54, PT ;  /* 0x000000541300780c */ /* 0x000fda0003f05270 */
[----:B0-----:R-:W-:Y:S01]  /*202f0*/  @P0 IMAD.MOV.U32 R16, RZ, RZ, 0x2 ;  /* 0x00000002ff100424 */ /* 0x001fe200078e00ff */
[----:B------:R-:W-:Y:S01]  /*20300*/  @P0 ISETP.NE.AND P1, PT, R19, 0x43, PT ;  /* 0x000000431300080c */ /* 0x000fe20003f25270 */
[----:B------:R-:W-:-:S03]  /*20310*/  @!P0 IMAD.MOV.U32 R51, RZ, RZ, 0x1 ;  /* 0x00000001ff338424 */ /* 0x000fc600078e00ff */
[----:B------:R-:W-:-:S09]  /*20320*/  @P0 SEL R51, R16, 0x3, !P1 ;  /* 0x0000000310330807 */ /* 0x000fd20004800000 */
.L_x_1025:
[----:B------:R-:W-:Y:S05]  /*20330*/  BSYNC.RECONVERGENT B3 ;  /* 0x0000000000037941 */ /* 0x000fea0003800200 */
.L_x_1024:
[----:B0-----:R-:W-:Y:S02]  /*20340*/  CS2R R20, SRZ ;  /* 0x0000000000147805 */ /* 0x001fe4000001ff00 */
[----:B------:R-:W-:Y:S01]  /*20350*/  IADD3 R16, P0, PT, R54, R51, RZ ;  /* 0x0000003336107210 */ /* 0x000fe20007f1e0ff */
[----:B------:R-:W-:Y:S01]  /*20360*/  FADD R59, R50, R59 ;  /* 0x0000003b323b7221 */ /* 0x000fe20000000000 */
[----:B------:R-:W-:Y:S01]  /*20370*/  R2UR UR8, R26 ;  /* 0x000000001a0872ca */ /* 0x000fe200000e0000 */
[----:B------:R-:W-:Y:S01]  /*20380*/  FADD R33, R33, R18 ;  /* 0x0000001221217221 */ /* 0x000fe20000000000 */
[C---:B------:R-:W-:Y:S01]  /*20390*/  R2UR UR9, R27.reuse ;  /* 0x000000001b0972ca */ /* 0x040fe200000e0000 */
[----:B------:R-:W-:Y:S01]  /*203a0*/  IMAD.X R21, R20, 0x1, R21, P0 ;  /* 0x0000000114157824 */ /* 0x000fe200000e0615 */
[----:B------:R-:W-:Y:S01]  /*203b0*/  R2UR UR10, R26 ;  /* 0x000000001a0a72ca */ /* 0x000fe200000e0000 */
[----:B------:R-:W-:Y:S01]  /*203c0*/  IMAD.SHL.U32 R17, R16, 0x4, RZ ;  /* 0x0000000410117824 */ /* 0x000fe200078e00ff */
[----:B------:R-:W-:-:S02]  /*203d0*/  R2UR UR11, R27 ;  /* 0x000000001b0b72ca */ /* 0x000fc400000e0000 */
[----:B------:R-:W-:Y:S02]  /*203e0*/  SHF.L.U64.HI R50, R16, 0x2, R21 ;  /* 0x0000000210327819 */ /* 0x000fe40000010215 */
        /* <DEDUP_REMOVED lines=16> */
.L_x_1027:
[----:B------:R-:W-:Y:S05]  /*204f0*/  BSYNC.RECONVERGENT B3 ;  /* 0x0000000000037941 */ /* 0x000fea0003800200 */
.L_x_1026:
        /* <DEDUP_REMOVED lines=8> */
.L_x_1029:
[----:B------:R-:W-:Y:S05]  /*20580*/  BSYNC.RECONVERGENT B3 ;  /* 0x0000000000037941 */ /* 0x000fea0003800200 */
.L_x_1028:
[----:B------:R-:W-:Y:S02]  /*20590*/  CS2R R16, SRZ ;  /* 0x0000000000107805 */ /* 0x000fe4000001ff00 */
[----:B------:R-:W-:Y:S02]  /*205a0*/  IADD3 R21, P0, PT, R50, R21, RZ ;  /* 0x0000001532157210 */ /* 0x000fe40007f1e0ff */
[----:B------:R-:W-:Y:S02]  /*205b0*/  R2UR UR8, R26 ;  /* 0x000000001a0872ca */ /* 0x000fe400000e0000 */
[----:B------:R-:W-:Y:S01]  /*205c0*/  R2UR UR9, R27 ;  /* 0x000000001b0972ca */ /* 0x000fe200000e0000 */
        /* <DEDUP_REMOVED lines=8> */
[----:B------:R-:W-:Y:S01]  /*20650*/  BSSY.RECONVERGENT B3, `(.L_x_1030) ;  /* 0x000000d000037945 */ /* 0x000fe20003800200 */
[----:B------:R0:W5:Y:S01]  /*20660*/  LDG.E R50, desc[UR8][R62.64] ;  /* 0x000000083e327981 */ /* 0x000162000c1e1900 */
[----:B------:R-:W-:Y:S01]  /*20670*/  FADD R59, R59, R32 ;  /* 0x000000203b3b7221 */ /* 0x000fe20000000000 */
[----:B------:R-:W-:Y:S01]  /*20680*/  ISETP.NE.AND P0, PT, R17, 0x41, PT ;  /* 0x000000411100780c */ /* 0x000fe20003f05270 */
[----:B-----5:R-:W-:Y:S01]  /*20690*/  FADD R58, R33, R58 ;  /* 0x0000003a213a7221 */ /* 0x020fe20000000000 */
        /* <DEDUP_REMOVED lines=8> */
.L_x_1031:
[----:B------:R-:W-:Y:S05]  /*20720*/  BSYNC.RECONVERGENT B3 ;  /* 0x0000000000037941 */ /* 0x000fea0003800200 */
.L_x_1030:
        /* <DEDUP_REMOVED lines=8> */
.L_x_1033:
[----:B------:R-:W-:Y:S05]  /*207b0*/  BSYNC.RECONVERGENT B3 ;  /* 0x0000000000037941 */ /* 0x000fea0003800200 */
.L_x_1032:
[----:B------:R-:W-:Y:S01]  /*207c0*/  IADD3 R21, P2, PT, R16, R21, RZ ;  /* 0x0000001510157210 */ /* 0x000fe20007f5e0ff */
[----:B------:R-:W-:Y:S01]  /*207d0*/  IMAD.MOV.U32 R33, RZ, RZ, RZ ;  /* 0x000000ffff217224 */ /* 0x000fe200078e00ff */
[C---:B------:R-:W-:Y:S01]  /*207e0*/  R2UR UR8, R26.reuse ;  /* 0x000000001a0872ca */ /* 0x040fe200000e0000 */
[----:B------:R-:W-:Y:S01]  /*207f0*/  IMAD.MOV.U32 R16, RZ, RZ, RZ ;  /* 0x000000ffff107224 */ /* 0x000fe200078e00ff */
[----:B------:R-:W-:Y:S02]  /*20800*/  R2UR UR9, R27 ;  /* 0x000000001b0972ca */ /* 0x000fe400000e0000 */
[----:B------:R-:W-:Y:S01]  /*20810*/  R2UR UR10, R26 ;  /* 0x000000001a0a72ca */ /* 0x000fe200000e0000 */
[----:B------:R-:W-:Y:S01]  /*20820*/  IMAD.X R16, R33, 0x1, R16, P2 ;  /* 0x0000000121107824 */ /* 0x000fe200010e0610 */
[----:B------:R-:W-:-:S04]  /*20830*/  R2UR UR11, R27 ;  /* 0x000000001b0b72ca */ /* 0x000fc800000e0000 */
[C---:B------:R-:W-:Y:S01]  /*20840*/  SHF.L.U64.HI R16, R21.reuse, 0x2, R16 ;  /* 0x0000000215107819 */ /* 0x040fe20000010210 */
[----:B------:R-:W-:-:S05]  /*20850*/  IMAD.SHL.U32 R21, R21, 0x4, RZ ;  /* 0x0000000415157824 */ /* 0x000fca00078e00ff */
[C---:B------:R-:W-:Y:S02]  /*20860*/  IADD3 R32, P2, PT, R21.reuse, R28, RZ ;  /* 0x0000001c15207210 */ /* 0x040fe40007f5e0ff */
[----:B------:R-:W-:-:S03]  /*20870*/  IADD3 R20, P5, PT, R21, R30, RZ ;  /* 0x0000001e15147210 */ /* 0x000fc60007fbe0ff */
[C---:B------:R-:W-:Y:S02]  /*20880*/  IMAD.X R33, R16.reuse, 0x1, R29, P2 ;  /* 0x0000000110217824 */ /* 0x040fe400010e061d */
[----:B------:R-:W-:Y:S01]  /*20890*/  IMAD.X R21, R16, 0x1, R31, P5 ;  /* 0x0000000110157824 */ /* 0x000fe200028e061f */
[----:B------:R-:W-:Y:S02]  /*208a0*/  BSSY.RECONVERGENT B3, `(.L_x_1034) ;  /* 0x000000a000037945 */ /* 0x000fe40003800200 */
        /* <DEDUP_REMOVED lines=9> */
.L_x_1035:
[----:B------:R-:W-:Y:S05]  /*20940*/  BSYNC.RECONVERGENT B3 ;  /* 0x0000000000037941 */ /* 0x000fea0003800200 */
.L_x_1034:
[----:B------:R-:W-:Y:S01]  /*20950*/  LOP3.LUT R16, R11, 0xdf, RZ, 0xc0, !PT ;  /* 0x000000df0b107812 */ /* 0x000fe200078ec0ff */
[----:B------:R-:W-:Y:S01]  /*20960*/  FADD R51, R58, R51 ;  /* 0x000000333a337221 */ /* 0x000fe20000000000 */
[----:B------:R-:W-:Y:S01]  /*20970*/  BSSY.RECONVERGENT B3, `(.L_x_1036) ;  /* 0x000000b000037945 */ /* 0x000fe20003800200 */
[----:B------:R-:W-:Y:S01]  /*20980*/  FADD R34, R59, R34 ;  /* 0x000000223b227221 */ /* 0x000fe20000000000 */
[----:B------:R-:W-:Y:S01]  /*20990*/  ISETP.NE.AND P2, PT, R16, 0x41, PT ;  /* 0x000000411000780c */ /* 0x000fe20003f45270 */
[----:B------:R-:W-:Y:S01]  /*209a0*/  FADD R58, R51, R50 ;  /* 0x00000032333a7221 */ /* 0x000fe20000000000 */
[----:B------:R-:W-:-:S11]  /*209b0*/  IMAD.MOV.U32 R51, RZ, RZ, RZ ;  /* 0x000000ffff337224 */ /* 0x000fd600078e00ff */
[----:B------:R-:W-:Y:S05]  /*209c0*/  @!P2 BRA `(.L_x_1037) ;  /* 0x000000000014a947 */ /* 0x000fea0003800000 */
[----:B------:R-:W-:-:S13]  /*209d0*/  ISETP.NE.AND P5, PT, R16, 0x54, PT ;  /* 0x000000541000780c */ /* 0x000fda0003fa5270 */
[----:B0-----:R-:W-:Y:S01]  /*209e0*/  @P5 IMAD.MOV.U32 R20, RZ, RZ, 0x2 ;  /* 0x00000002ff145424 */ /* 0x001fe200078e00ff */
[----:B------:R-:W-:Y:S01]  /*209f0*/  @P5 ISETP.NE.AND P6, PT, R16, 0x43, PT ;  /* 0x000000431000580c */ /* 0x000fe20003fc5270 */
[----:B------:R-:W-:-:S03]  /*20a00*/  @!P5 IMAD.MOV.U32 R51, RZ, RZ, 0x1 ;  /* 0x00000001ff33d424 */ /* 0x000fc600078e00ff */
[----:B------:R-:W-:-:S09]  /*20a10*/  @P5 SEL R51, R20, 0x3, !P6 ;  /* 0x0000000314335807 */ /* 0x000fd20007000000 */
.L_x_1037:
[----:B------:R-:W-:Y:S05]  /*20a20*/  BSYNC.RECONVERGENT B3 ;  /* 0x0000000000037941 */ /* 0x000fea0003800200 */
.L_x_1036:
        /* <DEDUP_REMOVED lines=11> */
[----:B------:R-:W-:Y:S03]  /*20ae0*/  BSSY.RECONVERGENT B3, `(.L_x_1038) ;  /* 0x000000b000037945 */ /* 0x000fe60003800200 */
[----:B------:R0:W5:Y:S01]  /*20af0*/  LDG.E R20, desc[UR8][R20.64] ;  /* 0x0000000814147981 */ /* 0x000162000c1e1900 */
[----:B------:R-:W-:Y:S02]  /*20b00*/  IMAD.X R51, R62, 0x1, R29, P5 ;  /* 0x000000013e337824 */ /* 0x000fe400028e061d */
        /* <DEDUP_REMOVED lines=8> */
.L_x_1039:
[----:B------:R-:W-:Y:S05]  /*20b90*/  BSYNC.RECONVERGENT B3 ;  /* 0x0000000000037941 */ /* 0x000fea0003800200 */
.L_x_1038:
[----:B------:R-:W-:Y:S01]  /*20ba0*/  ISETP.NE.AND P2, PT, R9, 0x41, PT ;  /* 0x000000410900780c */ /* 0x000fe20003f45270 */
[----:B-----5:R-:W-:Y:S01]  /*20bb0*/  FADD R61, R58, R61 ;  /* 0x0000003d3a3d7221 */ /* 0x020fe20000000000 */
[----:B------:R-:W-:Y:S01]  /*20bc0*/  BSSY.RECONVERGENT B3, `(.L_x_1040) ;  /* 0x000000a000037945 */ /* 0x000fe20003800200 */
[----:B------:R-:W-:Y:S01]  /*20bd0*/  FADD R35, R34, R35 ;  /* 0x0000002322237221 */ /* 0x000fe20000000000 */
[----:B------:R-:W-:Y:S02]  /*20be0*/  IMAD.MOV.U32 R34, RZ, RZ, RZ ;  /* 0x000000ffff227224 */ /* 0x000fe400078e00ff */
[----:B------:R-:W-:-:S07]  /*20bf0*/  FADD R20, R61, R20 ;  /* 0x000000143d147221 */ /* 0x000fce0000000000 */
[----:B------:R-:W-:Y:S05]  /*20c00*/  @!P2 BRA `(.L_x_1041) ;  /* 0x000000000014a947 */ /* 0x000fea0003800000 */
[----:B------:R-:W-:Y:S02]  /*20c10*/  ISETP.NE.AND P2, PT, R9, 0x54, PT ;  /* 0x000000540900780c */ /* 0x000fe40003f45270 */
[----:B------:R-:W-:-:S11]  /*20c20*/  ISETP.NE.AND P5, PT, R49, RZ, PT ;  /* 0x000000ff3100720c */ /* 0x000fd60003fa5270 */
[----:B0-----:R-:W-:Y:S02]  /*20c30*/  @P2 IMAD.MOV.U32 R21, RZ, RZ, 0x2 ;  /* 0x00000002ff152424 */ /* 0x001fe400078e00ff */
[----:B------:R-:W-:-:S03]  /*20c40*/  @!P2 IMAD.MOV.U32 R34, RZ, RZ, 0x1 ;  /* 0x00000001ff22a424 */ /* 0x000fc600078e00ff */
[----:B------:R-:W-:-:S07]  /*20c50*/  @P2 SEL R34, R21, 0x3, !P5 ;  /* 0x0000000315222807 */ /* 0x000fce0006800000 */
.L_x_1041:
[----:B------:R-:W-:Y:S05]  /*20c60*/  BSYNC.RECONVERGENT B3 ;  /* 0x0000000000037941 */ /* 0x000fea0003800200 */
.L_x_1040:
[----:B------:R-:W-:Y:S01]  /*20c70*/  IADD3 R33, P2, PT, R33, R34, RZ ;  /* 0x0000002221217210 */ /* 0x000fe20007f5e0ff */
[----:B0-----:R-:W-:Y:S01]  /*20c80*/  IMAD.MOV.U32 R21, RZ, RZ, RZ ;  /* 0x000000ffff157224 */ /* 0x001fe200078e00ff */
[----:B------:R-:W-:Y:S01]  /*20c90*/  R2UR UR8, R26 ;  /* 0x000000001a0872ca */ /* 0x000fe200000e0000 */
[----:B------:R-:W-:Y:S01]  /*20ca0*/  IMAD.MOV.U32 R34, RZ, RZ, RZ ;  /* 0x000000ffff227224 */ /* 0x000fe200078e00ff */
[----:B------:R-:W-:-:S03]  /*20cb0*/  R2UR UR9, R27 ;  /* 0x000000001b0972ca */ /* 0x000fc600000e0000 */
[----:B------:R-:W-:Y:S02]  /*20cc0*/  IMAD.X R34, R21, 0x1, R34, P2 ;  /* 0x0000000115227824 */ /* 0x000fe400010e0622 */
[----:B------:R-:W-:-:S03]  /*20cd0*/  IMAD.SHL.U32 R21, R33, 0x4, RZ ;  /* 0x0000000421157824 */ /* 0x000fc600078e00ff */
[----:B------:R-:W-:Y:S02]  /*20ce0*/  SHF.L.U64.HI R34, R33, 0x2, R34 ;  /* 0x0000000221227819 */ /* 0x000fe40000010222 */
[----:B------:R-:W-:-:S05]  /*20cf0*/  IADD3 R30, P2, PT, R21, R30, RZ ;  /* 0x0000001e151e7210 */ /* 0x000fca0007f5e0ff */
[----:B------:R-:W-:-:S06]  /*20d00*/  IMAD.X R31, R34, 0x1, R31, P2 ;  /* 0x00000001221f7824 */ /* 0x000fcc00010e061f */
[----:B------:R0:W2:Y:S01]  /*20d10*/  LDG.E R31, desc[UR8][R30.64] ;  /* 0x000000081e1f7981 */ /* 0x0000a2000c1e1900 */
[----:B------:R-:W-:-:S05]  /*20d20*/  IADD3 R28, P2, PT, R21, R28, RZ ;  /* 0x0000001c151c7210 */ /* 0x000fca0007f5e0ff */
[----:B------:R-:W-:-:S05]  /*20d30*/  IMAD.X R29, R34, 0x1, R29, P2 ;  /* 0x00000001221d7824 */ /* 0x000fca00010e061d */
[----:B------:R1:W3:Y:S01]  /*20d40*/  LDG.E R33, desc[UR8][R28.64] ;  /* 0x000000081c217981 */ /* 0x0002e2000c1e1900 */
[----:B------:R-:W-:Y:S02]  /*20d50*/  VIADD R21, R48, 0xffffffbf ;  /* 0xffffffbf30157836 */ /* 0x000fe40000000000 */
[----:B------:R-:W-:Y:S01]  /*20d60*/  FADD R36, R35, R36 ;  /* 0x0000002423247221 */ /* 0x000fe20000000000 */
[----:B------:R-:W-:Y:S01]  /*20d70*/  IMAD.MOV.U32 R34, RZ, RZ, 0x1 ;  /* 0x00000001ff227424 */ /* 0x000fe200078e00ff */
[----:B------:R-:W-:Y:S01]  /*20d80*/  UMOV UR8, 0xcc63f141 ;  /* 0xcc63f14100087882 */ /* 0x000fe20000000000 */
[----:B0-----:R-:W-:Y:S01]  /*20d90*/  VIADD R30, R10, 0xffffffbf ;  /* 0xffffffbf0a1e7836 */ /* 0x001fe20000000000 */
[----:B------:R-:W-:Y:S01]  /*20da0*/  LOP3.LUT R21, R21, 0xffff, RZ, 0xc0, !PT ;  /* 0x0000ffff15157812 */ /* 0x000fe200078ec0ff */
[----:B------:R-:W-:Y:S01]  /*20db0*/  FADD R37, R36, R37 ;  /* 0x0000002524257221 */ /* 0x000fe20000000000 */
[----:B------:R-:W-:Y:S01]  /*20dc0*/  UMOV UR9, 0x4024cb5d ;  /* 0x4024cb5d00097882 */ /* 0x000fe20000000000 */
[----:B------:R-:W-:Y:S01]  /*20dd0*/  BSSY.RECONVERGENT B4, `(.L_x_1042) ;  /* 0x000004e000047945 */ /* 0x000fe20003800200 */
[----:B------:R-:W-:Y:S01]  /*20de0*/  SHF.L.U32 R49, R34, R21, RZ ;  /* 0x0000001522317219 */ /* 0x000fe200000006ff */
[----:B-1----:R-:W-:-:S02]  /*20df0*/  IMAD.MOV.U32 R28, RZ, RZ, 0x66666666 ;  /* 0x66666666ff1c7424 */ /* 0x002fc400078e00ff */
[----:B------:R-:W-:Y:S01]  /*20e00*/  FADD R38, R37, R38 ;  /* 0x0000002625267221 */ /* 0x000fe20000000000 */
[----:B------:R-:W-:Y:S01]  /*20e10*/  IMAD.MOV.U32 R29, RZ, RZ, 0x40106666 ;  /* 0x40106666ff1d7424 */ /* 0x000fe200078e00ff */
[----:B------:R-:W-:Y:S02]  /*20e20*/  LOP3.LUT P2, RZ, R49, 0x80001, RZ, 0xc0, !PT ;  /* 0x0008000131ff7812 */ /* 0x000fe4000784c0ff */
[----:B------:R-:W-:Y:S01]  /*20e30*/  SHF.L.U64.HI R49, R34, R21, RZ ;  /* 0x0000001522317219 */ /* 0x000fe200000102ff */
[----:B------:R-:W-:-:S03]  /*20e40*/  FADD R38, R38, R39 ;  /* 0x0000002726267221 */ /* 0x000fc60000000000 */
        /* <DEDUP_REMOVED lines=12> */
[----:B------:R-:W-:Y:S01]  /*20f10*/  FADD R50, R55, R50 ;  /* 0x0000003237327221 */ /* 0x000fe20000000000 */
[----:B--2---:R-:W-:-:S04]  /*20f20*/  FADD R31, R20, R31 ;  /* 0x0000001f141f7221 */ /* 0x004fc80000000000 */
[----:B------:R-:W0:Y:S01]  /*20f30*/  F2F.F64.F32 R20, R31 ;  /* 0x0000001f00147310 */ /* 0x000e220000201800 */
[----:B---3--:R-:W-:-:S07]  /*20f40*/  FADD R50, R50, R33 ;  /* 0x0000002132327221 */ /* 0x008fce0000000000 */
[----:B------:R-:W-:Y:S01]  /*20f50*/  F2F.F64.F32 R32, R50 ;  /* 0x0000003200207310 */ /* 0x000fe20000201800 */
[----:B0-----:R-:W-:Y:S01]  /*20f60*/  DADD R20, -R20, R28 ;  /* 0x0000000014147229 */ /* 0x001fe2000000011c */
[----:B------:R-:W-:-:S04]  /*20f70*/  LOP3.LUT R29, R30, 0xffff, RZ, 0xc0, !PT ;  /* 0x0000ffff1e1d7812 */ /* 0x000fc800078ec0ff */
[CC--:B------:R-:W-:Y:S02]  /*20f80*/  SHF.L.U32 R30, R34.reuse, R29.reuse, RZ ;  /* 0x0000001d221e7219 */ /* 0x0c0fe400000006ff */
[----:B------:R-:W0:Y:S01]  /*20f90*/  F2F.F32.F64 R28, R20 ;  /* 0x00000014001c7310 */ /* 0x000e220000301000 */
[----:B------:R-:W-:Y:S02]  /*20fa0*/  SHF.L.U64.HI R34, R34, R29, RZ ;  /* 0x0000001d22227219 */ /* 0x000fe400000102ff */
[----:B------:R-:W-:-:S04]  /*20fb0*/  LOP3.LUT P5, RZ, R30, 0x80001, RZ, 0xc0, !PT ;  /* 0x000800011eff7812 */ /* 0x000fc800078ac0ff */
[----:B------:R-:W-:-:S04]  /*20fc0*/  LOP3.LUT P5, RZ, R34, 0x80001, RZ, 0xc0, P5 ;  /* 0x0008000122ff7812 */ /* 0x000fc800028ac0ff */
[----:B------:R-:W-:Y:S02]  /*20fd0*/  ISETP.LE.U32.AND P5, PT, R29, 0x33, P5 ;  /* 0x000000331d00780c */ /* 0x000fe40002fa3070 */
[----:B0-----:R-:W0:Y:S11]  /*20fe0*/  F2F.F64.F32 R28, R28 ;  /* 0x0000001c001c7310 */ /* 0x001e360000201800 */
        /* <DEDUP_REMOVED lines=12> */
[----:B------:R-:W-:-:S06]  /*210b0*/  @!P2 IMAD.MOV.U32 R21, RZ, RZ, 0x3fb99999 ;  /* 0x3fb99999ff15a424 */ /* 0x000fcc00078e00ff */
[----:B------:R-:W-:Y:S01]  /*210c0*/  DADD R34, -R32, R20 ;  /* 0x0000000020227229 */ /* 0x000fe20000000114 */
[----:B0-----:R-:W-:Y:S02]  /*210d0*/  @P5 IMAD.MOV.U32 R30, RZ, RZ, 0x66666666 ;  /* 0x66666666ff1e5424 */ /* 0x001fe400078e00ff */
[----:B------:R-:W-:Y:S02]  /*210e0*/  @P5 IMAD.MOV.U32 R31, RZ, RZ, 0x40026666 ;  /* 0x40026666ff1f5424 */ /* 0x000fe400078e00ff */
[----:B------:R-:W-:Y:S01]  /*210f0*/  IMAD.MOV.U32 R20, RZ, RZ, 0x1 ;  /* 0x00000001ff147424 */ /* 0x000fe200078e00ff */
        /* <DEDUP_REMOVED lines=27> */
.L_x_1043:
[----:B------:R-:W-:Y:S05]  /*212b0*/  BSYNC.RECONVERGENT B4 ;  /* 0x0000000000047941 */ /* 0x000fea0003800200 */
.L_x_1042:
        /* <DEDUP_REMOVED lines=19> */
.L_x_1046:
[----:B------:R-:W-:Y:S05]  /*213f0*/  BSYNC.RECONVERGENT B3 ;  /* 0x0000000000037941 */ /* 0x000fea0003800200 */
.L_x_1045:
[----:B------:R-:W-:Y:S04]  /*21400*/  BSSY.RECONVERGENT B3, `(.L_x_1047) ;  /* 0x0000007000037945 */ /* 0x000fe80003800200 */
[----:B------:R-:W-:Y:S05]  /*21410*/  @!P3 BRA `(.L_x_1048) ;  /* 0x000000000014b947 */ /* 0x000fea0003800000 */
[----:B------:R-:W-:-:S13]  /*21420*/  ISETP.NE.AND P3, PT, R19, 0x54, PT ;  /* 0x000000541300780c */ /* 0x000fda0003f65270 */
[----:B------:R-:W-:Y:S01]  /*21430*/  @P3 IMAD.MOV.U32 R31, RZ, RZ, 0x2 ;  /* 0x00000002ff1f3424 */ /* 0x000fe200078e00ff */
[----:B------:R-:W-:Y:S01]  /*21440*/  @P3 ISETP.NE.AND P4, PT, R19, 0x43, PT ;  /* 0x000000431300380c */ /* 0x000fe20003f85270 */
[----:B------:R-:W-:-:S03]  /*21450*/  @!P3 IMAD.MOV.U32 R20, RZ, RZ, 0x1 ;  /* 0x00000001ff14b424 */ /* 0x000fc600078e00ff */
[----:B------:R-:W-:-:S09]  /*21460*/  @P3 SEL R20, R31, 0x3, !P4 ;  /* 0x000000031f143807 */ /* 0x000fd20006000000 */
.L_x_1048:
[----:B------:R-:W-:Y:S05]  /*21470*/  BSYNC.RECONVERGENT B3 ;  /* 0x0000000000037941 */ /* 0x000fea0003800200 */
.L_x_1047:
        /* <DEDUP_REMOVED lines=13> */
.L_x_1050:
[----:B------:R-:W-:Y:S05]  /*21550*/  BSYNC.RECONVERGENT B3 ;  /* 0x0000000000037941 */ /* 0x000fea0003800200 */
.L_x_1049:
        /* <DEDUP_REMOVED lines=10> */
.L_x_1052:
[----:B------:R-:W-:Y:S05]  /*21600*/  BSYNC.RECONVERGENT B3 ;  /* 0x0000000000037941 */ /* 0x000fea0003800200 */
.L_x_1051:
        /* <DEDUP_REMOVED lines=14> */
.L_x_1054:
[----:B------:R-:W-:Y:S05]  /*216f0*/  BSYNC.RECONVERGENT B3 ;  /* 0x0000000000037941 */ /* 0x000fea0003800200 */
.L_x_1053:
        /* <DEDUP_REMOVED lines=10> */
.L_x_1056:
[----:B------:R-:W-:Y:S05]  /*217a0*/  BSYNC.RECONVERGENT B3 ;  /* 0x0000000000037941 */ /* 0x000fea0003800200 */
.L_x_1055:
[----:B------:R-:W-:Y:S01]  /*217b0*/  IADD3 R29, P0, PT, R29, R28, RZ ;  /* 0x0000001c1d1d7210 */ /* 0x000fe20007f1e0ff */
[----:B------:R-:W-:Y:S01]  /*217c0*/  IMAD.MOV.U32 R32, RZ, RZ, RZ ;  /* 0x000000ffff207224 */ /* 0x000fe200078e00ff */
[----:B------:R-:W-:-:S05]  /*217d0*/  LOP3.LUT R21, R21, R20, RZ, 0xfc, !PT ;  /* 0x0000001415157212 */ /* 0x000fca00078efcff */
[----:B------:R-:W-:Y:S01]  /*217e0*/  IMAD.X R32, R32, 0x1, R21, P0 ;  /* 0x0000000120207824 */ /* 0x000fe200000e0615 */
[----:B------:R-:W-:Y:S06]  /*217f0*/  BRA `(.L_x_1057) ;  /* 0x0000000400307947 */ /* 0x000fec0003800000 */
.L_x_1044:
        /* <DEDUP_REMOVED lines=11> */
.L_x_1059:
[----:B------:R-:W-:Y:S05]  /*218b0*/  BSYNC.RECONVERGENT B3 ;  /* 0x0000000000037941 */ /* 0x000fea0003800200 */
.L_x_1058:
[----:B------:R-:W-:Y:S04]  /*218c0*/  BSSY.RECONVERGENT B3, `(.L_x_1060) ;  /* 0x0000007000037945 */ /* 0x000fe80003800200 */
[----:B------:R-:W-:Y:S05]  /*218d0*/  @!P3 BRA `(.L_x_1061) ;  /* 0x000000000014b947 */ /* 0x000fea0003800000 */
[----:B------:R-:W-:-:S13]  /*218e0*/  ISETP.NE.AND P0, PT, R7, 0x54, PT ;  /* 0x000000540700780c */ /* 0x000fda0003f05270 */
[----:B------:R-:W-:Y:S01]  /*218f0*/  @P0 IMAD.MOV.U32 R31, RZ, RZ, 0x2 ;  /* 0x00000002ff1f0424 */ /* 0x000fe200078e00ff */
[----:B------:R-:W-:Y:S01]  /*21900*/  @P0 ISETP.NE.AND P1, PT, R7, 0x43, PT ;  /* 0x000000430700080c */ /* 0x000fe20003f25270 */
[----:B------:R-:W-:-:S03]  /*21910*/  @!P0 IMAD.MOV.U32 R20, RZ, RZ, 0x1 ;  /* 0x00000001ff148424 */ /* 0x000fc600078e00ff */
[----:B------:R-:W-:-:S09]  /*21920*/  @P0 SEL R20, R31, 0x3, !P1 ;  /* 0x000000031f140807 */ /* 0x000fd20004800000 */
.L_x_1061:
[----:B------:R-:W-:Y:S05]  /*21930*/  BSYNC.RECONVERGENT B3 ;  /* 0x0000000000037941 */ /* 0x000fea0003800200 */
.L_x_1060:
        /* <DEDUP_REMOVED lines=14> */
.L_x_1063:
[----:B------:R-:W-:Y:S05]  /*21a20*/  BSYNC.RECONVERGENT B3 ;  /* 0x0000000000037941 */ /* 0x000fea0003800200 */
.L_x_1062:
        /* <DEDUP_REMOVED lines=10> */
.L_x_1065:
[----:B------:R-:W-:Y:S05]  /*21ad0*/  BSYNC.RECONVERGENT B3 ;  /* 0x0000000000037941 */ /* 0x000fea0003800200 */
.L_x_1064:
        /* <DEDUP_REMOVED lines=14> */
.L_x_1067:
[----:B------:R-:W-:Y:S05]  /*21bc0*/  BSYNC.RECONVERGENT B3 ;  /* 0x0000000000037941 */ /* 0x000fea0003800200 */
.L_x_1066:
        /* <DEDUP_REMOVED lines=10> */
.L_x_1069:
[----:B------:R-:W-:Y:S05]  /*21c70*/  BSYNC.RECONVERGENT B3 ;  /* 0x0000000000037941 */ /* 0x000fea0003800200 */
.L_x_1068:
[----:B------:R-:W-:Y:S01]  /*21c80*/  IADD3 R29, P0, PT, R20, R29, RZ ;  /* 0x0000001d141d7210 */ /* 0x000fe20007f1e0ff */
[----:B------:R-:W-:Y:S01]  /*21c90*/  IMAD.MOV.U32 R20, RZ, RZ, RZ ;  /* 0x000000ffff147224 */ /* 0x000fe200078e00ff */
[----:B------:R-:W-:-:S05]  /*21ca0*/  LOP3.LUT R21, R21, R28, RZ, 0xfc, !PT ;  /* 0x0000001c15157212 */ /* 0x000fca00078efcff */
[----:B------:R-:W-:-:S07]  /*21cb0*/  IMAD.X R32, R20, 0x1, R21, P0 ;  /* 0x0000000114207824 */ /* 0x000fce00000e0615 */
.L_x_1057:
        /* <DEDUP_REMOVED lines=22> */
.L_x_1074:
[----:B------:R-:W-:Y:S05]  /*21e20*/  BSYNC.RECONVERGENT B4 ;  /* 0x0000000000047941 */ /* 0x000fea0003800200 */
.L_x_1073:
        /* <DEDUP_REMOVED lines=9> */
.L_x_1076:
[----:B------:R-:W-:Y:S05]  /*21ec0*/  BSYNC.RECONVERGENT B4 ;  /* 0x0000000000047941 */ /* 0x000fea0003800200 */
.L_x_1075:
        /* <DEDUP_REMOVED lines=15> */
.L_x_1078:
[----:B------:R-:W-:Y:S05]  /*21fc0*/  BSYNC.RECONVERGENT B4 ;  /* 0x0000000000047941 */ /* 0x000fea0003800200 */
.L_x_1077:
        /* <DEDUP_REMOVED lines=10> */
.L_x_1080:
[----:B------:R-:W-:Y:S05]  /*22070*/  BSYNC.RECONVERGENT B4 ;  /* 0x0000000000047941 */ /* 0x000fea0003800200 */
.L_x_1079:
        /* <DEDUP_REMOVED lines=14> */
.L_x_1082:
[----:B------:R-:W-:Y:S05]  /*22160*/  BSYNC.RECONVERGENT B4 ;  /* 0x0000000000047941 */ /* 0x000fea0003800200 */
.L_x_1081:
        /* <DEDUP_REMOVED lines=11> */
.L_x_1084:
[----:B------:R-:W-:Y:S05]  /*22220*/  BSYNC.RECONVERGENT B4 ;  /* 0x0000000000047941 */ /* 0x000fea0003800200 */
.L_x_1083:
[----:B------:R-:W-:Y:S01]  /*22230*/  IADD3 R7, P0, PT, R7, R0, RZ ;  /* 0x0000000007077210 */ /* 0x000fe20007f1e0ff */
[----:B------:R-:W-:Y:S01]  /*22240*/  IMAD.MOV.U32 R0, RZ, RZ, RZ ;  /* 0x000000ffff007224 */ /* 0x000fe200078e00ff */
[----:B------:R-:W-:-:S05]  /*22250*/  LOP3.LUT R5, R4, R5, RZ, 0xfc, !PT ;  /* 0x0000000504057212 */ /* 0x000fca00078efcff */
[----:B------:R-:W-:Y:S01]  /*22260*/  IMAD.X R0, R0, 0x1, R5, P0 ;  /* 0x0000000100007824 */ /* 0x000fe200000e0605 */
[----:B------:R-:W-:Y:S06]  /*22270*/  BRA `(.L_x_1085) ;  /* 0x0000000400347947 */ /* 0x000fec0003800000 */
.L_x_1072:
        /* <DEDUP_REMOVED lines=10> */
.L_x_1087:
[----:B------:R-:W-:Y:S05]  /*22320*/  BSYNC.RECONVERGENT B4 ;  /* 0x0000000000047941 */ /* 0x000fea0003800200 */
.L_x_1086:
        /* <DEDUP_REMOVED lines=8> */
.L_x_1089:
[----:B------:R-:W-:Y:S05]  /*223b0*/  BSYNC.RECONVERGENT B4 ;  /* 0x0000000000047941 */ /* 0x000fea0003800200 */
.L_x_1088:
        /* <DEDUP_REMOVED lines=15> */
.L_x_1091:
[----:B------:R-:W-:Y:S05]  /*224b0*/  BSYNC.RECONVERGENT B4 ;  /* 0x0000000000047941 */ /* 0x000fea0003800200 */
.L_x_1090:
        /* <DEDUP_REMOVED lines=10> */
.L_x_1093:
[----:B------:R-:W-:Y:S05]  /*22560*/  BSYNC.RECONVERGENT B4 ;  /* 0x0000000000047941 */ /* 0x000fea0003800200 */
.L_x_1092:
        /* <DEDUP_REMOVED lines=14> */
.L_x_1095:
[----:B------:R-:W-:Y:S05]  /*22650*/  BSYNC.RECONVERGENT B4 ;  /* 0x0000000000047941 */ /* 0x000fea0003800200 */
.L_x_1094:
        /* <DEDUP_REMOVED lines=10> */
.L_x_1097:
[----:B------:R-:W-:Y:S05]  /*22700*/  BSYNC.RECONVERGENT B4 ;  /* 0x0000000000047941 */ /* 0x000fea0003800200 */
.L_x_1096:
[----:B------:R-:W-:Y:S01]  /*22710*/  IADD3 R7, P0, PT, R4, R7, RZ ;  /* 0x0000000704077210 */ /* 0x000fe20007f1e0ff */
[----:B------:R-:W-:Y:S01]  /*22720*/  IMAD.MOV.U32 R0, RZ, RZ, RZ ;  /* 0x000000ffff007224 */ /* 0x000fe200078e00ff */
[----:B------:R-:W-:-:S05]  /*22730*/  LOP3.LUT R5, R6, R5, RZ, 0xfc, !PT ;  /* 0x0000000506057212 */ /* 0x000fca00078efcff */
[----:B------:R-:W-:-:S07]  /*22740*/  IMAD.X R0, R0, 0x1, R5, P0 ;  /* 0x0000000100007824 */ /* 0x000fce00000e0605 */
.L_x_1085:
        /* <DEDUP_REMOVED lines=10> */
.L_x_1071:
[----:B------:R-:W-:Y:S05]  /*227f0*/  BSYNC.RECONVERGENT B3 ;  /* 0x0000000000037941 */ /* 0x000fea0003800200 */
.L_x_1070:
        /* <DEDUP_REMOVED lines=26> */
.L_x_1100:
[----:B------:R-:W-:Y:S02]  /*229a0*/  IMAD.MOV.U32 R0, RZ, RZ, 0x54 ;  /* 0x00000054ff007424 */ /* 0x000fe400078e00ff */
[----:B------:R-:W-:-:S07]  /*229b0*/  IMAD.MOV.U32 R18, RZ, RZ, 0xc ;  /* 0x0000000cff127424 */ /* 0x000fce00078e00ff */
.L_x_1099:
[----:B------:R-:W-:Y:S05]  /*229c0*/  BSYNC.RECONVERGENT B3 ;  /* 0x0000000000037941 */ /* 0x000fea0003800200 */
.L_x_1098:
        /* <DEDUP_REMOVED lines=26> */
.L_x_1103:
[----:B------:R-:W-:Y:S02]  /*22b70*/  IMAD.MOV.U32 R4, RZ, RZ, 0x54 ;  /* 0x00000054ff047424 */ /* 0x000fe400078e00ff */
[----:B------:R-:W-:-:S07]  /*22b80*/  IMAD.MOV.U32 R28, RZ, RZ, 0x3 ;  /* 0x00000003ff1c7424 */ /* 0x000fce00078e00ff */
.L_x_1102:
[----:B------:R-:W-:Y:S05]  /*22b90*/  BSYNC.RECONVERGENT B3 ;  /* 0x0000000000037941 */ /* 0x000fea0003800200 */
.L_x_1101:
        /* <DEDUP_REMOVED lines=26> */
.L_x_1106:
[----:B------:R-:W-:Y:S02]  /*22d40*/  IMAD.MOV.U32 R5, RZ, RZ, 0x54 ;  /* 0x00000054ff057424 */ /* 0x000fe400078e00ff */
[----:B------:R-:W-:-:S07]  /*22d50*/  IMAD.MOV.U32 R31, RZ, RZ, 0xc ;  /* 0x0000000cff1f7424 */ /* 0x000fce00078e00ff */
.L_x_1105:
[----:B------:R-:W-:Y:S05]  /*22d60*/  BSYNC.RECONVERGENT B3 ;  /* 0x0000000000037941 */ /* 0x000fea0003800200 */
.L_x_1104:
        /* <DEDUP_REMOVED lines=26> */
.L_x_1109:
[----:B------:R-:W-:Y:S02]  /*22f10*/  IMAD.MOV.U32 R6, RZ, RZ, 0x54 ;  /* 0x00000054ff067424 */ /* 0x000fe400078e00ff */
[----:B------:R-:W-:-:S07]  /*22f20*/  IMAD.MOV.U32 R33, RZ, RZ, 0x3 ;  /* 0x00000003ff217424 */ /* 0x000fce00078e00ff */
.L_x_1108:
[----:B------:R-:W-:Y:S05]  /*22f30*/  BSYNC.RECONVERGENT B3 ;  /* 0x0000000000037941 */ /* 0x000fea0003800200 */
.L_x_1107:
        /* <DEDUP_REMOVED lines=26> */
.L_x_1112:
[----:B------:R-:W-:Y:S02]  /*230e0*/  IMAD.MOV.U32 R7, RZ, RZ, 0x54 ;  /* 0x00000054ff077424 */ /* 0x000fe400078e00ff */
[----:B------:R-:W-:-:S07]  /*230f0*/  IMAD.MOV.U32 R35, RZ, RZ, 0xc ;  /* 0x0000000cff237424 */ /* 0x000fce00078e00ff */
.L_x_1111:
[----:B------:R-:W-:Y:S05]  /*23100*/  BSYNC.RECONVERGENT B3 ;  /* 0x0000000000037941 */ /* 0x000fea0003800200 */
.L_x_1110:
        /* <DEDUP_REMOVED lines=26> */
.L_x_1115:
[----:B------:R-:W-:Y:S02]  /*232b0*/  IMAD.MOV.U32 R10, RZ, RZ, 0x54 ;  /* 0x00000054ff0a7424 */ /* 0x000fe400078e00ff */
[----:B------:R-:W-:-:S07]  /*232c0*/  IMAD.MOV.U32 R37, RZ, RZ, 0x3 ;  /* 0x00000003ff257424 */ /* 0x000fce00078e00ff */
.L_x_1114:
[----:B------:R-:W-:Y:S05]  /*232d0*/  BSYNC.RECONVERGENT B3 ;  /* 0x0000000000037941 */ /* 0x000fea0003800200 */
.L_x_1113:
        /* <DEDUP_REMOVED lines=26> */
.L_x_1118:
[----:B------:R-:W-:Y:S02]  /*23480*/  IMAD.MOV.U32 R11, RZ, RZ, 0x54 ;  /* 0x00000054ff0b7424 */ /* 0x000fe400078e00ff */
[----:B------:R-:W-:-:S07]  /*23490*/  IMAD.MOV.U32 R39, RZ, RZ, 0xc ;  /* 0x0000000cff277424 */ /* 0x000fce00078e00ff */
.L_x_1117:
[----:B------:R-:W-:Y:S05]  /*234a0*/  BSYNC.RECONVERGENT B3 ;  /* 0x0000000000037941 */ /* 0x000fea0003800200 */
.L_x_1116:
        /* <DEDUP_REMOVED lines=26> */
.L_x_1121:
[----:B------:R-:W-:Y:S02]  /*23650*/  IMAD.MOV.U32 R12, RZ, RZ, 0x54 ;  /* 0x00000054ff0c7424 */ /* 0x000fe400078e00ff */
[----:B------:R-:W-:-:S07]  /*23660*/  IMAD.MOV.U32 R41, RZ, RZ, 0x3 ;  /* 0x00000003ff297424 */ /* 0x000fce00078e00ff */
.L_x_1120:
[----:B------:R-:W-:Y:S05]  /*23670*/  BSYNC.RECONVERGENT B3 ;  /* 0x0000000000037941 */ /* 0x000fea0003800200 */
.L_x_1119:
        /* <DEDUP_REMOVED lines=26> */
.L_x_1124:
[----:B------:R-:W-:Y:S02]  /*23820*/  IMAD.MOV.U32 R13, RZ, RZ, 0x54 ;  /* 0x00000054ff0d7424 */ /* 0x000fe400078e00ff */
[----:B------:R-:W-:-:S07]  /*23830*/  IMAD.MOV.U32 R43, RZ, RZ, 0xc ;  /* 0x0000000cff2b7424 */ /* 0x000fce00078e00ff */
.L_x_1123:
[----:B------:R-:W-:Y:S05]  /*23840*/  BSYNC.RECONVERGENT B3 ;  /* 0x0000000000037941 */ /* 0x000fea0003800200 */
.L_x_1122:
        /* <DEDUP_REMOVED lines=26> */
.L_x_1127:
[----:B------:R-:W-:Y:S02]  /*239f0*/  IMAD.MOV.U32 R14, RZ, RZ, 0x54 ;  /* 0x00000054ff0e7424 */ /* 0x000fe400078e00ff */
[----:B------:R-:W-:-:S07]  /*23a00*/  IMAD.MOV.U32 R45, RZ, RZ, 0x3 ;  /* 0x00000003ff2d7424 */ /* 0x000fce00078e00ff */
.L_x_1126:
[----:B------:R-:W-:Y:S05]  /*23a10*/  BSYNC.RECONVERGENT B3 ;  /* 0x0000000000037941 */ /* 0x000fea0003800200 */
.L_x_1125:
        /* <DEDUP_REMOVED lines=26> */
.L_x_1130:
[----:B------:R-:W-:Y:S02]  /*23bc0*/  IMAD.MOV.U32 R15, RZ, RZ, 0x54 ;  /* 0x00000054ff0f7424 */ /* 0x000fe400078e00ff */
[----:B------:R-:W-:-:S07]  /*23bd0*/  IMAD.MOV.U32 R49, RZ, RZ, 0xc ;  /* 0x0000000cff317424 */ /* 0x000fce00078e00ff */
.L_x_1129:
[----:B------:R-:W-:Y:S05]  /*23be0*/  BSYNC.RECONVERGENT B3 ;  /* 0x0000000000037941 */ /* 0x000fea0003800200 */
.L_x_1128:
        /* <DEDUP_REMOVED lines=26> */
.L_x_1133:
[----:B------:R-:W-:Y:S02]  /*23d90*/  IMAD.MOV.U32 R16, RZ, RZ, 0x54 ;  /* 0x00000054ff107424 */ /* 0x000fe400078e00ff */
[----:B------:R-:W-:-:S07]  /*23da0*/  IMAD.MOV.U32 R48, RZ, RZ, 0x3 ;  /* 0x00000003ff307424 */ /* 0x000fce00078e00ff */
.L_x_1132:
[----:B------:R-:W-:Y:S05]  /*23db0*/  BSYNC.RECONVERGENT B3 ;  /* 0x0000000000037941 */ /* 0x000fea0003800200 */
.L_x_1131:
        /* <DEDUP_REMOVED lines=15> */
.L_x_1136:
[----:B------:R-:W-:Y:S05]  /*23eb0*/  BSYNC.RECONVERGENT B3 ;  /* 0x0000000000037941 */ /* 0x000fea0003800200 */
.L_x_1135:
        /* <DEDUP_REMOVED lines=9> */
.L_x_1138:
[----:B------:R-:W-:Y:S05]  /*23f50*/  BSYNC.RECONVERGENT B3 ;  /* 0x0000000000037941 */ /* 0x000fea0003800200 */
.L_x_1137:
        /* <DEDUP_REMOVED lines=13> */
.L_x_1140:
[----:B------:R-:W-:Y:S05]  /*24030*/  BSYNC.RECONVERGENT B3 ;  /* 0x0000000000037941 */ /* 0x000fea0003800200 */
.L_x_1139:
        /* <DEDUP_REMOVED lines=15> */
.L_x_1142:
[----:B------:R-:W-:Y:S05]  /*24130*/  BSYNC.RECONVERGENT B3 ;  /* 0x0000000000037941 */ /* 0x000fea0003800200 */
.L_x_1141:
        /* <DEDUP_REMOVED lines=13> */
.L_x_1144:
[----:B------:R-:W-:Y:S05]  /*24210*/  BSYNC.RECONVERGENT B3 ;  /* 0x0000000000037941 */ /* 0x000fea0003800200 */
.L_x_1143:
        /* <DEDUP_REMOVED lines=13> */
.L_x_1146:
[----:B------:R-:W-:Y:S05]  /*242f0*/  BSYNC.RECONVERGENT B3 ;  /* 0x0000000000037941 */ /* 0x000fea0003800200 */
.L_x_1145:
[----:B------:R-:W-:Y:S02]  /*24300*/  IADD3 R9, P0, PT, R9, R56, RZ ;  /* 0x0000003809097210 */ /* 0x000fe40007f1e0ff */
[----:B------:R-:W-:-:S05]  /*24310*/  LOP3.LUT R51, R51, R54, RZ, 0xfc, !PT ;  /* 0x0000003633337212 */ /* 0x000fca00078efcff */
[----:B------:R-:W-:Y:S01]  /*24320*/  IMAD.X R50, R50, 0x1, R51, P0 ;  /* 0x0000000132327824 */ /* 0x000fe200000e0633 */
[----:B------:R-:W-:Y:S06]  /*24330*/  BRA `(.L_x_1147) ;  /* 0x0000000400587947 */ /* 0x000fec0003800000 */
.L_x_1134:
        /* <DEDUP_REMOVED lines=14> */
.L_x_1149:
[----:B------:R-:W-:Y:S05]  /*24420*/  BSYNC.RECONVERGENT B3 ;  /* 0x0000000000037941 */ /* 0x000fea0003800200 */
.L_x_1148:
        /* <DEDUP_REMOVED lines=9> */
.L_x_1151:
[----:B------:R-:W-:Y:S05]  /*244c0*/  BSYNC.RECONVERGENT B3 ;  /* 0x0000000000037941 */ /* 0x000fea0003800200 */
.L_x_1150:
        /* <DEDUP_REMOVED lines=13> */
.L_x_1153:
[----:B------:R-:W-:Y:S05]  /*245a0*/  BSYNC.RECONVERGENT B3 ;  /* 0x0000000000037941 */ /* 0x000fea0003800200 */
.L_x_1152:
        /* <DEDUP_REMOVED lines=15> */
.L_x_1155:
[----:B------:R-:W-:Y:S05]  /*246a0*/  BSYNC.RECONVERGENT B3 ;  /* 0x0000000000037941 */ /* 0x000fea0003800200 */
.L_x_1154:
        /* <DEDUP_REMOVED lines=13> */
.L_x_1157:
[----:B------:R-:W-:Y:S05]  /*24780*/  BSYNC.RECONVERGENT B3 ;  /* 0x0000000000037941 */ /* 0x000fea0003800200 */
.L_x_1156:
        /* <DEDUP_REMOVED lines=13> */
.L_x_1159:
[----:B------:R-:W-:Y:S05]  /*24860*/  BSYNC.RECONVERGENT B3 ;  /* 0x0000000000037941 */ /* 0x000fea0003800200 */
.L_x_1158:
[----:B------:R-:W-:Y:S02]  /*24870*/  IADD3 R9, P0, PT, R9, R56, RZ ;  /* 0x0000003809097210 */ /* 0x000fe40007f1e0ff */
[----:B------:R-:W-:-:S05]  /*24880*/  LOP3.LUT R51, R51, R54, RZ, 0xfc, !PT ;  /* 0x0000003633337212 */ /* 0x000fca00078efcff */
[----:B------:R-:W-:-:S07]  /*24890*/  IMAD.X R50, R50, 0x1, R51, P0 ;  /* 0x0000000132327824 */ /* 0x000fce00000e0633 */
.L_x_1147:
        /* <DEDUP_REMOVED lines=26> */
.L_x_1162:
[----:B------:R-:W-:Y:S05]  /*24a40*/  BSYNC.RECONVERGENT B3 ;  /* 0x0000000000037941 */ /* 0x000fea0003800200 */
.L_x_1161:
        /* <DEDUP_REMOVED lines=9> */
.L_x_1164:
[----:B------:R-:W-:Y:S05]  /*24ae0*/  BSYNC.RECONVERGENT B3 ;  /* 0x0000000000037941 */ /* 0x000fea0003800200 */
.L_x_1163:
        /* <DEDUP_REMOVED lines=11> */
.L_x_1166:
[----:B------:R-:W-:Y:S05]  /*24ba0*/  BSYNC.RECONVERGENT B3 ;  /* 0x0000000000037941 */ /* 0x000fea0003800200 */
.L_x_1165:
        /* <DEDUP_REMOVED lines=13> */
.L_x_1168:
[----:B------:R-:W-:Y:S05]  /*24c80*/  BSYNC.RECONVERGENT B3 ;  /* 0x0000000000037941 */ /* 0x000fea0003800200 */
.L_x_1167:
        /* <DEDUP_REMOVED lines=15> */
.L_x_1170:
[----:B------:R-:W-:Y:S05]  /*24d80*/  BSYNC.RECONVERGENT B3 ;  /* 0x0000000000037941 */ /* 0x000fea0003800200 */
.L_x_1169:
        /* <DEDUP_REMOVED lines=11> */
.L_x_1172:
[----:B------:R-:W-:Y:S05]  /*24e40*/  BSYNC.RECONVERGENT B3 ;  /* 0x0000000000037941 */ /* 0x000fea0003800200 */
.L_x_1171:
[----:B------:R-:W-:Y:S02]  /*24e50*/  IADD3 R0, P0, PT, R0, R7, RZ ;  /* 0x0000000700007210 */ /* 0x000fe40007f1e0ff */
[----:B------:R-:W-:-:S05]  /*24e60*/  LOP3.LUT R5, R5, R6, RZ, 0xfc, !PT ;  /* 0x0000000605057212 */ /* 0x000fca00078efcff */
[----:B------:R-:W-:Y:S01]  /*24e70*/  IMAD.X R4, R4, 0x1, R5, P0 ;  /* 0x0000000104047824 */ /* 0x000fe200000e0605 */
[----:B------:R-:W-:Y:S06]  /*24e80*/  BRA `(.L_x_1173) ;  /* 0x0000000400587947 */ /* 0x000fec0003800000 */
.L_x_1160:
        /* <DEDUP_REMOVED lines=18> */
.L_x_1175:
[----:B------:R-:W-:Y:S05]  /*24fb0*/  BSYNC.RECONVERGENT B3 ;  /* 0x0000000000037941 */ /* 0x000fea0003800200 */
.L_x_1174:
        /* <DEDUP_REMOVED lines=9> */
.L_x_1177:
[----:B------:R-:W-:Y:S05]  /*25050*/  BSYNC.RECONVERGENT B3 ;  /* 0x0000000000037941 */ /* 0x000fea0003800200 */
.L_x_1176:
        /* <DEDUP_REMOVED lines=12> */
.L_x_1179:
[----:B------:R-:W-:Y:S05]  /*25120*/  BSYNC.RECONVERGENT B3 ;  /* 0x0000000000037941 */ /* 0x000fea0003800200 */
.L_x_1178:
        /* <DEDUP_REMOVED lines=13> */
.L_x_1181:
[----:B------:R-:W-:Y:S05]  /*25200*/  BSYNC.RECONVERGENT B3 ;  /* 0x0000000000037941 */ /* 0x000fea0003800200 */
.L_x_1180:
        /* <DEDUP_REMOVED lines=14> */
.L_x_1183:
[----:B------:R-:W-:Y:S05]  /*252f0*/  BSYNC.RECONVERGENT B3 ;  /* 0x0000000000037941 */ /* 0x000fea0003800200 */
.L_x_1182:
        /* <DEDUP_REMOVED lines=11> */
.L_x_1185:
[----:B------:R-:W-:Y:S05]  /*253b0*/  BSYNC.RECONVERGENT B3 ;  /* 0x0000000000037941 */ /* 0x000fea0003800200 */
.L_x_1184:
[----:B------:R-:W-:Y:S02]  /*253c0*/  IADD3 R0, P0, PT, R0, R7, RZ ;  /* 0x0000000700007210 */ /* 0x000fe40007f1e0ff */
[----:B------:R-:W-:-:S05]  /*253d0*/  LOP3.LUT R5, R5, R6, RZ, 0xfc, !PT ;  /* 0x0000000605057212 */ /* 0x000fca00078efcff */
[----:B------:R-:W-:-:S07]  /*253e0*/  IMAD.X R4, R4, 0x1, R5, P0 ;  /* 0x0000000104047824 */ /* 0x000fce00000e0605 */
.L_x_1173:
        /* <DEDUP_REMOVED lines=10> */
.L_x_883:
[----:B------:R-:W-:Y:S05]  /*25490*/  BSYNC.RECONVERGENT B2 ;  /* 0x0000000000027941 */ /* 0x000fea0003800200 */
.L_x_882:
        /* <DEDUP_REMOVED lines=267> */
.L_x_1190:
[----:B------:R-:W-:Y:S01]  /*26550*/  IMAD.IADD R0, R5, 0x1, R0 ;  /* 0x0000000105007824 */ /* 0x000fe200078e0200 */
[----:B------:R-:W-:Y:S06]  /*26560*/  BRA `(.L_x_1191) ;  /* 0x0000000000047947 */ /* 0x000fec0003800000 */
.L_x_1189:
[----:B------:R-:W-:-:S07]  /*26570*/  VIADD R0, R0, 0x1 ;  /* 0x0000000100007836 */ /* 0x000fce0000000000 */
.L_x_1191:
[----:B------:R-:W-:Y:S05]  /*26580*/  BSYNC.RECONVERGENT B3 ;  /* 0x0000000000037941 */ /* 0x000fea0003800200 */
.L_x_1188:
        /* <DEDUP_REMOVED lines=10> */
.L_x_1194:
[----:B------:R-:W-:Y:S01]  /*26630*/  IMAD.IADD R0, R5, 0x1, R0 ;  /* 0x0000000105007824 */ /* 0x000fe200078e0200 */
[----:B------:R-:W-:Y:S06]  /*26640*/  BRA `(.L_x_1195) ;  /* 0x0000000000047947 */ /* 0x000fec0003800000 */
.L_x_1193:
[----:B------:R-:W-:-:S07]  /*26650*/  VIADD R0, R0, 0x1 ;  /* 0x0000000100007836 */ /* 0x000fce0000000000 */
.L_x_1195:
[----:B------:R-:W-:Y:S05]  /*26660*/  BSYNC.RECONVERGENT B3 ;  /* 0x0000000000037941 */ /* 0x000fea0003800200 */
.L_x_1192:
        /* <DEDUP_REMOVED lines=10> */
.L_x_1198:
[----:B------:R-:W-:Y:S01]  /*26710*/  IMAD.IADD R0, R5, 0x1, R0 ;  /* 0x0000000105007824 */ /* 0x000fe200078e0200 */
[----:B------:R-:W-:Y:S06]  /*26720*/  BRA `(.L_x_1199) ;  /* 0x0000000000047947 */ /* 0x000fec0003800000 */
.L_x_1197:
[----:B------:R-:W-:-:S07]  /*26730*/  VIADD R0, R0, 0x1 ;  /* 0x0000000100007836 */ /* 0x000fce0000000000 */
.L_x_1199:
[----:B------:R-:W-:Y:S05]  /*26740*/  BSYNC.RECONVERGENT B3 ;  /* 0x0000000000037941 */ /* 0x000fea0003800200 */
.L_x_1196:
        /* <DEDUP_REMOVED lines=10> */
.L_x_1202:
[----:B------:R-:W-:Y:S01]  /*267f0*/  IMAD.IADD R0, R5, 0x1, R0 ;  /* 0x0000000105007824 */ /* 0x000fe200078e0200 */
[----:B------:R-:W-:Y:S06]  /*26800*/  BRA `(.L_x_1203) ;  /* 0x0000000000047947 */ /* 0x000fec0003800000 */
.L_x_1201:
[----:B------:R-:W-:-:S07]  /*26810*/  VIADD R0, R0, 0x1 ;  /* 0x0000000100007836 */ /* 0x000fce0000000000 */
.L_x_1203:
[----:B------:R-:W-:Y:S05]  /*26820*/  BSYNC.RECONVERGENT B3 ;  /* 0x0000000000037941 */ /* 0x000fea0003800200 */
.L_x_1200:
        /* <DEDUP_REMOVED lines=10> */
.L_x_1206:
[----:B------:R-:W-:Y:S01]  /*268d0*/  IMAD.IADD R0, R5, 0x1, R0 ;  /* 0x0000000105007824 */ /* 0x000fe200078e0200 */
[----:B------:R-:W-:Y:S06]  /*268e0*/  BRA `(.L_x_1207) ;  /* 0x0000000000047947 */ /* 0x000fec0003800000 */
.L_x_1205:
[----:B------:R-:W-:-:S07]  /*268f0*/  VIADD R0, R0, 0x1 ;  /* 0x0000000100007836 */ /* 0x000fce0000000000 */
.L_x_1207:
[----:B------:R-:W-:Y:S05]  /*26900*/  BSYNC.RECONVERGENT B3 ;  /* 0x0000000000037941 */ /* 0x000fea0003800200 */
.L_x_1204:
        /* <DEDUP_REMOVED lines=10> */
.L_x_1210:
[----:B------:R-:W-:Y:S01]  /*269b0*/  IMAD.IADD R0, R5, 0x1, R0 ;  /* 0x0000000105007824 */ /* 0x000fe200078e0200 */
[----:B------:R-:W-:Y:S06]  /*269c0*/  BRA `(.L_x_1211) ;  /* 0x0000000000047947 */ /* 0x000fec0003800000 */
.L_x_1209:
[----:B------:R-:W-:-:S07]  /*269d0*/  VIADD R0, R0, 0x1 ;  /* 0x0000000100007836 */ /* 0x000fce0000000000 */
.L_x_1211:
[----:B------:R-:W-:Y:S05]  /*269e0*/  BSYNC.RECONVERGENT B3 ;  /* 0x0000000000037941 */ /* 0x000fea0003800200 */
.L_x_1208:
        /* <DEDUP_REMOVED lines=10> */
.L_x_1214:
[----:B------:R-:W-:Y:S01]  /*26a90*/  IMAD.IADD R0, R5, 0x1, R0 ;  /* 0x0000000105007824 */ /* 0x000fe200078e0200 */
[----:B------:R-:W-:Y:S06]  /*26aa0*/  BRA `(.L_x_1215) ;  /* 0x0000000000047947 */ /* 0x000fec0003800000 */
.L_x_1213:
[----:B------:R-:W-:-:S07]  /*26ab0*/  VIADD R0, R0, 0x1 ;  /* 0x0000000100007836 */ /* 0x000fce0000000000 */
.L_x_1215:
[----:B------:R-:W-:Y:S05]  /*26ac0*/  BSYNC.RECONVERGENT B3 ;  /* 0x0000000000037941 */ /* 0x000fea0003800200 */
.L_x_1212:
        /* <DEDUP_REMOVED lines=10> */
.L_x_1218:
[----:B------:R-:W-:Y:S01]  /*26b70*/  IMAD.IADD R0, R5, 0x1, R0 ;  /* 0x0000000105007824 */ /* 0x000fe200078e0200 */
[----:B------:R-:W-:Y:S06]  /*26b80*/  BRA `(.L_x_1219) ;  /* 0x0000000000047947 */ /* 0x000fec0003800000 */
.L_x_1217:
[----:B------:R-:W-:-:S07]  /*26b90*/  VIADD R0, R0, 0x1 ;  /* 0x0000000100007836 */ /* 0x000fce0000000000 */
.L_x_1219:
[----:B------:R-:W-:Y:S05]  /*26ba0*/  BSYNC.RECONVERGENT B3 ;  /* 0x0000000000037941 */ /* 0x000fea0003800200 */
.L_x_1216:
        /* <DEDUP_REMOVED lines=10> */
.L_x_1222:
[----:B------:R-:W-:Y:S01]  /*26c50*/  IMAD.IADD R0, R5, 0x1, R0 ;  /* 0x0000000105007824 */ /* 0x000fe200078e0200 */
[----:B------:R-:W-:Y:S06]  /*26c60*/  BRA `(.L_x_1223) ;  /* 0x0000000000047947 */ /* 0x000fec0003800000 */
.L_x_1221:
[----:B------:R-:W-:-:S07]  /*26c70*/  VIADD R0, R0, 0x1 ;  /* 0x0000000100007836 */ /* 0x000fce0000000000 */
.L_x_1223:
[----:B------:R-:W-:Y:S05]  /*26c80*/  BSYNC.RECONVERGENT B3 ;  /* 0x0000000000037941 */ /* 0x000fea0003800200 */
.L_x_1220:
        /* <DEDUP_REMOVED lines=10> */
.L_x_1226:
[----:B------:R-:W-:Y:S01]  /*26d30*/  IMAD.IADD R0, R5, 0x1, R0 ;  /* 0x0000000105007824 */ /* 0x000fe200078e0200 */
[----:B------:R-:W-:Y:S06]  /*26d40*/  BRA `(.L_x_1227) ;  /* 0x0000000000047947 */ /* 0x000fec0003800000 */
.L_x_1225:
[----:B------:R-:W-:-:S07]  /*26d50*/  VIADD R0, R0, 0x1 ;  /* 0x0000000100007836 */ /* 0x000fce0000000000 */
.L_x_1227:
[----:B------:R-:W-:Y:S05]  /*26d60*/  BSYNC.RECONVERGENT B3 ;  /* 0x0000000000037941 */ /* 0x000fea0003800200 */
.L_x_1224:
        /* <DEDUP_REMOVED lines=10> */
.L_x_1230:
[----:B------:R-:W-:Y:S01]  /*26e10*/  IMAD.IADD R0, R5, 0x1, R0 ;  /* 0x0000000105007824 */ /* 0x000fe200078e0200 */
[----:B------:R-:W-:Y:S06]  /*26e20*/  BRA `(.L_x_1231) ;  /* 0x0000000000047947 */ /* 0x000fec0003800000 */
.L_x_1229:
[----:B------:R-:W-:-:S07]  /*26e30*/  VIADD R0, R0, 0x1 ;  /* 0x0000000100007836 */ /* 0x000fce0000000000 */
.L_x_1231:
[----:B------:R-:W-:Y:S05]  /*26e40*/  BSYNC.RECONVERGENT B3 ;  /* 0x0000000000037941 */ /* 0x000fea0003800200 */
.L_x_1228:
        /* <DEDUP_REMOVED lines=10> */
.L_x_1234:
[----:B------:R-:W-:Y:S01]  /*26ef0*/  IMAD.IADD R0, R5, 0x1, R0 ;  /* 0x0000000105007824 */ /* 0x000fe200078e0200 */
[----:B------:R-:W-:Y:S06]  /*26f00*/  BRA `(.L_x_1235) ;  /* 0x0000000000047947 */ /* 0x000fec0003800000 */
.L_x_1233:
[----:B------:R-:W-:-:S07]  /*26f10*/  VIADD R0, R0, 0x1 ;  /* 0x0000000100007836 */ /* 0x000fce0000000000 */
.L_x_1235:
[----:B------:R-:W-:Y:S05]  /*26f20*/  BSYNC.RECONVERGENT B3 ;  /* 0x0000000000037941 */ /* 0x000fea0003800200 */
.L_x_1232:
        /* <DEDUP_REMOVED lines=10> */
.L_x_1238:
[----:B------:R-:W-:Y:S01]  /*26fd0*/  IMAD.IADD R0, R5, 0x1, R0 ;  /* 0x0000000105007824 */ /* 0x000fe200078e0200 */
[----:B------:R-:W-:Y:S06]  /*26fe0*/  BRA `(.L_x_1239) ;  /* 0x0000000000047947 */ /* 0x000fec0003800000 */
.L_x_1237:
[----:B------:R-:W-:-:S07]  /*26ff0*/  VIADD R0, R0, 0x1 ;  /* 0x0000000100007836 */ /* 0x000fce0000000000 */
.L_x_1239:
[----:B------:R-:W-:Y:S05]  /*27000*/  BSYNC.RECONVERGENT B3 ;  /* 0x0000000000037941 */ /* 0x000fea0003800200 */
.L_x_1236:
        /* <DEDUP_REMOVED lines=10> */
.L_x_1242:
[----:B------:R-:W-:Y:S01]  /*270b0*/  IMAD.IADD R0, R5, 0x1, R0 ;  /* 0x0000000105007824 */ /* 0x000fe200078e0200 */
[----:B------:R-:W-:Y:S06]  /*270c0*/  BRA `(.L_x_1243) ;  /* 0x0000000000047947 */ /* 0x000fec0003800000 */
.L_x_1241:
[----:B------:R-:W-:-:S07]  /*270d0*/  VIADD R0, R0, 0x1 ;  /* 0x0000000100007836 */ /* 0x000fce0000000000 */
.L_x_1243:
[----:B------:R-:W-:Y:S05]  /*270e0*/  BSYNC.RECONVERGENT B3 ;  /* 0x0000000000037941 */ /* 0x000fea0003800200 */
.L_x_1240:
        /* <DEDUP_REMOVED lines=10> */
.L_x_1246:
[----:B------:R-:W-:Y:S01]  /*27190*/  IMAD.IADD R0, R5, 0x1, R0 ;  /* 0x0000000105007824 */ /* 0x000fe200078e0200 */
[----:B------:R-:W-:Y:S06]  /*271a0*/  BRA `(.L_x_1247) ;  /* 0x0000000000047947 */ /* 0x000fec0003800000 */
.L_x_1245:
[----:B------:R-:W-:-:S07]  /*271b0*/  VIADD R0, R0, 0x1 ;  /* 0x0000000100007836 */ /* 0x000fce0000000000 */
.L_x_1247:
[----:B------:R-:W-:Y:S05]  /*271c0*/  BSYNC.RECONVERGENT B3 ;  /* 0x0000000000037941 */ /* 0x000fea0003800200 */
.L_x_1244:
        /* <DEDUP_REMOVED lines=10> */
.L_x_1250:
[----:B------:R-:W-:Y:S01]  /*27270*/  IMAD.IADD R0, R5, 0x1, R0 ;  /* 0x0000000105007824 */ /* 0x000fe200078e0200 */
[----:B------:R-:W-:Y:S06]  /*27280*/  BRA `(.L_x_1251) ;  /* 0x0000000000047947 */ /* 0x000fec0003800000 */
.L_x_1249:
[----:B------:R-:W-:-:S07]  /*27290*/  VIADD R0, R0, 0x1 ;  /* 0x0000000100007836 */ /* 0x000fce0000000000 */
.L_x_1251:
[----:B------:R-:W-:Y:S05]  /*272a0*/  BSYNC.RECONVERGENT B3 ;  /* 0x0000000000037941 */ /* 0x000fea0003800200 */
.L_x_1248:
        /* <DEDUP_REMOVED lines=10> */
.L_x_1254:
[----:B------:R-:W-:Y:S01]  /*27350*/  IMAD.IADD R0, R5, 0x1, R0 ;  /* 0x0000000105007824 */ /* 0x000fe200078e0200 */
[----:B------:R-:W-:Y:S06]  /*27360*/  BRA `(.L_x_1255) ;  /* 0x0000000000047947 */ /* 0x000fec0003800000 */
.L_x_1253:
[----:B------:R-:W-:-:S07]  /*27370*/  VIADD R0, R0, 0x1 ;  /* 0x0000000100007836 */ /* 0x000fce0000000000 */
.L_x_1255:
[----:B------:R-:W-:Y:S05]  /*27380*/  BSYNC.RECONVERGENT B3 ;  /* 0x0000000000037941 */ /* 0x000fea0003800200 */
.L_x_1252:
        /* <DEDUP_REMOVED lines=10> */
.L_x_1258:
[----:B------:R-:W-:Y:S01]  /*27430*/  IMAD.IADD R0, R5, 0x1, R0 ;  /* 0x0000000105007824 */ /* 0x000fe200078e0200 */
[----:B------:R-:W-:Y:S06]  /*27440*/  BRA `(.L_x_1259) ;  /* 0x0000000000047947 */ /* 0x000fec0003800000 */
.L_x_1257:
[----:B------:R-:W-:-:S07]  /*27450*/  VIADD R0, R0, 0x1 ;  /* 0x0000000100007836 */ /* 0x000fce0000000000 */
.L_x_1259:
[----:B------:R-:W-:Y:S05]  /*27460*/  BSYNC.RECONVERGENT B3 ;  /* 0x0000000000037941 */ /* 0x000fea0003800200 */
.L_x_1256:
        /* <DEDUP_REMOVED lines=10> */
.L_x_1262:
[----:B------:R-:W-:Y:S01]  /*27510*/  IMAD.IADD R0, R5, 0x1, R0 ;  /* 0x0000000105007824 */ /* 0x000fe200078e0200 */
[----:B------:R-:W-:Y:S06]  /*27520*/  BRA `(.L_x_1263) ;  /* 0x0000000000047947 */ /* 0x000fec0003800000 */
.L_x_1261:
[----:B------:R-:W-:-:S07]  /*27530*/  VIADD R0, R0, 0x1 ;  /* 0x0000000100007836 */ /* 0x000fce0000000000 */
.L_x_1263:
[----:B------:R-:W-:Y:S05]  /*27540*/  BSYNC.RECONVERGENT B3 ;  /* 0x0000000000037941 */ /* 0x000fea0003800200 */
.L_x_1260:
        /* <DEDUP_REMOVED lines=10> */
.L_x_1266:
[----:B------:R-:W-:Y:S01]  /*275f0*/  IMAD.IADD R0, R5, 0x1, R0 ;  /* 0x0000000105007824 */ /* 0x000fe200078e0200 */
[----:B------:R-:W-:Y:S06]  /*27600*/  BRA `(.L_x_1267) ;  /* 0x0000000000047947 */ /* 0x000fec0003800000 */
.L_x_1265:
[----:B------:R-:W-:-:S07]  /*27610*/  VIADD R0, R0, 0x1 ;  /* 0x0000000100007836 */ /* 0x000fce0000000000 */
.L_x_1267:
[----:B------:R-:W-:Y:S05]  /*27620*/  BSYNC.RECONVERGENT B3 ;  /* 0x0000000000037941 */ /* 0x000fea0003800200 */
.L_x_1264:
        /* <DEDUP_REMOVED lines=10> */
.L_x_1270:
[----:B------:R-:W-:Y:S01]  /*276d0*/  IMAD.IADD R0, R5, 0x1, R0 ;  /* 0x0000000105007824 */ /* 0x000fe200078e0200 */
[----:B------:R-:W-:Y:S06]  /*276e0*/  BRA `(.L_x_1271) ;  /* 0x0000000000047947 */ /* 0x000fec0003800000 */
.L_x_1269:
[----:B------:R-:W-:-:S07]  /*276f0*/  VIADD R0, R0, 0x1 ;  /* 0x0000000100007836 */ /* 0x000fce0000000000 */
.L_x_1271:
[----:B------:R-:W-:Y:S05]  /*27700*/  BSYNC.RECONVERGENT B3 ;  /* 0x0000000000037941 */ /* 0x000fea0003800200 */
.L_x_1268:
        /* <DEDUP_REMOVED lines=15> */
[----:B------:R-:W-:-:S05]  /*27800*/  FFMA R4, RZ, 2.84375, R35 ;  /* 0x40360000ff047823 */ /* 0x000fca0000000023 */
[----:B------:R-:W-:-:S13]  /*27810*/  FSETP.GT.AND P0, PT, |R4|, 1.469367938527859385e-39, PT ;  /* 0x001000000400780b */ /* 0x000fda0003f04200 */
[----:B------:R-:W-:Y:S05]  /*27820*/  @P0 BRA P1, `(.L_x_1273) ;  /* 0x0000000000100947 */ /* 0x000fea0000800000 */
[----:B------:R-:W-:Y:S01]  /*27830*/  IMAD.MOV.U32 R28, RZ, RZ, RZ ;  /* 0x000000ffff1c7224 */ /* 0x000fe200078e00ff */
[----:B------:R-:W-:Y:S01]  /*27840*/  MOV R54, 0x27870 ;  /* 0x0002787000367802 */ /* 0x000fe20000000f00 */
[----:B------:R-:W-:-:S07]  /*27850*/  IMAD.MOV.U32 R29, RZ, RZ, 0x40360000 ;  /* 0x40360000ff1d7424 */ /* 0x000fce00078e00ff */
[----:B------:R-:W-:Y:S05]  /*27860*/  CALL.REL.NOINC `($__internal_0_$__cuda_sm20_div_rn_f64_full) ;  /* 0x0000026400187944 */ /* 0x000fea0003c00000 */
.L_x_1273:
[----:B------:R-:W-:Y:S05]  /*27870*/  BSYNC.RECONVERGENT B4 ;  /* 0x0000000000047941 */ /* 0x000fea0003800200 */
.L_x_1272:
        /* <DEDUP_REMOVED lines=20> */
.L_x_1275:
[----:B------:R-:W-:Y:S05]  /*279c0*/  BSYNC.RECONVERGENT B3 ;  /* 0x0000000000037941 */ /* 0x000fea0003800200 */
.L_x_1274:
[----:B------:R-:W-:Y:S04]  /*279d0*/  BSSY.RECONVERGENT B3, `(.L_x_1276) ;  /* 0x0000007000037945 */ /* 0x000fe80003800200 */
[----:B------:R-:W-:Y:S05]  /*279e0*/  @!P0 BRA `(.L_x_1277) ;  /* 0x0000000000148947 */ /* 0x000fea0003800000 */
[----:B------:R-:W-:-:S13]  /*279f0*/  ISETP.NE.AND P1, PT, R7, 0x54, PT ;  /* 0x000000540700780c */ /* 0x000fda0003f25270 */
[----:B------:R-:W-:Y:S01]  /*27a00*/  @P1 IMAD.MOV.U32 R4, RZ, RZ, 0x2 ;  /* 0x00000002ff041424 */ /* 0x000fe200078e00ff */
[----:B------:R-:W-:Y:S01]  /*27a10*/  @P1 ISETP.NE.AND P2, PT, R7, 0x43, PT ;  /* 0x000000430700180c */ /* 0x000fe20003f45270 */
[----:B------:R-:W-:-:S03]  /*27a20*/  @!P1 IMAD.MOV.U32 R0, RZ, RZ, 0x1 ;  /* 0x00000001ff009424 */ /* 0x000fc600078e00ff */
[----:B------:R-:W-:-:S09]  /*27a30*/  @P1 SEL R0, R4, 0x3, !P2 ;  /* 0x0000000304001807 */ /* 0x000fd20005000000 */
.L_x_1277:
[----:B------:R-:W-:Y:S05]  /*27a40*/  BSYNC.RECONVERGENT B3 ;  /* 0x0000000000037941 */ /* 0x000fea0003800200 */
.L_x_1276:
[----:B------:R-:W-:Y:S02]  /*27a50*/  CS2R R32, SRZ ;  /* 0x0000000000207805 */ /* 0x000fe4000001ff00 */
[----:B------:R-:W-:Y:S01]  /*27a60*/  IADD3 R0, P1, PT, R5, R0, RZ ;  /* 0x0000000005007210 */ /* 0x000fe20007f3e0ff */
[----:B------:R-:W-:Y:S01]  /*27a70*/  IMAD.MOV.U32 R4, RZ, RZ, RZ ;  /* 0x000000ffff047224 */ /* 0x000fe200078e00ff */
[----:B------:R-:W-:Y:S02]  /*27a80*/  R2UR UR8, R26 ;  /* 0x000000001a0872ca */ /* 0x000fe400000e0000 */
[C---:B------:R-:W-:Y:S01]  /*27a90*/  R2UR UR9, R27.reuse ;  /* 0x000000001b0972ca */ /* 0x040fe200000e0000 */
[----:B------:R-:W-:Y:S01]  /*27aa0*/  IMAD.X R33, R4, 0x1, R33, P1 ;  /* 0x0000000104217824 */ /* 0x000fe200008e0621 */
[----:B------:R-:W-:Y:S01]  /*27ab0*/  R2UR UR10, R26 ;  /* 0x000000001a0a72ca */ /* 0x000fe200000e0000 */
[----:B------:R-:W-:Y:S01]  /*27ac0*/  IMAD.SHL.U32 R5, R0, 0x4, RZ ;  /* 0x0000000400057824 */ /* 0x000fe200078e00ff */
[----:B------:R-:W-:-:S02]  /*27ad0*/  R2UR UR11, R27 ;  /* 0x000000001b0b72ca */ /* 0x000fc400000e0000 */
[----:B------:R-:W-:Y:S02]  /*27ae0*/  SHF.L.U64.HI R0, R0, 0x2, R33 ;  /* 0x0000000200007819 */ /* 0x000fe40000010221 */
[C---:B0-----:R-:W-:Y:S02]  /*27af0*/  IADD3 R38, P1, PT, R5.reuse, R28, RZ ;  /* 0x0000001c05267210 */ /* 0x041fe40007f3e0ff */
        /* <DEDUP_REMOVED lines=17> */
.L_x_1279:
[----:B------:R-:W-:Y:S05]  /*27c10*/  BSYNC.RECONVERGENT B3 ;  /* 0x0000000000037941 */ /* 0x000fea0003800200 */
.L_x_1278:
[----:B------:R-:W-:Y:S04]  /*27c20*/  BSSY.RECONVERGENT B3, `(.L_x_1280) ;  /* 0x0000007000037945 */ /* 0x000fe80003800200 */
[----:B------:R-:W-:Y:S05]  /*27c30*/  @!P1 BRA `(.L_x_1281) ;  /* 0x0000000000149947 */ /* 0x000fea0003800000 */
[----:B------:R-:W-:-:S13]  /*27c40*/  ISETP.NE.AND P0, PT, R6, 0x54, PT ;  /* 0x000000540600780c */ /* 0x000fda0003f05270 */
[----:B0-----:R-:W-:Y:S01]  /*27c50*/  @P0 IMAD.MOV.U32 R4, RZ, RZ, 0x2 ;  /* 0x00000002ff040424 */ /* 0x001fe200078e00ff */
[----:B------:R-:W-:Y:S01]  /*27c60*/  @P0 ISETP.NE.AND P2, PT, R6, 0x43, PT ;  /* 0x000000430600080c */ /* 0x000fe20003f45270 */
[----:B------:R-:W-:-:S03]  /*27c70*/  @!P0 IMAD.MOV.U32 R0, RZ, RZ, 0x1 ;  /* 0x00000001ff008424 */ /* 0x000fc600078e00ff */
[----:B------:R-:W-:-:S09]  /*27c80*/  @P0 SEL R0, R4, 0x3, !P2 ;  /* 0x0000000304000807 */ /* 0x000fd20005000000 */
.L_x_1281:
[----:B------:R-:W-:Y:S05]  /*27c90*/  BSYNC.RECONVERGENT B3 ;  /* 0x0000000000037941 */ /* 0x000fea0003800200 */
.L_x_1280:
[----:B------:R-:W-:Y:S02]  /*27ca0*/  IADD3 R0, P0, PT, R33, R0, RZ ;  /* 0x0000000021007210 */ /* 0x000fe40007f1e0ff */
[C---:B------:R-:W-:Y:S02]  /*27cb0*/  R2UR UR10, R26.reuse ;  /* 0x000000001a0a72ca */ /* 0x040fe400000e0000 */
[----:B------:R-:W-:Y:S01]  /*27cc0*/  R2UR UR11, R27 ;  /* 0x000000001b0b72ca */ /* 0x000fe200000e0000 */
[----:B0-----:R-:W-:Y:S01]  /*27cd0*/  IMAD.X R5, R35, 0x1, R32, P0 ;  /* 0x0000000123057824 */ /* 0x001fe200000e0620 */
        /* <DEDUP_REMOVED lines=23> */
.L_x_1283:
[----:B------:R-:W-:Y:S05]  /*27e50*/  BSYNC.RECONVERGENT B3 ;  /* 0x0000000000037941 */ /* 0x000fea0003800200 */
.L_x_1282:
[----:B------:R-:W-:Y:S04]  /*27e60*/  BSSY.RECONVERGENT B3, `(.L_x_1284) ;  /* 0x0000007000037945 */ /* 0x000fe80003800200 */
[----:B------:R-:W-:Y:S05]  /*27e70*/  @!P0 BRA `(.L_x_1285) ;  /* 0x0000000000148947 */ /* 0x000fea0003800000 */
[----:B------:R-:W-:-:S13]  /*27e80*/  ISETP.NE.AND P1, PT, R5, 0x54, PT ;  /* 0x000000540500780c */ /* 0x000fda0003f25270 */
[----:B0-----:R-:W-:Y:S01]  /*27e90*/  @P1 IMAD.MOV.U32 R32, RZ, RZ, 0x2 ;  /* 0x00000002ff201424 */ /* 0x001fe200078e00ff */
[----:B------:R-:W-:Y:S01]  /*27ea0*/  @P1 ISETP.NE.AND P2, PT, R5, 0x43, PT ;  /* 0x000000430500180c */ /* 0x000fe20003f45270 */
[----:B------:R-:W-:-:S03]  /*27eb0*/  @!P1 IMAD.MOV.U32 R0, RZ, RZ, 0x1 ;  /* 0x00000001ff009424 */ /* 0x000fc600078e00ff */
[----:B------:R-:W-:-:S09]  /*27ec0*/  @P1 SEL R0, R32, 0x3, !P2 ;  /* 0x0000000320001807 */ /* 0x000fd20005000000 */
.L_x_1285:
[----:B------:R-:W-:Y:S05]  /*27ed0*/  BSYNC.RECONVERGENT B3 ;  /* 0x0000000000037941 */ /* 0x000fea0003800200 */
.L_x_1284:
[----:B------:R-:W-:Y:S02]  /*27ee0*/  IADD3 R0, P1, PT, R37, R0, RZ ;  /* 0x0000000025007210 */ /* 0x000fe40007f3e0ff */
[----:B------:R-:W-:Y:S02]  /*27ef0*/  R2UR UR8, R26 ;  /* 0x000000001a0872ca */ /* 0x000fe400000e0000 */
[----:B------:R-:W-:Y:S01]  /*27f00*/  R2UR UR9, R27 ;  /* 0x000000001b0972ca */ /* 0x000fe200000e0000 */
[----:B0-----:R-:W-:Y:S02]  /*27f10*/  IMAD.X R35, R49, 0x1, R4, P1 ;  /* 0x0000000131237824 */ /* 0x001fe400008e0604 */
        /* <DEDUP_REMOVED lines=21> */
.L_x_1287:
[----:B------:R-:W-:Y:S05]  /*28070*/  BSYNC.RECONVERGENT B3 ;  /* 0x0000000000037941 */ /* 0x000fea0003800200 */
.L_x_1286:
[----:B------:R-:W-:Y:S04]  /*28080*/  BSSY.RECONVERGENT B3, `(.L_x_1288) ;  /* 0x0000007000037945 */ /* 0x000fe80003800200 */
[----:B------:R-:W-:Y:S05]  /*28090*/  @!P1 BRA `(.L_x_1289) ;  /* 0x0000000000149947 */ /* 0x000fea0003800000 */
[----:B------:R-:W-:-:S13]  /*280a0*/  ISETP.NE.AND P0, PT, R4, 0x54, PT ;  /* 0x000000540400780c */ /* 0x000fda0003f05270 */
[----:B0-----:R-:W-:Y:S01]  /*280b0*/  @P0 IMAD.MOV.U32 R32, RZ, RZ, 0x2 ;  /* 0x00000002ff200424 */ /* 0x001fe200078e00ff */
[----:B------:R-:W-:Y:S01]  /*280c0*/  @P0 ISETP.NE.AND P2, PT, R4, 0x43, PT ;  /* 0x000000430400080c */ /* 0x000fe20003f45270 */
[----:B------:R-:W-:-:S03]  /*280d0*/  @!P0 IMAD.MOV.U32 R36, RZ, RZ, 0x1 ;  /* 0x00000001ff248424 */ /* 0x000fc600078e00ff */
[----:B------:R-:W-:-:S09]  /*280e0*/  @P0 SEL R36, R32, 0x3, !P2 ;  /* 0x0000000320240807 */ /* 0x000fd20005000000 */
.L_x_1289:
[----:B------:R-:W-:Y:S05]  /*280f0*/  BSYNC.RECONVERGENT B3 ;  /* 0x0000000000037941 */ /* 0x000fea0003800200 */
.L_x_1288:
        /* <DEDUP_REMOVED lines=26> */
.L_x_1291:
[----:B------:R-:W-:Y:S05]  /*282a0*/  BSYNC.RECONVERGENT B3 ;  /* 0x0000000000037941 */ /* 0x000fea0003800200 */
.L_x_1290:
[----:B------:R-:W-:Y:S04]  /*282b0*/  BSSY.RECONVERGENT B3, `(.L_x_1292) ;  /* 0x0000007000037945 */ /* 0x000fe80003800200 */
[----:B------:R-:W-:Y:S05]  /*282c0*/  @!P0 BRA `(.L_x_1293) ;  /* 0x0000000000148947 */ /* 0x000fea0003800000 */
[----:B------:R-:W-:-:S13]  /*282d0*/  ISETP.NE.AND P1, PT, R0, 0x54, PT ;  /* 0x000000540000780c */ /* 0x000fda0003f25270 */
[----:B0-----:R-:W-:Y:S01]  /*282e0*/  @P1 IMAD.MOV.U32 R32, RZ, RZ, 0x2 ;  /* 0x00000002ff201424 */ /* 0x001fe200078e00ff */
[----:B------:R-:W-:Y:S01]  /*282f0*/  @P1 ISETP.NE.AND P2, PT, R0, 0x43, PT ;  /* 0x000000430000180c */ /* 0x000fe20003f45270 */
[----:B------:R-:W-:-:S03]  /*28300*/  @!P1 IMAD.MOV.U32 R58, RZ, RZ, 0x1 ;  /* 0x00000001ff3a9424 */ /* 0x000fc600078e00ff */
[----:B------:R-:W-:-:S09]  /*28310*/  @P1 SEL R58, R32, 0x3, !P2 ;  /* 0x00000003203a1807 */ /* 0x000fd20005000000 */
.L_x_1293:
[----:B------:R-:W-:Y:S05]  /*28320*/  BSYNC.RECONVERGENT B3 ;  /* 0x0000000000037941 */ /* 0x000fea0003800200 */
.L_x_1292:
        /* <DEDUP_REMOVED lines=25> */
.L_x_1295:
[----:B------:R-:W-:Y:S05]  /*284c0*/  BSYNC.RECONVERGENT B3 ;  /* 0x0000000000037941 */ /* 0x000fea0003800200 */
.L_x_1294:
[----:B------:R-:W-:Y:S04]  /*284d0*/  BSSY.RECONVERGENT B3, `(.L_x_1296) ;  /* 0x0000007000037945 */ /* 0x000fe80003800200 */
[----:B------:R-:W-:Y:S05]  /*284e0*/  @!P1 BRA `(.L_x_1297) ;  /* 0x0000000000149947 */ /* 0x000fea0003800000 */
[----:B------:R-:W-:-:S13]  /*284f0*/  ISETP.NE.AND P0, PT, R56, 0x54, PT ;  /* 0x000000543800780c */ /* 0x000fda0003f05270 */
[----:B0-----:R-:W-:Y:S01]  /*28500*/  @P0 IMAD.MOV.U32 R32, RZ, RZ, 0x2 ;  /* 0x00000002ff200424 */ /* 0x001fe200078e00ff */
[----:B------:R-:W-:Y:S01]  /*28510*/  @P0 ISETP.NE.AND P2, PT, R56, 0x43, PT ;  /* 0x000000433800080c */ /* 0x000fe20003f45270 */
[----:B------:R-:W-:-:S03]  /*28520*/  @!P0 IMAD.MOV.U32 R57, RZ, RZ, 0x1 ;  /* 0x00000001ff398424 */ /* 0x000fc600078e00ff */
[----:B------:R-:W-:-:S09]  /*28530*/  @P0 SEL R57, R32, 0x3, !P2 ;  /* 0x0000000320390807 */ /* 0x000fd20005000000 */
.L_x_1297:
[----:B------:R-:W-:Y:S05]  /*28540*/  BSYNC.RECONVERGENT B3 ;  /* 0x0000000000037941 */ /* 0x000fea0003800200 */
.L_x_1296:
[----:B0-----:R-:W-:Y:S01]  /*28550*/  IADD3 R33, P0, PT, R58, R57, RZ ;  /* 0x000000393a217210 */ /* 0x001fe20007f1e0ff */
[----:B------:R-:W-:Y:S01]  /*28560*/  IMAD.MOV.U32 R35, RZ, RZ, RZ ;  /* 0x000000ffff237224 */ /* 0x000fe200078e00ff */
[C---:B------:R-:W-:Y:S01]  /*28570*/  R2UR UR8, R26.reuse ;  /* 0x000000001a0872ca */ /* 0x040fe200000e0000 */
[----:B------:R-:W-:Y:S01]  /*28580*/  IMAD.MOV.U32 R58, RZ, RZ, RZ ;  /* 0x000000ffff3a7224 */ /* 0x000fe200078e00ff */
[----:B------:R-:W-:Y:S02]  /*28590*/  R2UR UR9, R27 ;  /* 0x000000001b0972ca */ /* 0x000fe400000e0000 */
[----:B------:R-:W-:Y:S01]  /*285a0*/  R2UR UR10, R26 ;  /* 0x000000001a0a72ca */ /* 0x000fe200000e0000 */
[----:B------:R-:W-:Y:S01]  /*285b0*/  IMAD.X R58, R35, 0x1, R58, P0 ;  /* 0x00000001233a7824 */ /* 0x000fe200000e063a */
[----:B------:R-:W-:Y:S01]  /*285c0*/  R2UR UR11, R27 ;  /* 0x000000001b0b72ca */ /* 0x000fe200000e0000 */
[----:B------:R-:W-:Y:S01]  /*285d0*/  BSSY.RECONVERGENT B3, `(.L_x_1298) ;  /* 0x0000012000037945 */ /* 0x000fe20003800200 */
[----:B------:R-:W-:-:S02]  /*285e0*/  LOP3.LUT R57, R41, 0xdf, RZ, 0xc0, !PT ;  /* 0x000000df29397812 */ /* 0x000fc400078ec0ff */
[C---:B------:R-:W-:Y:S01]  /*285f0*/  SHF.L.U64.HI R58, R33.reuse, 0x2, R58 ;  /* 0x00000002213a7819 */ /* 0x040fe2000001023a */
[----:B------:R-:W-:Y:S01]  /*28600*/  IMAD.SHL.U32 R33, R33, 0x4, RZ ;  /* 0x0000000421217824 */ /* 0x000fe200078e00ff */
[----:B------:R-:W-:-:S04]  /*28610*/  ISETP.NE.AND P0, PT, R57, 0x41, PT ;  /* 0x000000413900780c */ /* 0x000fc80003f05270 */
        /* <DEDUP_REMOVED lines=13> */
.L_x_1299:
[----:B------:R-:W-:Y:S05]  /*286f0*/  BSYNC.RECONVERGENT B3 ;  /* 0x0000000000037941 */ /* 0x000fea0003800200 */
.L_x_1298:
        /* <DEDUP_REMOVED lines=8> */
.L_x_1301:
[----:B------:R-:W-:Y:S05]  /*28780*/  BSYNC.RECONVERGENT B3 ;  /* 0x0000000000037941 */ /* 0x000fea0003800200 */
.L_x_1300:
[----:B------:R-:W-:Y:S02]  /*28790*/  CS2R R32, SRZ ;  /* 0x0000000000207805 */ /* 0x000fe4000001ff00 */
[----:B------:R-:W-:Y:S01]  /*287a0*/  IADD3 R35, P1, PT, R60, R35, RZ ;  /* 0x000000233c237210 */ /* 0x000fe20007f3e0ff */
[----:B-----5:R-:W-:Y:S01]  /*287b0*/  FADD R55, RZ, R55 ;  /* 0x00000037ff377221 */ /* 0x020fe20000000000 */
[----:B------:R-:W-:Y:S02]  /*287c0*/  R2UR UR10, R26 ;  /* 0x000000001a0a72ca */ /* 0x000fe400000e0000 */
        /* <DEDUP_REMOVED lines=23> */
.L_x_1303:
[----:B------:R-:W-:Y:S05]  /*28940*/  BSYNC.RECONVERGENT B3 ;  /* 0x0000000000037941 */ /* 0x000fea0003800200 */
.L_x_1302:
        /* <DEDUP_REMOVED lines=8> */
.L_x_1305:
[----:B------:R-:W-:Y:S05]  /*289d0*/  BSYNC.RECONVERGENT B3 ;  /* 0x0000000000037941 */ /* 0x000fea0003800200 */
.L_x_1304:
[----:B------:R-:W-:Y:S01]  /*289e0*/  IADD3 R35, P0, PT, R56, R35, RZ ;  /* 0x0000002338237210 */ /* 0x000fe20007f1e0ff */
[----:B------:R-:W-:Y:S01]  /*289f0*/  IMAD.MOV.U32 R33, RZ, RZ, RZ ;  /* 0x000000ffff217224 */ /* 0x000fe200078e00ff */
[C---:B------:R-:W-:Y:S01]  /*28a00*/  R2UR UR10, R26.reuse ;  /* 0x000000001a0a72ca */ /* 0x040fe200000e0000 */
[----:B------:R-:W-:Y:S01]  /*28a10*/  IMAD.MOV.U32 R60, RZ, RZ, RZ ;  /* 0x000000ffff3c7224 */ /* 0x000fe200078e00ff */
[----:B------:R-:W-:Y:S01]  /*28a20*/  R2UR UR11, R27 ;  /* 0x000000001b0b72ca */ /* 0x000fe200000e0000 */
[----:B------:R-:W-:Y:S01]  /*28a30*/  FADD R50, R59, R50 ;  /* 0x000000323b327221 */ /* 0x000fe20000000000 */
        /* <DEDUP_REMOVED lines=21> */
.L_x_1307:
[----:B------:R-:W-:Y:S05]  /*28b90*/  BSYNC.RECONVERGENT B3 ;  /* 0x0000000000037941 */ /* 0x000fea0003800200 */
.L_x_1306:
        /* <DEDUP_REMOVED lines=8> */
.L_x_1309:
[----:B------:R-:W-:Y:S05]  /*28c20*/  BSYNC.RECONVERGENT B3 ;  /* 0x0000000000037941 */ /* 0x000fea0003800200 */
.L_x_1308:
[----:B------:R-:W-:Y:S01]  /*28c30*/  IADD3 R21, P1, PT, R60, R21, RZ ;  /* 0x000000153c157210 */ /* 0x000fe20007f3e0ff */
[----:B0-----:R-:W-:Y:S01]  /*28c40*/  IMAD.MOV.U32 R33, RZ, RZ, RZ ;  /* 0x000000ffff217224 */ /* 0x001fe200078e00ff */
[----:B------:R-:W-:Y:S01]  /*28c50*/  R2UR UR8, R26 ;  /* 0x000000001a0872ca */ /* 0x000fe200000e0000 */
[----:B------:R-:W-:Y:S01]  /*28c60*/  IMAD.MOV.U32 R60, RZ, RZ, RZ ;  /* 0x000000ffff3c7224 */ /* 0x000fe200078e00ff */
[----:B------:R-:W-:-:S03]  /*28c70*/  R2UR UR9, R27 ;  /* 0x000000001b0972ca */ /* 0x000fc600000e0000 */
[----:B------:R-:W-:-:S05]  /*28c80*/  IMAD.X R60, R33, 0x1, R60, P1 ;  /* 0x00000001213c7824 */ /* 0x000fca00008e063c */
[C---:B------:R-:W-:Y:S01]  /*28c90*/  SHF.L.U64.HI R60, R21.reuse, 0x2, R60 ;  /* 0x00000002153c7819 */ /* 0x040fe2000001023c */
[----:B------:R-:W-:Y:S01]  /*28ca0*/  IMAD.SHL.U32 R21, R21, 0x4, RZ ;  /* 0x0000000415157824 */ /* 0x000fe200078e00ff */
[----:B------:R-:W-:-:S04]  /*28cb0*/  LOP3.LUT R59, R20, 0xdf, RZ, 0xc0, !PT ;  /* 0x000000df143b7812 */ /* 0x000fc800078ec0ff */
[C---:B------:R-:W-:Y:S02]  /*28cc0*/  IADD3 R32, P1, PT, R21.reuse, R30, RZ ;  /* 0x0000001e15207210 */ /* 0x040fe40007f3e0ff */
[----:B------:R-:W-:-:S03]  /*28cd0*/  IADD3 R20, P2, PT, R21, R28, RZ ;  /* 0x0000001c15147210 */ /* 0x000fc60007f5e0ff */
[C---:B------:R-:W-:Y:S02]  /*28ce0*/  IMAD.X R33, R60.reuse, 0x1, R31, P1 ;  /* 0x000000013c217824 */ /* 0x040fe400008e061f */
[----:B------:R-:W-:Y:S01]  /*28cf0*/  IMAD.X R21, R60, 0x1, R29, P2 ;  /* 0x000000013c157824 */ /* 0x000fe200010e061d */
[----:B------:R-:W-:Y:S02]  /*28d00*/  BSSY.RECONVERGENT B3, `(.L_x_1310) ;  /* 0x000000c000037945 */ /* 0x000fe40003800200 */
[----:B------:R0:W5:Y:S01]  /*28d10*/  LDG.E R55, desc[UR8][R32.64] ;  /* 0x0000000820377981 */ /* 0x000162000c1e1900 */
[----:B------:R-:W-:Y:S01]  /*28d20*/  ISETP.NE.AND P1, PT, R59, 0x41, PT ;  /* 0x000000413b00780c */ /* 0x000fe20003f25270 */
[----:B------:R-:W-:Y:S02]  /*28d30*/  FADD R50, R50, R49 ;  /* 0x0000003132327221 */ /* 0x000fe40000000000 */
        /* <DEDUP_REMOVED lines=8> */
.L_x_1311:
[----:B------:R-:W-:Y:S05]  /*28dc0*/  BSYNC.RECONVERGENT B3 ;  /* 0x0000000000037941 */ /* 0x000fea0003800200 */
.L_x_1310:
        /* <DEDUP_REMOVED lines=8> */
.L_x_1313:
[----:B------:R-:W-:Y:S05]  /*28e50*/  BSYNC.RECONVERGENT B3 ;  /* 0x0000000000037941 */ /* 0x000fea0003800200 */
.L_x_1312:
        /* <DEDUP_REMOVED lines=27> */
.L_x_1315:
[----:B------:R-:W-:Y:S05]  /*29010*/  BSYNC.RECONVERGENT B3 ;  /* 0x0000000000037941 */ /* 0x000fea0003800200 */
.L_x_1314:
        /* <DEDUP_REMOVED lines=8> */
.L_x_1317:
[----:B------:R-:W-:Y:S05]  /*290a0*/  BSYNC.RECONVERGENT B3 ;  /* 0x0000000000037941 */ /* 0x000fea0003800200 */
.L_x_1316:
[----:B------:R-:W-:Y:S01]  /*290b0*/  IADD3 R19, P1, PT, R56, R19, RZ ;  /* 0x0000001338137210 */ /* 0x000fe20007f3e0ff */
[----:B0-----:R-:W-:Y:S01]  /*290c0*/  IMAD.MOV.U32 R21, RZ, RZ, RZ ;  /* 0x000000ffff157224 */ /* 0x001fe200078e00ff */
[C---:B------:R-:W-:Y:S01]  /*290d0*/  R2UR UR8, R26.reuse ;  /* 0x000000001a0872ca */ /* 0x040fe200000e0000 */
        /* <DEDUP_REMOVED lines=24> */
.L_x_1319:
[----:B------:R-:W-:Y:S05]  /*29260*/  BSYNC.RECONVERGENT B3 ;  /* 0x0000000000037941 */ /* 0x000fea0003800200 */
.L_x_1318:
        /* <DEDUP_REMOVED lines=8> */
.L_x_1321:
[----:B------:R-:W-:Y:S05]  /*292f0*/  BSYNC.RECONVERGENT B3 ;  /* 0x0000000000037941 */ /* 0x000fea0003800200 */
.L_x_1320:
        /* <DEDUP_REMOVED lines=27> */
.L_x_1323:
[----:B------:R-:W-:Y:S05]  /*294b0*/  BSYNC.RECONVERGENT B3 ;  /* 0x0000000000037941 */ /* 0x000fea0003800200 */
.L_x_1322:
        /* <DEDUP_REMOVED lines=8> */
.L_x_1325:
[----:B------:R-:W-:Y:S05]  /*29540*/  BSYNC.RECONVERGENT B3 ;  /* 0x0000000000037941 */ /* 0x000fea0003800200 */
.L_x_1324:
        /* <DEDUP_REMOVED lines=27> */
.L_x_1327:
[----:B------:R-:W-:Y:S05]  /*29700*/  BSYNC.RECONVERGENT B3 ;  /* 0x0000000000037941 */ /* 0x000fea0003800200 */
.L_x_1326:
        /* <DEDUP_REMOVED lines=8> */
.L_x_1329:
[----:B------:R-:W-:Y:S05]  /*29790*/  BSYNC.RECONVERGENT B3 ;  /* 0x0000000000037941 */ /* 0x000fea0003800200 */
.L_x_1328:
        /* <DEDUP_REMOVED lines=27> */
.L_x_1331:
[----:B------:R-:W-:Y:S05]  /*29950*/  BSYNC.RECONVERGENT B3 ;  /* 0x0000000000037941 */ /* 0x000fea0003800200 */
.L_x_1330:
        /* <DEDUP_REMOVED lines=8> */
.L_x_1333:
[----:B------:R-:W-:Y:S05]  /*299e0*/  BSYNC.RECONVERGENT B3 ;  /* 0x0000000000037941 */ /* 0x000fea0003800200 */
.L_x_1332:
        /* <DEDUP_REMOVED lines=20> */
[----:B------:R-:W-:Y:S01]  /*29b30*/  IMAD.MOV.U32 R57, RZ, RZ, RZ ;  /* 0x000000ffff397224 */ /* 0x000fe200078e00ff */
[----:B------:R-:W-:Y:S09]  /*29b40*/  @!P0 BRA `(.L_x_1335) ;  /* 0x0000000000148947 */ /* 0x000ff20003800000 */
[----:B------:R-:W-:-:S13]  /*29b50*/  ISETP.NE.AND P0, PT, R15, 0x54, PT ;  /* 0x000000540f00780c */ /* 0x000fda0003f05270 */
[----:B------:R-:W-:Y:S01]  /*29b60*/  @P0 ISETP.NE.AND P1, PT, R15, 0x43, PT ;  /* 0x000000430f00080c */ /* 0x000fe20003f25270 */
[----:B------:R-:W-:Y:S02]  /*29b70*/  @P0 IMAD.MOV.U32 R15, RZ, RZ, 0x8 ;  /* 0x00000008ff0f0424 */ /* 0x000fe400078e00ff */
[----:B------:R-:W-:-:S03]  /*29b80*/  @!P0 IMAD.MOV.U32 R57, RZ, RZ, 0x4 ;  /* 0x00000004ff398424 */ /* 0x000fc600078e00ff */
[----:B------:R-:W-:-:S07]  /*29b90*/  @P0 SEL R57, R15, 0xc, !P1 ;  /* 0x0000000c0f390807 */ /* 0x000fce0004800000 */
.L_x_1335:
[----:B------:R-:W-:Y:S05]  /*29ba0*/  BSYNC.RECONVERGENT B3 ;  /* 0x0000000000037941 */ /* 0x000fea0003800200 */
.L_x_1334:
        /* <DEDUP_REMOVED lines=8> */
.L_x_1337:
[----:B------:R-:W-:Y:S05]  /*29c30*/  BSYNC.RECONVERGENT B3 ;  /* 0x0000000000037941 */ /* 0x000fea0003800200 */
.L_x_1336:
[----:B------:R-:W-:Y:S01]  /*29c40*/  IADD3 R50, P0, PT, R57, R50, RZ ;  /* 0x0000003239327210 */ /* 0x000fe20007f1e0ff */
[----:B0-----:R-:W-:Y:S01]  /*29c50*/  FADD R18, RZ, R38 ;  /* 0x00000026ff127221 */ /* 0x001fe20000000000 */
[----:B------:R-:W-:Y:S01]  /*29c60*/  IMAD.MOV.U32 R16, RZ, RZ, RZ ;  /* 0x000000ffff107224 */ /* 0x000fe200078e00ff */
[----:B------:R-:W-:Y:S01]  /*29c70*/  R2UR UR8, R26 ;  /* 0x000000001a0872ca */ /* 0x000fe200000e0000 */
[----:B------:R-:W-:Y:S02]  /*29c80*/  IMAD.MOV.U32 R15, RZ, RZ, RZ ;  /* 0x000000ffff0f7224 */ /* 0x000fe400078e00ff */
[----:B------:R-:W-:Y:S01]  /*29c90*/  FADD R18, R39, R18 ;  /* 0x0000001227127221 */ /* 0x000fe20000000000 */
[----:B------:R-:W-:Y:S01]  /*29ca0*/  IMAD.SHL.U32 R39, R50, 0x4, RZ ;  /* 0x0000000432277824 */ /* 0x000fe200078e00ff */
[----:B------:R-:W-:Y:S01]  /*29cb0*/  R2UR UR9, R27 ;  /* 0x000000001b0972ca */ /* 0x000fe200000e0000 */
[----:B------:R-:W-:Y:S01]  /*29cc0*/  IMAD.X R15, R16, 0x1, R15, P0 ;  /* 0x00000001100f7824 */ /* 0x000fe200000e060f */
[----:B------:R-:W-:Y:S01]  /*29cd0*/  R2UR UR10, R26 ;  /* 0x000000001a0a72ca */ /* 0x000fe200000e0000 */
[----:B------:R-:W-:Y:S01]  /*29ce0*/  FADD R56, R51, R56 ;  /* 0x0000003833387221 */ /* 0x000fe20000000000 */
[----:B------:R-:W-:-:S02]  /*29cf0*/  R2UR UR11, R27 ;  /* 0x000000001b0b72ca */ /* 0x000fc400000e0000 */
[----:B------:R-:W-:Y:S01]  /*29d00*/  SHF.L.U64.HI R50, R50, 0x2, R15 ;  /* 0x0000000232327819 */ /* 0x000fe2000001020f */
[----:B------:R-:W-:Y:S01]  /*29d10*/  BSSY.RECONVERGENT B3, `(.L_x_1338) ;  /* 0x0000012000037945 */ /* 0x000fe20003800200 */
[C---:B------:R-:W-:Y:S01]  /*29d20*/  IADD3 R16, P0, PT, R39.reuse, R28, RZ ;  /* 0x0000001c27107210 */ /* 0x040fe20007f1e0ff */
[----:B------:R-:W-:Y:S01]  /*29d30*/  FADD R56, R56, R55 ;  /* 0x0000003738387221 */ /* 0x000fe20000000000 */
[----:B------:R-:W-:Y:S02]  /*29d40*/  IADD3 R38, P1, PT, R39, R30, RZ ;  /* 0x0000001e27267210 */ /* 0x000fe40007f3e0ff */
[----:B------:R-:W-:Y:S01]  /*29d50*/  LOP3.LUT R19, R13, 0xdf, RZ, 0xc0, !PT ;  /* 0x000000df0d137812 */ /* 0x000fe200078ec0ff */
[C---:B------:R-:W-:Y:S02]  /*29d60*/  IMAD.X R17, R50.reuse, 0x1, R29, P0 ;  /* 0x0000000132117824 */ /* 0x040fe400000e061d */
[----:B------:R-:W-:Y:S01]  /*29d70*/  IMAD.X R39, R50, 0x1, R31, P1 ;  /* 0x0000000132277824 */ /* 0x000fe200008e061f */
[----:B------:R-:W-:-:S02]  /*29d80*/  ISETP.NE.AND P3, PT, R19, 0x41, PT ;  /* 0x000000411300780c */ /* 0x000fc40003f65270 */
        /* <DEDUP_REMOVED lines=10> */
.L_x_1339:
[----:B------:R-:W-:Y:S05]  /*29e30*/  BSYNC.RECONVERGENT B3 ;  /* 0x0000000000037941 */ /* 0x000fea0003800200 */
.L_x_1338:
[----:B------:R-:W-:Y:S04]  /*29e40*/  BSSY.RECONVERGENT B3, `(.L_x_1340) ;  /* 0x0000007000037945 */ /* 0x000fe80003800200 */
[----:B------:R-:W-:Y:S05]  /*29e50*/  @!P3 BRA `(.L_x_1341) ;  /* 0x000000000014b947 */ /* 0x000fea0003800000 */
[----:B------:R-:W-:-:S13]  /*29e60*/  ISETP.NE.AND P0, PT, R19, 0x54, PT ;  /* 0x000000541300780c */ /* 0x000fda0003f05270 */
[----:B0-----:R-:W-:Y:S01]  /*29e70*/  @P0 IMAD.MOV.U32 R16, RZ, RZ, 0x2 ;  /* 0x00000002ff100424 */ /* 0x001fe200078e00ff */
[----:B------:R-:W-:Y:S01]  /*29e80*/  @P0 ISETP.NE.AND P1, PT, R19, 0x43, PT ;  /* 0x000000431300080c */ /* 0x000fe20003f25270 */
[----:B------:R-:W-:-:S03]  /*29e90*/  @!P0 IMAD.MOV.U32 R60, RZ, RZ, 0x1 ;  /* 0x00000001ff3c8424 */ /* 0x000fc600078e00ff */
[----:B------:R-:W-:-:S09]  /*29ea0*/  @P0 SEL R60, R16, 0x3, !P1 ;  /* 0x00000003103c0807 */ /* 0x000fd20004800000 */
.L_x_1341:
[----:B------:R-:W-:Y:S05]  /*29eb0*/  BSYNC.RECONVERGENT B3 ;  /* 0x0000000000037941 */ /* 0x000fea0003800200 */
.L_x_1340:
        /* <DEDUP_REMOVED lines=9> */
[----:B------:R-:W-:Y:S01]  /*29f50*/  FADD R37, R18, R37 ;  /* 0x0000002512257221 */ /* 0x000fe20000000000 */
[----:B------:R-:W-:Y:S01]  /*29f60*/  IADD3 R38, P0, PT, R17, R28, RZ ;  /* 0x0000001c11267210 */ /* 0x000fe20007f1e0ff */
[----:B------:R-:W-:Y:S01]  /*29f70*/  FADD R56, R56, R59 ;  /* 0x0000003b38387221 */ /* 0x000fe20000000000 */
[----:B------:R-:W-:-:S02]  /*29f80*/  SHF.L.U64.HI R60, R60, 0x2, R39 ;  /* 0x000000023c3c7819 */ /* 0x000fc40000010227 */
        /* <DEDUP_REMOVED lines=15> */
.L_x_1343:
[----:B------:R-:W-:Y:S05]  /*2a080*/  BSYNC.RECONVERGENT B3 ;  /* 0x0000000000037941 */ /* 0x000fea0003800200 */
.L_x_1342:
        /* <DEDUP_REMOVED lines=8> */
.L_x_1345:
[----:B------:R-:W-:Y:S05]  /*2a110*/  BSYNC.RECONVERGENT B3 ;  /* 0x0000000000037941 */ /* 0x000fea0003800200 */
.L_x_1344:
        /* <DEDUP_REMOVED lines=12> */
[----:B-----5:R-:W-:Y:S01]  /*2a1e0*/  FADD R15, R56, R15 ;  /* 0x0000000f380f7221 */ /* 0x020fe20000000000 */
[----:B------:R-:W-:Y:S02]  /*2a1f0*/  BSSY.RECONVERGENT B3, `(.L_x_1346) ;  /* 0x0000010000037945 */ /* 0x000fe40003800200 */
        /* <DEDUP_REMOVED lines=11> */
[----:B-1----:R-:W-:Y:S01]  /*2a2b0*/  @P2 IMAD.MOV.U32 R36, RZ, RZ, 0x8 ;  /* 0x00000008ff242424 */ /* 0x002fe200078e00ff */
[----:B------:R-:W-:Y:S01]  /*2a2c0*/  @P2 ISETP.NE.AND P5, PT, R18, 0x43, PT ;  /* 0x000000431200280c */ /* 0x000fe20003fa5270 */
[----:B------:R-:W-:-:S03]  /*2a2d0*/  @!P2 IMAD.MOV.U32 R39, RZ, RZ, 0x4 ;  /* 0x00000004ff27a424 */ /* 0x000fc600078e00ff */
[----:B------:R-:W-:-:S09]  /*2a2e0*/  @P2 SEL R39, R36, 0xc, !P5 ;  /* 0x0000000c24272807 */ /* 0x000fd20006800000 */
.L_x_1347:
[----:B------:R-:W-:Y:S05]  /*2a2f0*/  BSYNC.RECONVERGENT B3 ;  /* 0x0000000000037941 */ /* 0x000fea0003800200 */
.L_x_1346:
[----:B------:R-:W-:Y:S04]  /*2a300*/  BSSY.RECONVERGENT B3, `(.L_x_1348) ;  /* 0x0000007000037945 */ /* 0x000fe80003800200 */
[----:B------:R-:W-:Y:S05]  /*2a310*/  @!P0 BRA `(.L_x_1349) ;  /* 0x0000000000148947 */ /* 0x000fea0003800000 */
[----:B------:R-:W-:-:S13]  /*2a320*/  ISETP.NE.AND P2, PT, R17, 0x54, PT ;  /* 0x000000541100780c */ /* 0x000fda0003f45270 */
[----:B-1----:R-:W-:Y:S01]  /*2a330*/  @P2 IMAD.MOV.U32 R36, RZ, RZ, 0x2 ;  /* 0x00000002ff242424 */ /* 0x002fe200078e00ff */
[----:B------:R-:W-:Y:S01]  /*2a340*/  @P2 ISETP.NE.AND P5, PT, R17, 0x43, PT ;  /* 0x000000431100280c */ /* 0x000fe20003fa5270 */
[----:B------:R-:W-:-:S03]  /*2a350*/  @!P2 IMAD.MOV.U32 R16, RZ, RZ, 0x1 ;  /* 0x00000001ff10a424 */ /* 0x000fc600078e00ff */
[----:B------:R-:W-:-:S09]  /*2a360*/  @P2 SEL R16, R36, 0x3, !P5 ;  /* 0x0000000324102807 */ /* 0x000fd20006800000 */
.L_x_1349:
[----:B------:R-:W-:Y:S05]  /*2a370*/  BSYNC.RECONVERGENT B3 ;  /* 0x0000000000037941 */ /* 0x000fea0003800200 */
.L_x_1348:
[----:B------:R-:W-:Y:S01]  /*2a380*/  IADD3 R16, P2, PT, R39, R16, RZ ;  /* 0x0000001027107210 */ /* 0x000fe20007f5e0ff */
[----:B-1----:R-:W-:Y:S01]  /*2a390*/  IMAD.MOV.U32 R36, RZ, RZ, RZ ;  /* 0x000000ffff247224 */ /* 0x002fe200078e00ff */
        /* <DEDUP_REMOVED lines=8> */
[----:B-----5:R-:W-:Y:S01]  /*2a420*/  FADD R15, R15, R38 ;  /* 0x000000260f0f7221 */ /* 0x020fe20000000000 */
[----:B------:R-:W-:-:S02]  /*2a430*/  IADD3 R38, P2, PT, R37, R28, RZ ;  /* 0x0000001c25267210 */ /* 0x000fc40007f5e0ff */
[----:B------:R-:W-:Y:S02]  /*2a440*/  SHF.L.U64.HI R56, R16, 0x2, R39 ;  /* 0x0000000210387819 */ /* 0x000fe40000010227 */
        /* <DEDUP_REMOVED lines=15> */
.L_x_1351:
[----:B------:R-:W-:Y:S05]  /*2a540*/  BSYNC.RECONVERGENT B3 ;  /* 0x0000000000037941 */ /* 0x000fea0003800200 */
.L_x_1350:
        /* <DEDUP_REMOVED lines=8> */
.L_x_1353:
[----:B------:R-:W-:Y:S05]  /*2a5d0*/  BSYNC.RECONVERGENT B3 ;  /* 0x0000000000037941 */ /* 0x000fea0003800200 */
.L_x_1352:
        /* <DEDUP_REMOVED lines=11> */
[----:B-----5:R-:W-:Y:S01]  /*2a690*/  FADD R57, R15, R36 ;  /* 0x000000240f397221 */ /* 0x020fe20000000000 */
[----:B------:R-:W-:Y:S01]  /*2a6a0*/  IADD3 R36, P5, PT, R37, R28, RZ ;  /* 0x0000001c25247210 */ /* 0x000fe20007fbe0ff */
[----:B------:R-:W-:Y:S01]  /*2a6b0*/  BSSY.RECONVERGENT B3, `(.L_x_1354) ;  /* 0x000000e000037945 */ /* 0x000fe20003800200 */
[----:B------:R-:W-:Y:S01]  /*2a6c0*/  LOP3.LUT R15, R9, 0xdf, RZ, 0xc0, !PT ;  /* 0x000000df090f7812 */ /* 0x000fe200078ec0ff */
[----:B------:R-:W-:Y:S02]  /*2a6d0*/  FADD R55, R55, R54 ;  /* 0x0000003637377221 */ /* 0x000fe40000000000 */
        /* <DEDUP_REMOVED lines=11> */
.L_x_1355:
[----:B------:R-:W-:Y:S05]  /*2a790*/  BSYNC.RECONVERGENT B3 ;  /* 0x0000000000037941 */ /* 0x000fea0003800200 */
.L_x_1354:
        /* <DEDUP_REMOVED lines=8> */
.L_x_1357:
[----:B------:R-:W-:Y:S05]  /*2a820*/  BSYNC.RECONVERGENT B3 ;  /* 0x0000000000037941 */ /* 0x000fea0003800200 */
.L_x_1356:
[----:B------:R-:W-:Y:S02]  /*2a830*/  CS2R R38, SRZ ;  /* 0x0000000000267805 */ /* 0x000fe4000001ff00 */
[----:B------:R-:W-:Y:S02]  /*2a840*/  IADD3 R37, P2, PT, R56, R37, RZ ;  /* 0x0000002538257210 */ /* 0x000fe40007f5e0ff */
[----:B------:R-:W-:Y:S02]  /*2a850*/  R2UR UR8, R26 ;  /* 0x000000001a0872ca */ /* 0x000fe400000e0000 */
[----:B------:R-:W-:Y:S01]  /*2a860*/  R2UR UR9, R27 ;  /* 0x000000001b0972ca */ /* 0x000fe200000e0000 */
        /* <DEDUP_REMOVED lines=42> */
[----:B------:R-:W-:-:S05]  /*2ab10*/  LOP3.LUT R31, R32, 0xffff, RZ, 0xc0, !PT ;  /* 0x0000ffff201f7812 */ /* 0x000fca00078ec0ff */
[----:B------:R-:W-:Y:S01]  /*2ab20*/  F2F.F64.F32 R32, R36 ;  /* 0x0000002400207310 */ /* 0x000fe20000201800 */
[CC--:B------:R-:W-:Y:S02]  /*2ab30*/  SHF.L.U32 R30, R38.reuse, R31.reuse, RZ ;  /* 0x0000001f261e7219 */ /* 0x0c0fe400000006ff */
[----:B------:R-:W-:Y:S02]  /*2ab40*/  SHF.L.U64.HI R38, R38, R31, RZ ;  /* 0x0000001f26267219 */ /* 0x000fe400000102ff */
[----:B------:R-:W-:-:S03]  /*2ab50*/  LOP3.LUT P5, RZ, R30, 0x80001, RZ, 0xc0, !PT ;  /* 0x000800011eff7812 */ /* 0x000fc600078ac0ff */
[----:B------:R-:W0:Y:S01]  /*2ab60*/  F2F.F32.F64 R20, R28 ;  /* 0x0000001c00147310 */ /* 0x000e220000301000 */
[----:B------:R-:W-:-:S04]  /*2ab70*/  LOP3.LUT P5, RZ, R38, 0x80001, RZ, 0xc0, P5 ;  /* 0x0008000126ff7812 */ /* 0x000fc800028ac0ff */
[----:B------:R-:W-:-:S03]  /*2ab80*/  ISETP.LE.U32.AND P5, PT, R31, 0x33, P5 ;  /* 0x000000331f00780c */ /* 0x000fc60002fa3070 */
[----:B0-----:R-:W0:Y:S10]  /*2ab90*/  F2F.F64.F32 R20, R20 ;  /* 0x0000001400147310 */ /* 0x001e340000201800 */
        /* <DEDUP_REMOVED lines=44> */
.L_x_1359:
[----:B------:R-:W-:Y:S05]  /*2ae60*/  BSYNC.RECONVERGENT B4 ;  /* 0x0000000000047941 */ /* 0x000fea0003800200 */
.L_x_1358:
        /* <DEDUP_REMOVED lines=19> */
.L_x_1362:
[----:B------:R-:W-:Y:S05]  /*2afa0*/  BSYNC.RECONVERGENT B3 ;  /* 0x0000000000037941 */ /* 0x000fea0003800200 */
.L_x_1361:
[----:B------:R-:W-:Y:S04]  /*2afb0*/  BSSY.RECONVERGENT B3, `(.L_x_1363) ;  /* 0x0000007000037945 */ /* 0x000fe80003800200 */
[----:B------:R-:W-:Y:S05]  /*2afc0*/  @!P3 BRA `(.L_x_1364) ;  /* 0x000000000014b947 */ /* 0x000fea0003800000 */
[----:B------:R-:W-:-:S13]  /*2afd0*/  ISETP.NE.AND P3, PT, R19, 0x54, PT ;  /* 0x000000541300780c */ /* 0x000fda0003f65270 */
[----:B------:R-:W-:Y:S01]  /*2afe0*/  @P3 IMAD.MOV.U32 R31, RZ, RZ, 0x2 ;  /* 0x00000002ff1f3424 */ /* 0x000fe200078e00ff */
[----:B------:R-:W-:Y:S01]  /*2aff0*/  @P3 ISETP.NE.AND P4, PT, R19, 0x43, PT ;  /* 0x000000431300380c */ /* 0x000fe20003f85270 */
[----:B------:R-:W-:-:S03]  /*2b000*/  @!P3 IMAD.MOV.U32 R20, RZ, RZ, 0x1 ;  /* 0x00000001ff14b424 */ /* 0x000fc600078e00ff */
[----:B------:R-:W-:-:S09]  /*2b010*/  @P3 SEL R20, R31, 0x3, !P4 ;  /* 0x000000031f143807 */ /* 0x000fd20006000000 */
.L_x_1364:
[----:B------:R-:W-:Y:S05]  /*2b020*/  BSYNC.RECONVERGENT B3 ;  /* 0x0000000000037941 */ /* 0x000fea0003800200 */
.L_x_1363:
        /* <DEDUP_REMOVED lines=13> */
.L_x_1366:
[----:B------:R-:W-:Y:S05]  /*2b100*/  BSYNC.RECONVERGENT B3 ;  /* 0x0000000000037941 */ /* 0x000fea0003800200 */
.L_x_1365:
        /* <DEDUP_REMOVED lines=10> */
.L_x_1368:
[----:B------:R-:W-:Y:S05]  /*2b1b0*/  BSYNC.RECONVERGENT B3 ;  /* 0x0000000000037941 */ /* 0x000fea0003800200 */
.L_x_1367:
        /* <DEDUP_REMOVED lines=14> */
.L_x_1370:
[----:B------:R-:W-:Y:S05]  /*2b2a0*/  BSYNC.RECONVERGENT B3 ;  /* 0x0000000000037941 */ /* 0x000fea0003800200 */
.L_x_1369:
        /* <DEDUP_REMOVED lines=10> */
.L_x_1372:
[----:B------:R-:W-:Y:S05]  /*2b350*/  BSYNC.RECONVERGENT B3 ;  /* 0x0000000000037941 */ /* 0x000fea0003800200 */
.L_x_1371:
[----:B------:R-:W-:Y:S01]  /*2b360*/  IADD3 R29, P0, PT, R29, R28, RZ ;  /* 0x0000001c1d1d7210 */ /* 0x000fe20007f1e0ff */
[----:B------:R-:W-:Y:S01]  /*2b370*/  IMAD.MOV.U32 R32, RZ, RZ, RZ ;  /* 0x000000ffff207224 */ /* 0x000fe200078e00ff */
[----:B------:R-:W-:-:S05]  /*2b380*/  LOP3.LUT R21, R21, R20, RZ, 0xfc, !PT ;  /* 0x0000001415157212 */ /* 0x000fca00078efcff */
[----:B------:R-:W-:Y:S01]  /*2b390*/  IMAD.X R32, R32, 0x1, R21, P0 ;  /* 0x0000000120207824 */ /* 0x000fe200000e0615 */
[----:B------:R-:W-:Y:S06]  /*2b3a0*/  BRA `(.L_x_1373) ;  /* 0x0000000400307947 */ /* 0x000fec0003800000 */
.L_x_1360:
        /* <DEDUP_REMOVED lines=11> */
.L_x_1375:
[----:B------:R-:W-:Y:S05]  /*2b460*/  BSYNC.RECONVERGENT B3 ;  /* 0x0000000000037941 */ /* 0x000fea0003800200 */
.L_x_1374:
[----:B------:R-:W-:Y:S04]  /*2b470*/  BSSY.RECONVERGENT B3, `(.L_x_1376) ;  /* 0x0000007000037945 */ /* 0x000fe80003800200 */
[----:B------:R-:W-:Y:S05]  /*2b480*/  @!P3 BRA `(.L_x_1377) ;  /* 0x000000000014b947 */ /* 0x000fea0003800000 */
[----:B------:R-:W-:-:S13]  /*2b490*/  ISETP.NE.AND P0, PT, R7, 0x54, PT ;  /* 0x000000540700780c */ /* 0x000fda0003f05270 */
[----:B------:R-:W-:Y:S01]  /*2b4a0*/  @P0 IMAD.MOV.U32 R31, RZ, RZ, 0x2 ;  /* 0x00000002ff1f0424 */ /* 0x000fe200078e00ff */
[----:B------:R-:W-:Y:S01]  /*2b4b0*/  @P0 ISETP.NE.AND P1, PT, R7, 0x43, PT ;  /* 0x000000430700080c */ /* 0x000fe20003f25270 */
[----:B------:R-:W-:-:S03]  /*2b4c0*/  @!P0 IMAD.MOV.U32 R20, RZ, RZ, 0x1 ;  /* 0x00000001ff148424 */ /* 0x000fc600078e00ff */
[----:B------:R-:W-:-:S09]  /*2b4d0*/  @P0 SEL R20, R31, 0x3, !P1 ;  /* 0x000000031f140807 */ /* 0x000fd20004800000 */
.L_x_1377:
[----:B------:R-:W-:Y:S05]  /*2b4e0*/  BSYNC.RECONVERGENT B3 ;  /* 0x0000000000037941 */ /* 0x000fea0003800200 */
.L_x_1376:
        /* <DEDUP_REMOVED lines=14> */
.L_x_1379:
[----:B------:R-:W-:Y:S05]  /*2b5d0*/  BSYNC.RECONVERGENT B3 ;  /* 0x0000000000037941 */ /* 0x000fea0003800200 */
.L_x_1378:
        /* <DEDUP_REMOVED lines=10> */
.L_x_1381:
[----:B------:R-:W-:Y:S05]  /*2b680*/  BSYNC.RECONVERGENT B3 ;  /* 0x0000000000037941 */ /* 0x000fea0003800200 */
.L_x_1380:
        /* <DEDUP_REMOVED lines=14> */
.L_x_1383:
[----:B------:R-:W-:Y:S05]  /*2b770*/  BSYNC.RECONVERGENT B3 ;  /* 0x0000000000037941 */ /* 0x000fea0003800200 */
.L_x_1382:
        /* <DEDUP_REMOVED lines=10> */
.L_x_1385:
[----:B------:R-:W-:Y:S05]  /*2b820*/  BSYNC.RECONVERGENT B3 ;  /* 0x0000000000037941 */ /* 0x000fea0003800200 */
.L_x_1384:
[----:B------:R-:W-:Y:S01]  /*2b830*/  IADD3 R29, P0, PT, R20, R29, RZ ;  /* 0x0000001d141d7210 */ /* 0x000fe20007f1e0ff */
[----:B------:R-:W-:Y:S01]  /*2b840*/  IMAD.MOV.U32 R20, RZ, RZ, RZ ;  /* 0x000000ffff147224 */ /* 0x000fe200078e00ff */
[----:B------:R-:W-:-:S05]  /*2b850*/  LOP3.LUT R21, R21, R28, RZ, 0xfc, !PT ;  /* 0x0000001c15157212 */ /* 0x000fca00078efcff */
[----:B------:R-:W-:-:S07]  /*2b860*/  IMAD.X R32, R20, 0x1, R21, P0 ;  /* 0x0000000114207824 */ /* 0x000fce00000e0615 */
.L_x_1373:
        /* <DEDUP_REMOVED lines=22> */
.L_x_1390:
[----:B------:R-:W-:Y:S05]  /*2b9d0*/  BSYNC.RECONVERGENT B4 ;  /* 0x0000000000047941 */ /* 0x000fea0003800200 */
.L_x_1389:
        /* <DEDUP_REMOVED lines=9> */
.L_x_1392:
[----:B------:R-:W-:Y:S05]  /*2ba70*/  BSYNC.RECONVERGENT B4 ;  /* 0x0000000000047941 */ /* 0x000fea0003800200 */
.L_x_1391:
        /* <DEDUP_REMOVED lines=15> */
.L_x_1394:
[----:B------:R-:W-:Y:S05]  /*2bb70*/  BSYNC.RECONVERGENT B4 ;  /* 0x0000000000047941 */ /* 0x000fea0003800200 */
.L_x_1393:
        /* <DEDUP_REMOVED lines=10> */
.L_x_1396:
[----:B------:R-:W-:Y:S05]  /*2bc20*/  BSYNC.RECONVERGENT B4 ;  /* 0x0000000000047941 */ /* 0x000fea0003800200 */
.L_x_1395:
        /* <DEDUP_REMOVED lines=14> */
.L_x_1398:
[----:B------:R-:W-:Y:S05]  /*2bd10*/  BSYNC.RECONVERGENT B4 ;  /* 0x0000000000047941 */ /* 0x000fea0003800200 */
.L_x_1397:
        /* <DEDUP_REMOVED lines=11> */
.L_x_1400:
[----:B------:R-:W-:Y:S05]  /*2bdd0*/  BSYNC.RECONVERGENT B4 ;  /* 0x0000000000047941 */ /* 0x000fea0003800200 */
.L_x_1399:
[----:B------:R-:W-:Y:S01]  /*2bde0*/  IADD3 R7, P0, PT, R7, R0, RZ ;  /* 0x0000000007077210 */ /* 0x000fe20007f1e0ff */
[----:B------:R-:W-:Y:S01]  /*2bdf0*/  IMAD.MOV.U32 R0, RZ, RZ, RZ ;  /* 0x000000ffff007224 */ /* 0x000fe200078e00ff */
[----:B------:R-:W-:-:S05]  /*2be00*/  LOP3.LUT R5, R4, R5, RZ, 0xfc, !PT ;  /* 0x0000000504057212 */ /* 0x000fca00078efcff */
[----:B------:R-:W-:Y:S01]  /*2be10*/  IMAD.X R0, R0, 0x1, R5, P0 ;  /* 0x0000000100007824 */ /* 0x000fe200000e0605 */
[----:B------:R-:W-:Y:S06]  /*2be20*/  BRA `(.L_x_1401) ;  /* 0x0000000400387947 */ /* 0x000fec0003800000 */
.L_x_1388:
        /* <DEDUP_REMOVED lines=10> */
.L_x_1403:
[----:B------:R-:W-:Y:S05]  /*2bed0*/  BSYNC.RECONVERGENT B4 ;  /* 0x0000000000047941 */ /* 0x000fea0003800200 */
.L_x_1402:
[----:B------:R-:W-:Y:S01]  /*2bee0*/  BSSY.RECONVERGENT B4, `(.L_x_1404) ;  /* 0x0000009000047945 */ /* 0x000fe20003800200 */
        /* <DEDUP_REMOVED lines=8> */
.L_x_1405:
[----:B------:R-:W-:Y:S05]  /*2bf70*/  BSYNC.RECONVERGENT B4 ;  /* 0x0000000000047941 */ /* 0x000fea0003800200 */
.L_x_1404:
        /* <DEDUP_REMOVED lines=15> */
.L_x_1407:
[----:B------:R-:W-:Y:S05]  /*2c070*/  BSYNC.RECONVERGENT B4 ;  /* 0x0000000000047941 */ /* 0x000fea0003800200 */
.L_x_1406:
        /* <DEDUP_REMOVED lines=10> */
.L_x_1409:
[----:B------:R-:W-:Y:S05]  /*2c120*/  BSYNC.RECONVERGENT B4 ;  /* 0x0000000000047941 */ /* 0x000fea0003800200 */
.L_x_1408:
        /* <DEDUP_REMOVED lines=14> */
.L_x_1411:
[----:B------:R-:W-:Y:S05]  /*2c210*/  BSYNC.RECONVERGENT B4 ;  /* 0x0000000000047941 */ /* 0x000fea0003800200 */
.L_x_1410:
        /* <DEDUP_REMOVED lines=10> */
.L_x_1413:
[----:B------:R-:W-:Y:S05]  /*2c2c0*/  BSYNC.RECONVERGENT B4 ;  /* 0x0000000000047941 */ /* 0x000fea0003800200 */
.L_x_1412:
[----:B------:R-:W-:Y:S01]  /*2c2d0*/  IADD3 R7, P0, PT, R4, R7, RZ ;  /* 0x0000000704077210 */ /* 0x000fe20007f1e0ff */
[----:B------:R-:W-:Y:S01]  /*2c2e0*/  IMAD.MOV.U32 R0, RZ, RZ, RZ ;  /* 0x000000ffff007224 */ /* 0x000fe200078e00ff */
[----:B------:R-:W-:-:S05]  /*2c2f0*/  LOP3.LUT R5, R6, R5, RZ, 0xfc, !PT ;  /* 0x0000000506057212 */ /* 0x000fca00078efcff */
[----:B------:R-:W-:-:S07]  /*2c300*/  IMAD.X R0, R0, 0x1, R5, P0 ;  /* 0x0000000100007824 */ /* 0x000fce00000e0605 */
.L_x_1401:
        /* <DEDUP_REMOVED lines=10> */
.L_x_1387:
[----:B------:R-:W-:Y:S05]  /*2c3b0*/  BSYNC.RECONVERGENT B3 ;  /* 0x0000000000037941 */ /* 0x000fea0003800200 */
.L_x_1386:
        /* <DEDUP_REMOVED lines=26> */
.L_x_1416:
[----:B------:R-:W-:Y:S02]  /*2c560*/  IMAD.MOV.U32 R0, RZ, RZ, 0x54 ;  /* 0x00000054ff007424 */ /* 0x000fe400078e00ff */
[----:B------:R-:W-:-:S07]  /*2c570*/  IMAD.MOV.U32 R18, RZ, RZ, 0xc ;  /* 0x0000000cff127424 */ /* 0x000fce00078e00ff */
.L_x_1415:
[----:B------:R-:W-:Y:S05]  /*2c580*/  BSYNC.RECONVERGENT B3 ;  /* 0x0000000000037941 */ /* 0x000fea0003800200 */
.L_x_1414:
        /* <DEDUP_REMOVED lines=26> */
.L_x_1419:
[----:B------:R-:W-:Y:S02]  /*2c730*/  IMAD.MOV.U32 R4, RZ, RZ, 0x54 ;  /* 0x00000054ff047424 */ /* 0x000fe400078e00ff */
[----:B------:R-:W-:-:S07]  /*2c740*/  IMAD.MOV.U32 R28, RZ, RZ, 0x3 ;  /* 0x00000003ff1c7424 */ /* 0x000fce00078e00ff */
.L_x_1418:
[----:B------:R-:W-:Y:S05]  /*2c750*/  BSYNC.RECONVERGENT B3 ;  /* 0x0000000000037941 */ /* 0x000fea0003800200 */
.L_x_1417:
        /* <DEDUP_REMOVED lines=26> */
.L_x_1422:
[----:B------:R-:W-:Y:S02]  /*2c900*/  IMAD.MOV.U32 R5, RZ, RZ, 0x54 ;  /* 0x00000054ff057424 */ /* 0x000fe400078e00ff */
[----:B------:R-:W-:-:S07]  /*2c910*/  IMAD.MOV.U32 R31, RZ, RZ, 0xc ;  /* 0x0000000cff1f7424 */ /* 0x000fce00078e00ff */
.L_x_1421:
[----:B------:R-:W-:Y:S05]  /*2c920*/  BSYNC.RECONVERGENT B3 ;  /* 0x0000000000037941 */ /* 0x000fea0003800200 */
.L_x_1420:
        /* <DEDUP_REMOVED lines=26> */
.L_x_1425:
[----:B------:R-:W-:Y:S02]  /*2cad0*/  IMAD.MOV.U32 R6, RZ, RZ, 0x54 ;  /* 0x00000054ff067424 */ /* 0x000fe400078e00ff */
[----:B------:R-:W-:-:S07]  /*2cae0*/  IMAD.MOV.U32 R33, RZ, RZ, 0x3 ;  /* 0x00000003ff217424 */ /* 0x000fce00078e00ff */
.L_x_1424:
[----:B------:R-:W-:Y:S05]  /*2caf0*/  BSYNC.RECONVERGENT B3 ;  /* 0x0000000000037941 */ /* 0x000fea0003800200 */
.L_x_1423:
        /* <DEDUP_REMOVED lines=26> */
.L_x_1428:
[----:B------:R-:W-:Y:S02]  /*2cca0*/  IMAD.MOV.U32 R7, RZ, RZ, 0x54 ;  /* 0x00000054ff077424 */ /* 0x000fe400078e00ff */
[----:B------:R-:W-:-:S07]  /*2ccb0*/  IMAD.MOV.U32 R35, RZ, RZ, 0xc ;  /* 0x0000000cff237424 */ /* 0x000fce00078e00ff */
.L_x_1427:
[----:B------:R-:W-:Y:S05]  /*2ccc0*/  BSYNC.RECONVERGENT B3 ;  /* 0x0000000000037941 */ /* 0x000fea0003800200 */
.L_x_1426:
        /* <DEDUP_REMOVED lines=26> */
.L_x_1431:
[----:B------:R-:W-:Y:S02]  /*2ce70*/  IMAD.MOV.U32 R10, RZ, RZ, 0x54 ;  /* 0x00000054ff0a7424 */ /* 0x000fe400078e00ff */
[----:B------:R-:W-:-:S07]  /*2ce80*/  IMAD.MOV.U32 R37, RZ, RZ, 0x3 ;  /* 0x00000003ff257424 */ /* 0x000fce00078e00ff */
.L_x_1430:
[----:B------:R-:W-:Y:S05]  /*2ce90*/  BSYNC.RECONVERGENT B3 ;  /* 0x0000000000037941 */ /* 0x000fea0003800200 */
.L_x_1429:
        /* <DEDUP_REMOVED lines=26> */
.L_x_1434:
[----:B------:R-:W-:Y:S02]  /*2d040*/  IMAD.MOV.U32 R11, RZ, RZ, 0x54 ;  /* 0x00000054ff0b7424 */ /* 0x000fe400078e00ff */
[----:B------:R-:W-:-:S07]  /*2d050*/  IMAD.MOV.U32 R39, RZ, RZ, 0xc ;  /* 0x0000000cff277424 */ /* 0x000fce00078e00ff */
.L_x_1433:
[----:B------:R-:W-:Y:S05]  /*2d060*/  BSYNC.RECONVERGENT B3 ;  /* 0x0000000000037941 */ /* 0x000fea0003800200 */
.L_x_1432:
        /* <DEDUP_REMOVED lines=26> */
.L_x_1437:
[----:B------:R-:W-:Y:S02]  /*2d210*/  IMAD.MOV.U32 R12, RZ, RZ, 0x54 ;  /* 0x00000054ff0c7424 */ /* 0x000fe400078e00ff */
[----:B------:R-:W-:-:S07]  /*2d220*/  IMAD.MOV.U32 R41, RZ, RZ, 0x3 ;  /* 0x00000003ff297424 */ /* 0x000fce00078e00ff */
.L_x_1436:
[----:B------:R-:W-:Y:S05]  /*2d230*/  BSYNC.RECONVERGENT B3 ;  /* 0x0000000000037941 */ /* 0x000fea0003800200 */
.L_x_1435:
        /* <DEDUP_REMOVED lines=26> */
.L_x_1440:
[----:B------:R-:W-:Y:S02]  /*2d3e0*/  IMAD.MOV.U32 R13, RZ, RZ, 0x54 ;  /* 0x00000054ff0d7424 */ /* 0x000fe400078e00ff */
[----:B------:R-:W-:-:S07]  /*2d3f0*/  IMAD.MOV.U32 R43, RZ, RZ, 0xc ;  /* 0x0000000cff2b7424 */ /* 0x000fce00078e00ff */
.L_x_1439:
[----:B------:R-:W-:Y:S05]  /*2d400*/  BSYNC.RECONVERGENT B3 ;  /* 0x0000000000037941 */ /* 0x000fea0003800200 */
.L_x_1438:
        /* <DEDUP_REMOVED lines=26> */
.L_x_1443:
[----:B------:R-:W-:Y:S02]  /*2d5b0*/  IMAD.MOV.U32 R14, RZ, RZ, 0x54 ;  /* 0x00000054ff0e7424 */ /* 0x000fe400078e00ff */
[----:B------:R-:W-:-:S07]  /*2d5c0*/  IMAD.MOV.U32 R45, RZ, RZ, 0x3 ;  /* 0x00000003ff2d7424 */ /* 0x000fce00078e00ff */
.L_x_1442:
[----:B------:R-:W-:Y:S05]  /*2d5d0*/  BSYNC.RECONVERGENT B3 ;  /* 0x0000000000037941 */ /* 0x000fea0003800200 */
.L_x_1441:
        /* <DEDUP_REMOVED lines=26> */
.L_x_1446:
[----:B------:R-:W-:Y:S02]  /*2d780*/  IMAD.MOV.U32 R15, RZ, RZ, 0x54 ;  /* 0x00000054ff0f7424 */ /* 0x000fe400078e00ff */
[----:B------:R-:W-:-:S07]  /*2d790*/  IMAD.MOV.U32 R49, RZ, RZ, 0xc ;  /* 0x0000000cff317424 */ /* 0x000fce00078e00ff */
.L_x_1445:
[----:B------:R-:W-:Y:S05]  /*2d7a0*/  BSYNC.RECONVERGENT B3 ;  /* 0x0000000000037941 */ /* 0x000fea0003800200 */
.L_x_1444:
        /* <DEDUP_REMOVED lines=26> */
.L_x_1449:
[----:B------:R-:W-:Y:S02]  /*2d950*/  IMAD.MOV.U32 R16, RZ, RZ, 0x54 ;  /* 0x00000054ff107424 */ /* 0x000fe400078e00ff */
[----:B------:R-:W-:-:S07]  /*2d960*/  IMAD.MOV.U32 R48, RZ, RZ, 0x3 ;  /* 0x00000003ff307424 */ /* 0x000fce00078e00ff */
.L_x_1448:
[----:B------:R-:W-:Y:S05]  /*2d970*/  BSYNC.RECONVERGENT B3 ;  /* 0x0000000000037941 */ /* 0x000fea0003800200 */
.L_x_1447:
        /* <DEDUP_REMOVED lines=15> */
.L_x_1452:
[----:B------:R-:W-:Y:S05]  /*2da70*/  BSYNC.RECONVERGENT B3 ;  /* 0x0000000000037941 */ /* 0x000fea0003800200 */
.L_x_1451:
        /* <DEDUP_REMOVED lines=9> */
.L_x_1454:
[----:B------:R-:W-:Y:S05]  /*2db10*/  BSYNC.RECONVERGENT B3 ;  /* 0x0000000000037941 */ /* 0x000fea0003800200 */
.L_x_1453:
        /* <DEDUP_REMOVED lines=13> */
.L_x_1456:
[----:B------:R-:W-:Y:S05]  /*2dbf0*/  BSYNC.RECONVERGENT B3 ;  /* 0x0000000000037941 */ /* 0x000fea0003800200 */
.L_x_1455:
        /* <DEDUP_REMOVED lines=15> */
.L_x_1458:
[----:B------:R-:W-:Y:S05]  /*2dcf0*/  BSYNC.RECONVERGENT B3 ;  /* 0x0000000000037941 */ /* 0x000fea0003800200 */
.L_x_1457:
        /* <DEDUP_REMOVED lines=13> */
.L_x_1460:
[----:B------:R-:W-:Y:S05]  /*2ddd0*/  BSYNC.RECONVERGENT B3 ;  /* 0x0000000000037941 */ /* 0x000fea0003800200 */
.L_x_1459:
        /* <DEDUP_REMOVED lines=13> */
.L_x_1462:
[----:B------:R-:W-:Y:S05]  /*2deb0*/  BSYNC.RECONVERGENT B3 ;  /* 0x0000000000037941 */ /* 0x000fea0003800200 */
.L_x_1461:
[----:B------:R-:W-:Y:S02]  /*2dec0*/  IADD3 R9, P0, PT, R9, R56, RZ ;  /* 0x0000003809097210 */ /* 0x000fe40007f1e0ff */
[----:B------:R-:W-:-:S05]  /*2ded0*/  LOP3.LUT R51, R51, R54, RZ, 0xfc, !PT ;  /* 0x0000003633337212 */ /* 0x000fca00078efcff */
[----:B------:R-:W-:Y:S01]  /*2dee0*/  IMAD.X R50, R50, 0x1, R51, P0 ;  /* 0x0000000132327824 */ /* 0x000fe200000e0633 */
[----:B------:R-:W-:Y:S06]  /*2def0*/  BRA `(.L_x_1463) ;  /* 0x0000000400587947 */ /* 0x000fec0003800000 */
.L_x_1450:
        /* <DEDUP_REMOVED lines=14> */
.L_x_1465:
[----:B------:R-:W-:Y:S05]  /*2dfe0*/  BSYNC.RECONVERGENT B3 ;  /* 0x0000000000037941 */ /* 0x000fea0003800200 */
.L_x_1464:
        /* <DEDUP_REMOVED lines=9> */
.L_x_1467:
[----:B------:R-:W-:Y:S05]  /*2e080*/  BSYNC.RECONVERGENT B3 ;  /* 0x0000000000037941 */ /* 0x000fea0003800200 */
.L_x_1466:
        /* <DEDUP_REMOVED lines=13> */
.L_x_1469:
[----:B------:R-:W-:Y:S05]  /*2e160*/  BSYNC.RECONVERGENT B3 ;  /* 0x0000000000037941 */ /* 0x000fea0003800200 */
.L_x_1468:
        /* <DEDUP_REMOVED lines=15> */
.L_x_1471:
[----:B------:R-:W-:Y:S05]  /*2e260*/  BSYNC.RECONVERGENT B3 ;  /* 0x0000000000037941 */ /* 0x000fea0003800200 */
.L_x_1470:
        /* <DEDUP_REMOVED lines=13> */
.L_x_1473:
[----:B------:R-:W-:Y:S05]  /*2e340*/  BSYNC.RECONVERGENT B3 ;  /* 0x0000000000037941 */ /* 0x000fea0003800200 */
.L_x_1472:
        /* <DEDUP_REMOVED lines=13> */
.L_x_1475:
[----:B------:R-:W-:Y:S05]  /*2e420*/  BSYNC.RECONVERGENT B3 ;  /* 0x0000000000037941 */ /* 0x000fea0003800200 */
.L_x_1474:
[----:B------:R-:W-:Y:S02]  /*2e430*/  IADD3 R9, P0, PT, R9, R56, RZ ;  /* 0x0000003809097210 */ /* 0x000fe40007f1e0ff */
[----:B------:R-:W-:-:S05]  /*2e440*/  LOP3.LUT R51, R51, R54, RZ, 0xfc, !PT ;  /* 0x0000003633337212 */ /* 0x000fca00078efcff */
[----:B------:R-:W-:-:S07]  /*2e450*/  IMAD.X R50, R50, 0x1, R51, P0 ;  /* 0x0000000132327824 */ /* 0x000fce00000e0633 */
.L_x_1463:
        /* <DEDUP_REMOVED lines=26> */
.L_x_1478:
[----:B------:R-:W-:Y:S05]  /*2e600*/  BSYNC.RECONVERGENT B3 ;  /* 0x0000000000037941 */ /* 0x000fea0003800200 */
.L_x_1477:
        /* <DEDUP_REMOVED lines=9> */
.L_x_1480:
[----:B------:R-:W-:Y:S05]  /*2e6a0*/  BSYNC.RECONVERGENT B3 ;  /* 0x0000000000037941 */ /* 0x000fea0003800200 */
.L_x_1479:
        /* <DEDUP_REMOVED lines=11> */
.L_x_1482:
[----:B------:R-:W-:Y:S05]  /*2e760*/  BSYNC.RECONVERGENT B3 ;  /* 0x0000000000037941 */ /* 0x000fea0003800200 */
.L_x_1481:
        /* <DEDUP_REMOVED lines=13> */
.L_x_1484:
[----:B------:R-:W-:Y:S05]  /*2e840*/  BSYNC.RECONVERGENT B3 ;  /* 0x0000000000037941 */ /* 0x000fea0003800200 */
.L_x_1483:
        /* <DEDUP_REMOVED lines=15> */
.L_x_1486:
[----:B------:R-:W-:Y:S05]  /*2e940*/  BSYNC.RECONVERGENT B3 ;  /* 0x0000000000037941 */ /* 0x000fea0003800200 */
.L_x_1485:
        /* <DEDUP_REMOVED lines=11> */
.L_x_1488:
[----:B------:R-:W-:Y:S05]  /*2ea00*/  BSYNC.RECONVERGENT B3 ;  /* 0x0000000000037941 */ /* 0x000fea0003800200 */
.L_x_1487:
[----:B------:R-:W-:Y:S02]  /*2ea10*/  IADD3 R0, P0, PT, R0, R7, RZ ;  /* 0x0000000700007210 */ /* 0x000fe40007f1e0ff */
[----:B------:R-:W-:-:S05]  /*2ea20*/  LOP3.LUT R5, R5, R6, RZ, 0xfc, !PT ;  /* 0x0000000605057212 */ /* 0x000fca00078efcff */
[----:B------:R-:W-:Y:S01]  /*2ea30*/  IMAD.X R4, R4, 0x1, R5, P0 ;  /* 0x0000000104047824 */ /* 0x000fe200000e0605 */
[----:B------:R-:W-:Y:S06]  /*2ea40*/  BRA `(.L_x_1489) ;  /* 0x0000000400587947 */ /* 0x000fec0003800000 */
.L_x_1476:
        /* <DEDUP_REMOVED lines=18> */
.L_x_1491:
[----:B------:R-:W-:Y:S05]  /*2eb70*/  BSYNC.RECONVERGENT B3 ;  /* 0x0000000000037941 */ /* 0x000fea0003800200 */
.L_x_1490:
        /* <DEDUP_REMOVED lines=9> */
.L_x_1493:
[----:B------:R-:W-:Y:S05]  /*2ec10*/  BSYNC.RECONVERGENT B3 ;  /* 0x0000000000037941 */ /* 0x000fea0003800200 */
.L_x_1492:
        /* <DEDUP_REMOVED lines=12> */
.L_x_1495:
[----:B------:R-:W-:Y:S05]  /*2ece0*/  BSYNC.RECONVERGENT B3 ;  /* 0x0000000000037941 */ /* 0x000fea0003800200 */
.L_x_1494:
        /* <DEDUP_REMOVED lines=13> */
.L_x_1497:
[----:B------:R-:W-:Y:S05]  /*2edc0*/  BSYNC.RECONVERGENT B3 ;  /* 0x0000000000037941 */ /* 0x000fea0003800200 */
.L_x_1496:
        /* <DEDUP_REMOVED lines=14> */
.L_x_1499:
[----:B------:R-:W-:Y:S05]  /*2eeb0*/  BSYNC.RECONVERGENT B3 ;  /* 0x0000000000037941 */ /* 0x000fea0003800200 */
.L_x_1498:
        /* <DEDUP_REMOVED lines=11> */
.L_x_1501:
[----:B------:R-:W-:Y:S05]  /*2ef70*/  BSYNC.RECONVERGENT B3 ;  /* 0x0000000000037941 */ /* 0x000fea0003800200 */
.L_x_1500:
[----:B------:R-:W-:Y:S02]  /*2ef80*/  IADD3 R0, P0, PT, R0, R7, RZ ;  /* 0x0000000700007210 */ /* 0x000fe40007f1e0ff */
[----:B------:R-:W-:-:S05]  /*2ef90*/  LOP3.LUT R5, R5, R6, RZ, 0xfc, !PT ;  /* 0x0000000605057212 */ /* 0x000fca00078efcff */
[----:B------:R-:W-:-:S07]  /*2efa0*/  IMAD.X R4, R4, 0x1, R5, P0 ;  /* 0x0000000104047824 */ /* 0x000fce00000e0605 */
.L_x_1489:
        /* <DEDUP_REMOVED lines=10> */
.L_x_1187:
[----:B------:R-:W-:Y:S05]  /*2f050*/  BSYNC.RECONVERGENT B2 ;  /* 0x0000000000027941 */ /* 0x000fea0003800200 */
.L_x_1186:
        /* <DEDUP_REMOVED lines=278> */
.L_x_1506:
[----:B------:R-:W-:Y:S01]  /*301c0*/  IMAD.IADD R0, R5, 0x1, R0 ;  /* 0x0000000105007824 */ /* 0x000fe200078e0200 */
[----:B------:R-:W-:Y:S06]  /*301d0*/  BRA `(.L_x_1507) ;  /* 0x0000000000047947 */ /* 0x000fec0003800000 */
.L_x_1505:
[----:B------:R-:W-:-:S07]  /*301e0*/  VIADD R0, R0, 0x1 ;  /* 0x0000000100007836 */ /* 0x000fce0000000000 */
.L_x_1507:
[----:B------:R-:W-:Y:S05]  /*301f0*/  BSYNC.RECONVERGENT B3 ;  /* 0x0000000000037941 */ /* 0x000fea0003800200 */
.L_x_1504:
        /* <DEDUP_REMOVED lines=10> */
.L_x_1510:
[----:B------:R-:W-:Y:S01]  /*302a0*/  IMAD.IADD R0, R5, 0x1, R0 ;  /* 0x0000000105007824 */ /* 0x000fe200078e0200 */
[----:B------:R-:W-:Y:S06]  /*302b0*/  BRA `(.L_x_1511) ;  /* 0x0000000000047947 */ /* 0x000fec0003800000 */
.L_x_1509:
[----:B------:R-:W-:-:S07]  /*302c0*/  VIADD R0, R0, 0x1 ;  /* 0x0000000100007836 */ /* 0x000fce0000000000 */
.L_x_1511:
[----:B------:R-:W-:Y:S05]  /*302d0*/  BSYNC.RECONVERGENT B3 ;  /* 0x0000000000037941 */ /* 0x000fea0003800200 */
.L_x_1508:
        /* <DEDUP_REMOVED lines=10> */
.L_x_1514:
[----:B------:R-:W-:Y:S01]  /*30380*/  IMAD.IADD R0, R5, 0x1, R0 ;  /* 0x0000000105007824 */ /* 0x000fe200078e0200 */
[----:B------:R-:W-:Y:S06]  /*30390*/  BRA `(.L_x_1515) ;  /* 0x0000000000047947 */ /* 0x000fec0003800000 */
.L_x_1513:
[----:B------:R-:W-:-:S07]  /*303a0*/  VIADD R0, R0, 0x1 ;  /* 0x0000000100007836 */ /* 0x000fce0000000000 */
.L_x_1515:
[----:B------:R-:W-:Y:S05]  /*303b0*/  BSYNC.RECONVERGENT B3 ;  /* 0x0000000000037941 */ /* 0x000fea0003800200 */
.L_x_1512:
        /* <DEDUP_REMOVED lines=10> */
.L_x_1518:
[----:B------:R-:W-:Y:S01]  /*30460*/  IMAD.IADD R0, R5, 0x1, R0 ;  /* 0x0000000105007824 */ /* 0x000fe200078e0200 */
[----:B------:R-:W-:Y:S06]  /*30470*/  BRA `(.L_x_1519) ;  /* 0x0000000000047947 */ /* 0x000fec0003800000 */
.L_x_1517:
[----:B------:R-:W-:-:S07]  /*30480*/  VIADD R0, R0, 0x1 ;  /* 0x0000000100007836 */ /* 0x000fce0000000000 */
.L_x_1519:
[----:B------:R-:W-:Y:S05]  /*30490*/  BSYNC.RECONVERGENT B3 ;  /* 0x0000000000037941 */ /* 0x000fea0003800200 */
.L_x_1516:
        /* <DEDUP_REMOVED lines=10> */
.L_x_1522:
[----:B------:R-:W-:Y:S01]  /*30540*/  IMAD.IADD R0, R5, 0x1, R0 ;  /* 0x0000000105007824 */ /* 0x000fe200078e0200 */
[----:B------:R-:W-:Y:S06]  /*30550*/  BRA `(.L_x_1523) ;  /* 0x0000000000047947 */ /* 0x000fec0003800000 */
.L_x_1521:
[----:B------:R-:W-:-:S07]  /*30560*/  VIADD R0, R0, 0x1 ;  /* 0x0000000100007836 */ /* 0x000fce0000000000 */
.L_x_1523:
[----:B------:R-:W-:Y:S05]  /*30570*/  BSYNC.RECONVERGENT B3 ;  /* 0x0000000000037941 */ /* 0x000fea0003800200 */
.L_x_1520:
        /* <DEDUP_REMOVED lines=10> */
.L_x_1526:
[----:B------:R-:W-:Y:S01]  /*30620*/  IMAD.IADD R0, R5, 0x1, R0 ;  /* 0x0000000105007824 */ /* 0x000fe200078e0200 */
[----:B------:R-:W-:Y:S06]  /*30630*/  BRA `(.L_x_1527) ;  /* 0x0000000000047947 */ /* 0x000fec0003800000 */
.L_x_1525:
[----:B------:R-:W-:-:S07]  /*30640*/  VIADD R0, R0, 0x1 ;  /* 0x0000000100007836 */ /* 0x000fce0000000000 */
.L_x_1527:
[----:B------:R-:W-:Y:S05]  /*30650*/  BSYNC.RECONVERGENT B3 ;  /* 0x0000000000037941 */ /* 0x000fea0003800200 */
.L_x_1524:
        /* <DEDUP_REMOVED lines=10> */
.L_x_1530:
[----:B------:R-:W-:Y:S01]  /*30700*/  IMAD.IADD R0, R5, 0x1, R0 ;  /* 0x0000000105007824 */ /* 0x000fe200078e0200 */
[----:B------:R-:W-:Y:S06]  /*30710*/  BRA `(.L_x_1531) ;  /* 0x0000000000047947 */ /* 0x000fec0003800000 */
.L_x_1529:
[----:B------:R-:W-:-:S07]  /*30720*/  VIADD R0, R0, 0x1 ;  /* 0x0000000100007836 */ /* 0x000fce0000000000 */
.L_x_1531:
[----:B------:R-:W-:Y:S05]  /*30730*/  BSYNC.RECONVERGENT B3 ;  /* 0x0000000000037941 */ /* 0x000fea0003800200 */
.L_x_1528:
        /* <DEDUP_REMOVED lines=10> */
.L_x_1534:
[----:B------:R-:W-:Y:S01]  /*307e0*/  IMAD.IADD R0, R5, 0x1, R0 ;  /* 0x0000000105007824 */ /* 0x000fe200078e0200 */
[----:B------:R-:W-:Y:S06]  /*307f0*/  BRA `(.L_x_1535) ;  /* 0x0000000000047947 */ /* 0x000fec0003800000 */
.L_x_1533:
[----:B------:R-:W-:-:S07]  /*30800*/  VIADD R0, R0, 0x1 ;  /* 0x0000000100007836 */ /* 0x000fce0000000000 */
.L_x_1535:
[----:B------:R-:W-:Y:S05]  /*30810*/  BSYNC.RECONVERGENT B3 ;  /* 0x0000000000037941 */ /* 0x000fea0003800200 */
.L_x_1532:
        /* <DEDUP_REMOVED lines=10> */
.L_x_1538:
[----:B------:R-:W-:Y:S01]  /*308c0*/  IMAD.IADD R0, R5, 0x1, R0 ;  /* 0x0000000105007824 */ /* 0x000fe200078e0200 */
[----:B------:R-:W-:Y:S06]  /*308d0*/  BRA `(.L_x_1539) ;  /* 0x0000000000047947 */ /* 0x000fec0003800000 */
.L_x_1537:
[----:B------:R-:W-:-:S07]  /*308e0*/  VIADD R0, R0, 0x1 ;  /* 0x0000000100007836 */ /* 0x000fce0000000000 */
.L_x_1539:
[----:B------:R-:W-:Y:S05]  /*308f0*/  BSYNC.RECONVERGENT B3 ;  /* 0x0000000000037941 */ /* 0x000fea0003800200 */
.L_x_1536:
        /* <DEDUP_REMOVED lines=10> */
.L_x_1542:
[----:B------:R-:W-:Y:S01]  /*309a0*/  IMAD.IADD R0, R5, 0x1, R0 ;  /* 0x0000000105007824 */ /* 0x000fe200078e0200 */
[----:B------:R-:W-:Y:S06]  /*309b0*/  BRA `(.L_x_1543) ;  /* 0x0000000000047947 */ /* 0x000fec0003800000 */
.L_x_1541:
[----:B------:R-:W-:-:S07]  /*309c0*/  VIADD R0, R0, 0x1 ;  /* 0x0000000100007836 */ /* 0x000fce0000000000 */
.L_x_1543:
[----:B------:R-:W-:Y:S05]  /*309d0*/  BSYNC.RECONVERGENT B3 ;  /* 0x0000000000037941 */ /* 0x000fea0003800200 */
.L_x_1540:
        /* <DEDUP_REMOVED lines=10> */
.L_x_1546:
[----:B------:R-:W-:Y:S01]  /*30a80*/  IMAD.IADD R0, R5, 0x1, R0 ;  /* 0x0000000105007824 */ /* 0x000fe200078e0200 */
[----:B------:R-:W-:Y:S06]  /*30a90*/  BRA `(.L_x_1547) ;  /* 0x0000000000047947 */ /* 0x000fec0003800000 */
.L_x_1545:
[----:B------:R-:W-:-:S07]  /*30aa0*/  VIADD R0, R0, 0x1 ;  /* 0x0000000100007836 */ /* 0x000fce0000000000 */
.L_x_1547:
[----:B------:R-:W-:Y:S05]  /*30ab0*/  BSYNC.RECONVERGENT B3 ;  /* 0x0000000000037941 */ /* 0x000fea0003800200 */
.L_x_1544:
        /* <DEDUP_REMOVED lines=10> */
.L_x_1550:
[----:B------:R-:W-:Y:S01]  /*30b60*/  IMAD.IADD R0, R5, 0x1, R0 ;  /* 0x0000000105007824 */ /* 0x000fe200078e0200 */
[----:B------:R-:W-:Y:S06]  /*30b70*/  BRA `(.L_x_1551) ;  /* 0x0000000000047947 */ /* 0x000fec0003800000 */
.L_x_1549:
[----:B------:R-:W-:-:S07]  /*30b80*/  VIADD R0, R0, 0x1 ;  /* 0x0000000100007836 */ /* 0x000fce0000000000 */
.L_x_1551:
[----:B------:R-:W-:Y:S05]  /*30b90*/  BSYNC.RECONVERGENT B3 ;  /* 0x0000000000037941 */ /* 0x000fea0003800200 */
.L_x_1548:
        /* <DEDUP_REMOVED lines=10> */
.L_x_1554:
[----:B------:R-:W-:Y:S01]  /*30c40*/  IMAD.IADD R0, R5, 0x1, R0 ;  /* 0x0000000105007824 */ /* 0x000fe200078e0200 */
[----:B------:R-:W-:Y:S06]  /*30c50*/  BRA `(.L_x_1555) ;  /* 0x0000000000047947 */ /* 0x000fec0003800000 */
.L_x_1553:
[----:B------:R-:W-:-:S07]  /*30c60*/  VIADD R0, R0, 0x1 ;  /* 0x0000000100007836 */ /* 0x000fce0000000000 */
.L_x_1555:
[----:B------:R-:W-:Y:S05]  /*30c70*/  BSYNC.RECONVERGENT B3 ;  /* 0x0000000000037941 */ /* 0x000fea0003800200 */
.L_x_1552:
        /* <DEDUP_REMOVED lines=10> */
.L_x_1558:
[----:B------:R-:W-:Y:S01]  /*30d20*/  IMAD.IADD R0, R5, 0x1, R0 ;  /* 0x0000000105007824 */ /* 0x000fe200078e0200 */
[----:B------:R-:W-:Y:S06]  /*30d30*/  BRA `(.L_x_1559) ;  /* 0x0000000000047947 */ /* 0x000fec0003800000 */
.L_x_1557:
[----:B------:R-:W-:-:S07]  /*30d40*/  VIADD R0, R0, 0x1 ;  /* 0x0000000100007836 */ /* 0x000fce0000000000 */
.L_x_1559:
[----:B------:R-:W-:Y:S05]  /*30d50*/  BSYNC.RECONVERGENT B3 ;  /* 0x0000000000037941 */ /* 0x000fea0003800200 */
.L_x_1556:
        /* <DEDUP_REMOVED lines=10> */
.L_x_1562:
[----:B------:R-:W-:Y:S01]  /*30e00*/  IMAD.IADD R0, R5, 0x1, R0 ;  /* 0x0000000105007824 */ /* 0x000fe200078e0200 */
[----:B------:R-:W-:Y:S06]  /*30e10*/  BRA `(.L_x_1563) ;  /* 0x0000000000047947 */ /* 0x000fec0003800000 */
.L_x_1561:
[----:B------:R-:W-:-:S07]  /*30e20*/  VIADD R0, R0, 0x1 ;  /* 0x0000000100007836 */ /* 0x000fce0000000000 */
.L_x_1563:
[----:B------:R-:W-:Y:S05]  /*30e30*/  BSYNC.RECONVERGENT B3 ;  /* 0x0000000000037941 */ /* 0x000fea0003800200 */
.L_x_1560:
        /* <DEDUP_REMOVED lines=10> */
.L_x_1566:
[----:B------:R-:W-:Y:S01]  /*30ee0*/  IMAD.IADD R0, R5, 0x1, R0 ;  /* 0x0000000105007824 */ /* 0x000fe200078e0200 */
[----:B------:R-:W-:Y:S06]  /*30ef0*/  BRA `(.L_x_1567) ;  /* 0x0000000000047947 */ /* 0x000fec0003800000 */
.L_x_1565:
[----:B------:R-:W-:-:S07]  /*30f00*/  VIADD R0, R0, 0x1 ;  /* 0x0000000100007836 */ /* 0x000fce0000000000 */
.L_x_1567:
[----:B------:R-:W-:Y:S05]  /*30f10*/  BSYNC.RECONVERGENT B3 ;  /* 0x0000000000037941 */ /* 0x000fea0003800200 */
.L_x_1564:
        /* <DEDUP_REMOVED lines=10> */
.L_x_1570:
[----:B------:R-:W-:Y:S01]  /*30fc0*/  IMAD.IADD R0, R5, 0x1, R0 ;  /* 0x0000000105007824 */ /* 0x000fe200078e0200 */
[----:B------:R-:W-:Y:S06]  /*30fd0*/  BRA `(.L_x_1571) ;  /* 0x0000000000047947 */ /* 0x000fec0003800000 */
.L_x_1569:
[----:B------:R-:W-:-:S07]  /*30fe0*/  VIADD R0, R0, 0x1 ;  /* 0x0000000100007836 */ /* 0x000fce0000000000 */
.L_x_1571:
[----:B------:R-:W-:Y:S05]  /*30ff0*/  BSYNC.RECONVERGENT B3 ;  /* 0x0000000000037941 */ /* 0x000fea0003800200 */
.L_x_1568:
        /* <DEDUP_REMOVED lines=10> */
.L_x_1574:
[----:B------:R-:W-:Y:S01]  /*310a0*/  IMAD.IADD R0, R5, 0x1, R0 ;  /* 0x0000000105007824 */ /* 0x000fe200078e0200 */
[----:B------:R-:W-:Y:S06]  /*310b0*/  BRA `(.L_x_1575) ;  /* 0x0000000000047947 */ /* 0x000fec0003800000 */
.L_x_1573:
[----:B------:R-:W-:-:S07]  /*310c0*/  VIADD R0, R0, 0x1 ;  /* 0x0000000100007836 */ /* 0x000fce0000000000 */
.L_x_1575:
[----:B------:R-:W-:Y:S05]  /*310d0*/  BSYNC.RECONVERGENT B3 ;  /* 0x0000000000037941 */ /* 0x000fea0003800200 */
.L_x_1572:
        /* <DEDUP_REMOVED lines=10> */
.L_x_1578:
[----:B------:R-:W-:Y:S01]  /*31180*/  IMAD.IADD R0, R5, 0x1, R0 ;  /* 0x0000000105007824 */ /* 0x000fe200078e0200 */
[----:B------:R-:W-:Y:S06]  /*31190*/  BRA `(.L_x_1579) ;  /* 0x0000000000047947 */ /* 0x000fec0003800000 */
.L_x_1577:
[----:B------:R-:W-:-:S07]  /*311a0*/  VIADD R0, R0, 0x1 ;  /* 0x0000000100007836 */ /* 0x000fce0000000000 */
.L_x_1579:
[----:B------:R-:W-:Y:S05]  /*311b0*/  BSYNC.RECONVERGENT B3 ;  /* 0x0000000000037941 */ /* 0x000fea0003800200 */
.L_x_1576:
        /* <DEDUP_REMOVED lines=10> */
.L_x_1582:
[----:B------:R-:W-:Y:S01]  /*31260*/  IMAD.IADD R0, R5, 0x1, R0 ;  /* 0x0000000105007824 */ /* 0x000fe200078e0200 */
[----:B------:R-:W-:Y:S06]  /*31270*/  BRA `(.L_x_1583) ;  /* 0x0000000000047947 */ /* 0x000fec0003800000 */
.L_x_1581:
[----:B------:R-:W-:-:S07]  /*31280*/  VIADD R0, R0, 0x1 ;  /* 0x0000000100007836 */ /* 0x000fce0000000000 */
.L_x_1583:
[----:B------:R-:W-:Y:S05]  /*31290*/  BSYNC.RECONVERGENT B3 ;  /* 0x0000000000037941 */ /* 0x000fea0003800200 */
.L_x_1580:
        /* <DEDUP_REMOVED lines=10> */
.L_x_1586:
[----:B------:R-:W-:Y:S01]  /*31340*/  IMAD.IADD R0, R5, 0x1, R0 ;  /* 0x0000000105007824 */ /* 0x000fe200078e0200 */
[----:B------:R-:W-:Y:S06]  /*31350*/  BRA `(.L_x_1587) ;  /* 0x0000000000047947 */ /* 0x000fec0003800000 */
.L_x_1585:
[----:B------:R-:W-:-:S07]  /*31360*/  VIADD R0, R0, 0x1 ;  /* 0x0000000100007836 */ /* 0x000fce0000000000 */
.L_x_1587:
[----:B------:R-:W-:Y:S05]  /*31370*/  BSYNC.RECONVERGENT B3 ;  /* 0x0000000000037941 */ /* 0x000fea0003800200 */
.L_x_1584:
        /* <DEDUP_REMOVED lines=10> */
.L_x_1590:
[----:B------:R-:W-:Y:S01]  /*31420*/  IMAD.IADD R0, R5, 0x1, R0 ;  /* 0x0000000105007824 */ /* 0x000fe200078e0200 */
[----:B------:R-:W-:Y:S06]  /*31430*/  BRA `(.L_x_1591) ;  /* 0x0000000000047947 */ /* 0x000fec0003800000 */
.L_x_1589:
[----:B------:R-:W-:-:S07]  /*31440*/  VIADD R0, R0, 0x1 ;  /* 0x0000000100007836 */ /* 0x000fce0000000000 */
.L_x_1591:
[----:B------:R-:W-:Y:S05]  /*31450*/  BSYNC.RECONVERGENT B3 ;  /* 0x0000000000037941 */ /* 0x000fea0003800200 */
.L_x_1588:
        /* <DEDUP_REMOVED lines=15> */
[----:B------:R-:W-:-:S05]  /*31550*/  FFMA R4, RZ, 2.859375, R35 ;  /* 0x40370000ff047823 */ /* 0x000fca0000000023 */
[----:B------:R-:W-:-:S13]  /*31560*/  FSETP.GT.AND P0, PT, |R4|, 1.469367938527859385e-39, PT ;  /* 0x001000000400780b */ /* 0x000fda0003f04200 */
[----:B------:R-:W-:Y:S05]  /*31570*/  @P0 BRA P1, `(.L_x_1593) ;  /* 0x0000000000100947 */ /* 0x000fea0000800000 */
[----:B------:R-:W-:Y:S01]  /*31580*/  IMAD.MOV.U32 R28, RZ, RZ, RZ ;  /* 0x000000ffff1c7224 */ /* 0x000fe200078e00ff */
[----:B------:R-:W-:Y:S01]  /*31590*/  MOV R54, 0x315c0 ;  /* 0x000315c000367802 */ /* 0x000fe20000000f00 */
[----:B------:R-:W-:-:S07]  /*315a0*/  IMAD.MOV.U32 R29, RZ, RZ, 0x40370000 ;  /* 0x40370000ff1d7424 */ /* 0x000fce00078e00ff */
[----:B------:R-:W-:Y:S05]  /*315b0*/  CALL.REL.NOINC `($__internal_0_$__cuda_sm20_div_rn_f64_full) ;  /* 0x000001c400c47944 */ /* 0x000fea0003c00000 */
.L_x_1593:
[----:B------:R-:W-:Y:S05]  /*315c0*/  BSYNC.RECONVERGENT B4 ;  /* 0x0000000000047941 */ /* 0x000fea0003800200 */
.L_x_1592:
        /* <DEDUP_REMOVED lines=20> */
.L_x_1595:
[----:B------:R-:W-:Y:S05]  /*31710*/  BSYNC.RECONVERGENT B3 ;  /* 0x0000000000037941 */ /* 0x000fea0003800200 */
.L_x_1594:
[----:B------:R-:W-:Y:S04]  /*31720*/  BSSY.RECONVERGENT B3, `(.L_x_1596) ;  /* 0x0000007000037945 */ /* 0x000fe80003800200 */
[----:B------:R-:W-:Y:S05]  /*31730*/  @!P0 BRA `(.L_x_1597) ;  /* 0x0000000000148947 */ /* 0x000fea0003800000 */
[----:B------:R-:W-:-:S13]  /*31740*/  ISETP.NE.AND P1, PT, R7, 0x54, PT ;  /* 0x000000540700780c */ /* 0x000fda0003f25270 */
[----:B------:R-:W-:Y:S01]  /*31750*/  @P1 IMAD.MOV.U32 R4, RZ, RZ, 0x2 ;  /* 0x00000002ff041424 */ /* 0x000fe200078e00ff */
[----:B------:R-:W-:Y:S01]  /*31760*/  @P1 ISETP.NE.AND P2, PT, R7, 0x43, PT ;  /* 0x000000430700180c */ /* 0x000fe20003f45270 */
[----:B------:R-:W-:-:S03]  /*31770*/  @!P1 IMAD.MOV.U32 R0, RZ, RZ, 0x1 ;  /* 0x00000001ff009424 */ /* 0x000fc600078e00ff */
[----:B------:R-:W-:-:S09]  /*31780*/  @P1 SEL R0, R4, 0x3, !P2 ;  /* 0x0000000304001807 */ /* 0x000fd20005000000 */
.L_x_1597:
[----:B------:R-:W-:Y:S05]  /*31790*/  BSYNC.RECONVERGENT B3 ;  /* 0x0000000000037941 */ /* 0x000fea0003800200 */
.L_x_1596:
        /* <DEDUP_REMOVED lines=27> */
.L_x_1599:
[----:B------:R-:W-:Y:S05]  /*31950*/  BSYNC.RECONVERGENT B3 ;  /* 0x0000000000037941 */ /* 0x000fea0003800200 */
.L_x_1598:
[----:B------:R-:W-:Y:S04]  /*31960*/  BSSY.RECONVERGENT B3, `(.L_x_1600) ;  /* 0x0000007000037945 */ /* 0x000fe80003800200 */
[----:B------:R-:W-:Y:S05]  /*31970*/  @!P1 BRA `(.L_x_1601) ;  /* 0x0000000000149947 */ /* 0x000fea0003800000 */
[----:B------:R-:W-:-:S13]  /*31980*/  ISETP.NE.AND P0, PT, R6, 0x54, PT ;  /* 0x000000540600780c */ /* 0x000fda0003f05270 */
[----:B0-----:R-:W-:Y:S01]  /*31990*/  @P0 IMAD.MOV.U32 R4, RZ, RZ, 0x2 ;  /* 0x00000002ff040424 */ /* 0x001fe200078e00ff */
[----:B------:R-:W-:Y:S01]  /*319a0*/  @P0 ISETP.NE.AND P2, PT, R6, 0x43, PT ;  /* 0x000000430600080c */ /* 0x000fe20003f45270 */
[----:B------:R-:W-:-:S03]  /*319b0*/  @!P0 IMAD.MOV.U32 R0, RZ, RZ, 0x1 ;  /* 0x00000001ff008424 */ /* 0x000fc600078e00ff */
[----:B------:R-:W-:-:S09]  /*319c0*/  @P0 SEL R0, R4, 0x3, !P2 ;  /* 0x0000000304000807 */ /* 0x000fd20005000000 */
.L_x_1601:
[----:B------:R-:W-:Y:S05]  /*319d0*/  BSYNC.RECONVERGENT B3 ;  /* 0x0000000000037941 */ /* 0x000fea0003800200 */
.L_x_1600:
        /* <DEDUP_REMOVED lines=27> */
.L_x_1603:
[----:B------:R-:W-:Y:S05]  /*31b90*/  BSYNC.RECONVERGENT B3 ;  /* 0x0000000000037941 */ /* 0x000fea0003800200 */
.L_x_1602:
[----:B------:R-:W-:Y:S04]  /*31ba0*/  BSSY.RECONVERGENT B3, `(.L_x_1604) ;  /* 0x0000007000037945 */ /* 0x000fe80003800200 */
[----:B------:R-:W-:Y:S05]  /*31bb0*/  @!P0 BRA `(.L_x_1605) ;  /* 0x0000000000148947 */ /* 0x000fea0003800000 */
[----:B------:R-:W-:-:S13]  /*31bc0*/  ISETP.NE.AND P1, PT, R5, 0x54, PT ;  /* 0x000000540500780c */ /* 0x000fda0003f25270 */
[----:B0-----:R-:W-:Y:S01]  /*31bd0*/  @P1 IMAD.MOV.U32 R32, RZ, RZ, 0x2 ;  /* 0x00000002ff201424 */ /* 0x001fe200078e00ff */
[----:B------:R-:W-:Y:S01]  /*31be0*/  @P1 ISETP.NE.AND P2, PT, R5, 0x43, PT ;  /* 0x000000430500180c */ /* 0x000fe20003f45270 */
[----:B------:R-:W-:-:S03]  /*31bf0*/  @!P1 IMAD.MOV.U32 R0, RZ, RZ, 0x1 ;  /* 0x00000001ff009424 */ /* 0x000fc600078e00ff */
[----:B------:R-:W-:-:S09]  /*31c00*/  @P1 SEL R0, R32, 0x3, !P2 ;  /* 0x0000000320001807 */ /* 0x000fd20005000000 */
.L_x_1605:
[----:B------:R-:W-:Y:S05]  /*31c10*/  BSYNC.RECONVERGENT B3 ;  /* 0x0000000000037941 */ /* 0x000fea0003800200 */
.L_x_1604:
        /* <DEDUP_REMOVED lines=27> */
.L_x_1607:
[----:B------:R-:W-:Y:S05]  /*31dd0*/  BSYNC.RECONVERGENT B3 ;  /* 0x0000000000037941 */ /* 0x000fea0003800200 */
.L_x_1606:
[----:B------:R-:W-:Y:S04]  /*31de0*/  BSSY.RECONVERGENT B3, `(.L_x_1608) ;  /* 0x0000007000037945 */ /* 0x000fe80003800200 */
[----:B------:R-:W-:Y:S05]  /*31df0*/  @!P1 BRA `(.L_x_1609) ;  /* 0x0000000000149947 */ /* 0x000fea0003800000 */
[----:B------:R-:W-:-:S13]  /*31e00*/  ISETP.NE.AND P0, PT, R4, 0x54, PT ;  /* 0x000000540400780c */ /* 0x000fda0003f05270 */
[----:B0-----:R-:W-:Y:S01]  /*31e10*/  @P0 IMAD.MOV.U32 R32, RZ, RZ, 0x2 ;  /* 0x00000002ff200424 */ /* 0x001fe200078e00ff */
[----:B------:R-:W-:Y:S01]  /*31e20*/  @P0 ISETP.NE.AND P2, PT, R4, 0x43, PT ;  /* 0x000000430400080c */ /* 0x000fe20003f45270 */
[----:B------:R-:W-:-:S03]  /*31e30*/  @!P0 IMAD.MOV.U32 R0, RZ, RZ, 0x1 ;  /* 0x00000001ff008424 */ /* 0x000fc600078e00ff */
[----:B------:R-:W-:-:S09]  /*31e40*/  @P0 SEL R0, R32, 0x3, !P2 ;  /* 0x0000000320000807 */ /* 0x000fd20005000000 */
.L_x_1609:
[----:B------:R-:W-:Y:S05]  /*31e50*/  BSYNC.RECONVERGENT B3 ;  /* 0x0000000000037941 */ /* 0x000fea0003800200 */
.L_x_1608:
        /* <DEDUP_REMOVED lines=18> */
[----:B------:R-:W-:Y:S01]  /*31f80*/  IMAD.MOV.U32 R58, RZ, RZ, RZ ;  /* 0x000000ffff3a7224 */ /* 0x000fe200078e00ff */
[----:B------:R-:W-:Y:S07]  /*31f90*/  @!P1 BRA `(.L_x_1611) ;  /* 0x0000000000149947 */ /* 0x000fee0003800000 */
[----:B------:R-:W-:-:S13]  /*31fa0*/  ISETP.NE.AND P1, PT, R4, 0x54, PT ;  /* 0x000000540400780c */ /* 0x000fda0003f25270 */
[----:B0-----:R-:W-:Y:S01]  /*31fb0*/  @P1 IMAD.MOV.U32 R32, RZ, RZ, 0x8 ;  /* 0x00000008ff201424 */ /* 0x001fe200078e00ff */
[----:B------:R-:W-:Y:S01]  /*31fc0*/  @P1 ISETP.NE.AND P2, PT, R4, 0x43, PT ;  /* 0x000000430400180c */ /* 0x000fe20003f45270 */
[----:B------:R-:W-:-:S03]  /*31fd0*/  @!P1 IMAD.MOV.U32 R35, RZ, RZ, 0x4 ;  /* 0x00000004ff239424 */ /* 0x000fc600078e00ff */
[----:B------:R-:W-:-:S09]  /*31fe0*/  @P1 SEL R35, R32, 0xc, !P2 ;  /* 0x0000000c20231807 */ /* 0x000fd20005000000 */
.L_x_1611:
[----:B------:R-:W-:Y:S05]  /*31ff0*/  BSYNC.RECONVERGENT B3 ;  /* 0x0000000000037941 */ /* 0x000fea0003800200 */
.L_x_1610:
[----:B------:R-:W-:Y:S04]  /*32000*/  BSSY.RECONVERGENT B3, `(.L_x_1612) ;  /* 0x0000007000037945 */ /* 0x000fe80003800200 */
[----:B------:R-:W-:Y:S05]  /*32010*/  @!P0 BRA `(.L_x_1613) ;  /* 0x0000000000148947 */ /* 0x000fea0003800000 */
[----:B------:R-:W-:-:S13]  /*32020*/  ISETP.NE.AND P1, PT, R0, 0x54, PT ;  /* 0x000000540000780c */ /* 0x000fda0003f25270 */
[----:B0-----:R-:W-:Y:S01]  /*32030*/  @P1 IMAD.MOV.U32 R32, RZ, RZ, 0x2 ;  /* 0x00000002ff201424 */ /* 0x001fe200078e00ff */
[----:B------:R-:W-:Y:S01]  /*32040*/  @P1 ISETP.NE.AND P2, PT, R0, 0x43, PT ;  /* 0x000000430000180c */ /* 0x000fe20003f45270 */
[----:B------:R-:W-:-:S03]  /*32050*/  @!P1 IMAD.MOV.U32 R58, RZ, RZ, 0x1 ;  /* 0x00000001ff3a9424 */ /* 0x000fc600078e00ff */
[----:B------:R-:W-:-:S09]  /*32060*/  @P1 SEL R58, R32, 0x3, !P2 ;  /* 0x00000003203a1807 */ /* 0x000fd20005000000 */
.L_x_1613:
[----:B------:R-:W-:Y:S05]  /*32070*/  BSYNC.RECONVERGENT B3 ;  /* 0x0000000000037941 */ /* 0x000fea0003800200 */
.L_x_1612:
        /* <DEDUP_REMOVED lines=25> */
.L_x_1615:
[----:B------:R-:W-:Y:S05]  /*32210*/  BSYNC.RECONVERGENT B3 ;  /* 0x0000000000037941 */ /* 0x000fea0003800200 */
.L_x_1614:
        /* <DEDUP_REMOVED lines=8> */
.L_x_1617:
[----:B------:R-:W-:Y:S05]  /*322a0*/  BSYNC.RECONVERGENT B3 ;  /* 0x0000000000037941 */ /* 0x000fea0003800200 */
.L_x_1616:
        /* <DEDUP_REMOVED lines=11> */
[----:B------:R-:W-:Y:S02]  /*32360*/  IMAD.X R35, R60, 0x1, R29, P2 ;  /* 0x000000013c237824 */ /* 0x000fe400010e061d */
[----:B-----5:R-:W-:Y:S01]  /*32370*/  FADD R56, RZ, R56 ;  /* 0x00000038ff387221 */ /* 0x020fe20000000000 */
[----:B------:R-:W-:Y:S01]  /*32380*/  LOP3.LUT R59, R42, 0xdf, RZ, 0xc0, !PT ;  /* 0x000000df2a3b7812 */ /* 0x000fe200078ec0ff */
[----:B------:R0:W5:Y:S01]  /*32390*/  LDG.E R58, desc[UR8][R32.64] ;  /* 0x00000008203a7981 */ /* 0x000162000c1e1900 */
[----:B------:R-:W-:Y:S01]  /*323a0*/  BSSY.RECONVERGENT B3, `(.L_x_1618) ;  /* 0x000000b000037945 */ /* 0x000fe20003800200 */
[----:B------:R-:W-:Y:S01]  /*323b0*/  FADD R55, R55, R56 ;  /* 0x0000003837377221 */ /* 0x000fe20000000000 */
[----:B------:R-:W-:Y:S01]  /*323c0*/  ISETP.NE.AND P0, PT, R59, 0x41, PT ;  /* 0x000000413b00780c */ /* 0x000fe20003f05270 */
[----:B------:R0:W5:Y:S01]  /*323d0*/  LDG.E R42, desc[UR8][R34.64] ;  /* 0x00000008222a7981 */ /* 0x000162000c1e1900 */
[----:B------:R-:W-:Y:S01]  /*323e0*/  IMAD.MOV.U32 R56, RZ, RZ, RZ ;  /* 0x000000ffff387224 */ /* 0x000fe200078e00ff */
[----:B------:R-:W-:Y:S10]  /*323f0*/  @!P1 BRA `(.L_x_1619) ;  /* 0x0000000000149947 */ /* 0x000ff40003800000 */
[----:B------:R-:W-:-:S13]  /*32400*/  ISETP.NE.AND P1, PT, R57, 0x54, PT ;  /* 0x000000543900780c */ /* 0x000fda0003f25270 */
[----:B0-----:R-:W-:Y:S01]  /*32410*/  @P1 IMAD.MOV.U32 R32, RZ, RZ, 0x8 ;  /* 0x00000008ff201424 */ /* 0x001fe200078e00ff */
[----:B------:R-:W-:Y:S01]  /*32420*/  @P1 ISETP.NE.AND P2, PT, R57, 0x43, PT ;  /* 0x000000433900180c */ /* 0x000fe20003f45270 */
[----:B------:R-:W-:-:S03]  /*32430*/  @!P1 IMAD.MOV.U32 R56, RZ, RZ, 0x4 ;  /* 0x00000004ff389424 */ /* 0x000fc600078e00ff */
[----:B------:R-:W-:-:S09]  /*32440*/  @P1 SEL R56, R32, 0xc, !P2 ;  /* 0x0000000c20381807 */ /* 0x000fd20005000000 */
.L_x_1619:
[----:B------:R-:W-:Y:S05]  /*32450*/  BSYNC.RECONVERGENT B3 ;  /* 0x0000000000037941 */ /* 0x000fea0003800200 */
.L_x_1618:
        /* <DEDUP_REMOVED lines=8> */
.L_x_1621:
[----:B------:R-:W-:Y:S05]  /*324e0*/  BSYNC.RECONVERGENT B3 ;  /* 0x0000000000037941 */ /* 0x000fea0003800200 */
.L_x_1620:
        /* <DEDUP_REMOVED lines=27> */
.L_x_1623:
[----:B------:R-:W-:Y:S05]  /*326a0*/  BSYNC.RECONVERGENT B3 ;  /* 0x0000000000037941 */ /* 0x000fea0003800200 */
.L_x_1622:
        /* <DEDUP_REMOVED lines=8> */
.L_x_1625:
[----:B------:R-:W-:Y:S05]  /*32730*/  BSYNC.RECONVERGENT B3 ;  /* 0x0000000000037941 */ /* 0x000fea0003800200 */
.L_x_1624:
[----:B------:R-:W-:Y:S02]  /*32740*/  CS2R R32, SRZ ;  /* 0x0000000000207805 */ /* 0x000fe4000001ff00 */
        /* <DEDUP_REMOVED lines=25> */
.L_x_1627:
[----:B------:R-:W-:Y:S05]  /*328e0*/  BSYNC.RECONVERGENT B3 ;  /* 0x0000000000037941 */ /* 0x000fea0003800200 */
.L_x_1626:
        /* <DEDUP_REMOVED lines=8> */
.L_x_1629:
[----:B------:R-:W-:Y:S05]  /*32970*/  BSYNC.RECONVERGENT B3 ;  /* 0x0000000000037941 */ /* 0x000fea0003800200 */
.L_x_1628:
        /* <DEDUP_REMOVED lines=26> */
.L_x_1631:
[----:B------:R-:W-:Y:S05]  /*32b20*/  BSYNC.RECONVERGENT B3 ;  /* 0x0000000000037941 */ /* 0x000fea0003800200 */
.L_x_1630:
        /* <DEDUP_REMOVED lines=8> */
.L_x_1633:
[----:B------:R-:W-:Y:S05]  /*32bb0*/  BSYNC.RECONVERGENT B3 ;  /* 0x0000000000037941 */ /* 0x000fea0003800200 */
.L_x_1632:
[----:B------:R-:W-:Y:S01]  /*32bc0*/  IADD3 R33, P0, PT, R60, R33, RZ ;  /* 0x000000213c217210 */ /* 0x000fe20007f1e0ff */
[----:B------:R-:W-:Y:S02]  /*32bd0*/  IMAD.MOV.U32 R21, RZ, RZ, RZ ;  /* 0x000000ffff157224 */ /* 0x000fe400078e00ff */
[----:B-----5:R-:W-:Y:S01]  /*32be0*/  FADD R57, R57, R58 ;  /* 0x0000003a39397221 */ /* 0x020fe20000000000 */
        /* <DEDUP_REMOVED lines=24> */
.L_x_1635:
[----:B------:R-:W-:Y:S05]  /*32d70*/  BSYNC.RECONVERGENT B3 ;  /* 0x0000000000037941 */ /* 0x000fea0003800200 */
.L_x_1634:
        /* <DEDUP_REMOVED lines=8> */
.L_x_1637:
[----:B------:R-:W-:Y:S05]  /*32e00*/  BSYNC.RECONVERGENT B3 ;  /* 0x0000000000037941 */ /* 0x000fea0003800200 */
.L_x_1636:
        /* <DEDUP_REMOVED lines=25> */
.L_x_1639:
[----:B------:R-:W-:Y:S05]  /*32fa0*/  BSYNC.RECONVERGENT B3 ;  /* 0x0000000000037941 */ /* 0x000fea0003800200 */
.L_x_1638:
        /* <DEDUP_REMOVED lines=8> */
.L_x_1641:
[----:B------:R-:W-:Y:S05]  /*33030*/  BSYNC.RECONVERGENT B3 ;  /* 0x0000000000037941 */ /* 0x000fea0003800200 */
.L_x_1640:
        /* <DEDUP_REMOVED lines=26> */
.L_x_1643:
[----:B------:R-:W-:Y:S05]  /*331e0*/  BSYNC.RECONVERGENT B3 ;  /* 0x0000000000037941 */ /* 0x000fea0003800200 */
.L_x_1642:
        /* <DEDUP_REMOVED lines=8> */
.L_x_1645:
[----:B------:R-:W-:Y:S05]  /*33270*/  BSYNC.RECONVERGENT B3 ;  /* 0x0000000000037941 */ /* 0x000fea0003800200 */
.L_x_1644:
        /* <DEDUP_REMOVED lines=27> */
.L_x_1647:
[----:B------:R-:W-:Y:S05]  /*33430*/  BSYNC.RECONVERGENT B3 ;  /* 0x0000000000037941 */ /* 0x000fea0003800200 */
.L_x_1646:
        /* <DEDUP_REMOVED lines=8> */
.L_x_1649:
[----:B------:R-:W-:Y:S05]  /*334c0*/  BSYNC.RECONVERGENT B3 ;  /* 0x0000000000037941 */ /* 0x000fea0003800200 */
.L_x_1648:
[----:B------:R-:W-:Y:S01]  /*334d0*/  IADD3 R17, P0, PT, R54, R17, RZ ;  /* 0x0000001136117210 */ /* 0x000fe20007f1e0ff */
[----:B0-----:R-:W-:Y:S01]  /*334e0*/  IMAD.MOV.U32 R19, RZ, RZ, RZ ;  /* 0x000000ffff137224 */ /* 0x001fe200078e00ff */
        /* <DEDUP_REMOVED lines=25> */
.L_x_1651:
[----:B------:R-:W-:Y:S05]  /*33680*/  BSYNC.RECONVERGENT B3 ;  /* 0x0000000000037941 */ /* 0x000fea0003800200 */
.L_x_1650:
        /* <DEDUP_REMOVED lines=8> */
.L_x_1653:
[----:B------:R-:W-:Y:S05]  /*33710*/  BSYNC.RECONVERGENT B3 ;  /* 0x0000000000037941 */ /* 0x000fea0003800200 */
.L_x_1652:
        /* <DEDUP_REMOVED lines=27> */
.L_x_1655:
[----:B------:R-:W-:Y:S05]  /*338d0*/  BSYNC.RECONVERGENT B3 ;  /* 0x0000000000037941 */ /* 0x000fea0003800200 */
.L_x_1654:
        /* <DEDUP_REMOVED lines=8> */
.L_x_1657:
[----:B------:R-:W-:Y:S05]  /*33960*/  BSYNC.RECONVERGENT B3 ;  /* 0x0000000000037941 */ /* 0x000fea0003800200 */
.L_x_1656:
        /* <DEDUP_REMOVED lines=11> */
[----:B------:R-:W-:Y:S01]  /*33a20*/  FADD R39, RZ, R39 ;  /* 0x00000027ff277221 */ /* 0x000fe20000000000 */
[----:B------:R-:W-:Y:S01]  /*33a30*/  FADD R60, R59, R40 ;  /* 0x000000283b3c7221 */ /* 0x000fe20000000000 */
[----:B------:R-:W-:Y:S01]  /*33a40*/  BSSY.RECONVERGENT B3, `(.L_x_1658) ;  /* 0x000000f000037945 */ /* 0x000fe20003800200 */
[----:B------:R0:W5:Y:S01]  /*33a50*/  LDG.E R54, desc[UR8][R16.64] ;  /* 0x0000000810367981 */ /* 0x000162000c1e1900 */
[----:B------:R-:W-:Y:S02]  /*33a60*/  IMAD.X R19, R58, 0x1, R29, P0 ;  /* 0x000000013a137824 */ /* 0x000fe400000e061d */
[----:B------:R-:W-:Y:S01]  /*33a70*/  FADD R58, R38, R39 ;  /* 0x00000027263a7221 */ /* 0x000fe20000000000 */
[----:B------:R-:W-:Y:S01]  /*33a80*/  LOP3.LUT R40, R14, 0xdf, RZ, 0xc0, !PT ;  /* 0x000000df0e287812 */ /* 0x000fe200078ec0ff */
[----:B------:R-:W-:-:S02]  /*33a90*/  FADD R38, R60, R51 ;  /* 0x000000333c267221 */ /* 0x000fc40000000000 */
[----:B------:R1:W5:Y:S01]  /*33aa0*/  LDG.E R51, desc[UR8][R18.64] ;  /* 0x0000000812337981 */ /* 0x000362000c1e1900 */
[----:B------:R-:W-:Y:S01]  /*33ab0*/  ISETP.NE.AND P4, PT, R40, 0x41, PT ;  /* 0x000000412800780c */ /* 0x000fe20003f85270 */
[----:B0-----:R-:W-:Y:S01]  /*33ac0*/  IMAD.MOV.U32 R17, RZ, RZ, RZ ;  /* 0x000000ffff117224 */ /* 0x001fe200078e00ff */
[----:B------:R-:W-:Y:S11]  /*33ad0*/  @!P1 BRA `(.L_x_1659) ;  /* 0x0000000000149947 */ /* 0x000ff60003800000 */
[----:B------:R-:W-:-:S13]  /*33ae0*/  ISETP.NE.AND P0, PT, R15, 0x54, PT ;  /* 0x000000540f00780c */ /* 0x000fda0003f05270 */
[----:B------:R-:W-:Y:S01]  /*33af0*/  @P0 ISETP.NE.AND P1, PT, R15, 0x43, PT ;  /* 0x000000430f00080c */ /* 0x000fe20003f25270 */
[----:B------:R-:W-:Y:S02]  /*33b00*/  @P0 IMAD.MOV.U32 R15, RZ, RZ, 0x8 ;  /* 0x00000008ff0f0424 */ /* 0x000fe400078e00ff */
[----:B------:R-:W-:-:S03]  /*33b10*/  @!P0 IMAD.MOV.U32 R17, RZ, RZ, 0x4 ;  /* 0x00000004ff118424 */ /* 0x000fc600078e00ff */
[----:B------:R-:W-:-:S07]  /*33b20*/  @P0 SEL R17, R15, 0xc, !P1 ;  /* 0x0000000c0f110807 */ /* 0x000fce0004800000 */
.L_x_1659:
[----:B------:R-:W-:Y:S05]  /*33b30*/  BSYNC.RECONVERGENT B3 ;  /* 0x0000000000037941 */ /* 0x000fea0003800200 */
.L_x_1658:
[----:B------:R-:W-:Y:S01]  /*33b40*/  BSSY.RECONVERGENT B3, `(.L_x_1660) ;  /* 0x0000008000037945 */ /* 0x000fe20003800200 */
[----:B-1----:R-:W-:-:S03]  /*33b50*/  IMAD.MOV.U32 R18, RZ, RZ, RZ ;  /* 0x000000ffff127224 */ /* 0x002fc600078e00ff */
[----:B------:R-:W-:Y:S05]  /*33b60*/  @!P4 BRA `(.L_x_1661) ;  /* 0x000000000014c947 */ /* 0x000fea0003800000 */
[----:B------:R-:W-:-:S13]  /*33b70*/  ISETP.NE.AND P0, PT, R40, 0x54, PT ;  /* 0x000000542800780c */ /* 0x000fda0003f05270 */
[----:B------:R-:W-:Y:S01]  /*33b80*/  @P0 IMAD.MOV.U32 R15, RZ, RZ, 0x2 ;  /* 0x00000002ff0f0424 */ /* 0x000fe200078e00ff */
[----:B------:R-:W-:Y:S01]  /*33b90*/  @P0 ISETP.NE.AND P1, PT, R40, 0x43, PT ;  /* 0x000000432800080c */ /* 0x000fe20003f25270 */
[----:B------:R-:W-:-:S03]  /*33ba0*/  @!P0 IMAD.MOV.U32 R18, RZ, RZ, 0x1 ;  /* 0x00000001ff128424 */ /* 0x000fc600078e00ff */
[----:B------:R-:W-:-:S09]  /*33bb0*/  @P0 SEL R18, R15, 0x3, !P1 ;  /* 0x000000030f120807 */ /* 0x000fd20004800000 */
.L_x_1661:
[----:B------:R-:W-:Y:S05]  /*33bc0*/  BSYNC.RECONVERGENT B3 ;  /* 0x0000000000037941 */ /* 0x000fea0003800200 */
.L_x_1660:
[----:B------:R-:W-:Y:S01]  /*33bd0*/  IADD3 R18, P0, PT, R17, R18, RZ ;  /* 0x0000001211127210 */ /* 0x000fe20007f1e0ff */
[----:B------:R-:W-:Y:S02]  /*33be0*/  IMAD.MOV.U32 R16, RZ, RZ, RZ ;  /* 0x000000ffff107224 */ /* 0x000fe400078e00ff */
[----:B-----5:R-:W-:Y:S01]  /*33bf0*/  FADD R38, R38, R57 ;  /* 0x0000003926267221 */ /* 0x020fe20000000000 */
[----:B------:R-:W-:Y:S01]  /*33c00*/  IMAD.MOV.U32 R15, RZ, RZ, RZ ;  /* 0x000000ffff0f7224 */ /* 0x000fe200078e00ff */
[----:B------:R-:W-:Y:S01]  /*33c10*/  R2UR UR8, R26 ;  /* 0x000000001a0872ca */ /* 0x000fe200000e0000 */
[----:B------:R-:W-:Y:S01]  /*33c20*/  IMAD.SHL.U32 R39, R18, 0x4, RZ ;  /* 0x0000000412277824 */ /* 0x000fe200078e00ff */
[C---:B------:R-:W-:Y:S01]  /*33c30*/  R2UR UR9, R27.reuse ;  /* 0x000000001b0972ca */ /* 0x040fe200000e0000 */
[----:B------:R-:W-:Y:S01]  /*33c40*/  IMAD.X R15, R16, 0x1, R15, P0 ;  /* 0x00000001100f7824 */ /* 0x000fe200000e060f */
[----:B------:R-:W-:Y:S01]  /*33c50*/  R2UR UR10, R26 ;  /* 0x000000001a0a72ca */ /* 0x000fe200000e0000 */
[----:B------:R-:W-:Y:S01]  /*33c60*/  FADD R37, R58, R37 ;  /* 0x000000253a257221 */ /* 0x000fe20000000000 */
[----:B------:R-:W-:-:S02]  /*33c70*/  R2UR UR11, R27 ;  /* 0x000000001b0b72ca */ /* 0x000fc400000e0000 */
[----:B------:R-:W-:Y:S01]  /*33c80*/  SHF.L.U64.HI R18, R18, 0x2, R15 ;  /* 0x0000000212127819 */ /* 0x000fe2000001020f */
[----:B------:R-:W-:Y:S01]  /*33c90*/  FADD R15, R38, R55 ;  /* 0x00000037260f7221 */ /* 0x000fe20000000000 */
        /* <DEDUP_REMOVED lines=17> */
.L_x_1663:
[----:B------:R-:W-:Y:S05]  /*33db0*/  BSYNC.RECONVERGENT B3 ;  /* 0x0000000000037941 */ /* 0x000fea0003800200 */
.L_x_1662:
[----:B------:R-:W-:Y:S04]  /*33dc0*/  BSSY.RECONVERGENT B3, `(.L_x_1664) ;  /* 0x0000007000037945 */ /* 0x000fe80003800200 */
[----:B------:R-:W-:Y:S05]  /*33dd0*/  @!P3 BRA `(.L_x_1665) ;  /* 0x000000000014b947 */ /* 0x000fea0003800000 */
[----:B------:R-:W-:-:S13]  /*33de0*/  ISETP.NE.AND P0, PT, R19, 0x54, PT ;  /* 0x000000541300780c */ /* 0x000fda0003f05270 */
[----:B0-----:R-:W-:Y:S01]  /*33df0*/  @P0 IMAD.MOV.U32 R16, RZ, RZ, 0x2 ;  /* 0x00000002ff100424 */ /* 0x001fe200078e00ff */
[----:B------:R-:W-:Y:S01]  /*33e00*/  @P0 ISETP.NE.AND P1, PT, R19, 0x43, PT ;  /* 0x000000431300080c */ /* 0x000fe20003f25270 */
[----:B------:R-:W-:-:S03]  /*33e10*/  @!P0 IMAD.MOV.U32 R18, RZ, RZ, 0x1 ;  /* 0x00000001ff128424 */ /* 0x000fc600078e00ff */
[----:B------:R-:W-:-:S09]  /*33e20*/  @P0 SEL R18, R16, 0x3, !P1 ;  /* 0x0000000310120807 */ /* 0x000fd20004800000 */
.L_x_1665:
[----:B------:R-:W-:Y:S05]  /*33e30*/  BSYNC.RECONVERGENT B3 ;  /* 0x0000000000037941 */ /* 0x000fea0003800200 */
.L_x_1664:
[----:B0-----:R-:W-:Y:S01]  /*33e40*/  IADD3 R16, P0, PT, R57, R18, RZ ;  /* 0x0000001239107210 */ /* 0x001fe20007f1e0ff */
[----:B------:R-:W-:Y:S02]  /*33e50*/  IMAD.MOV.U32 R18, RZ, RZ, RZ ;  /* 0x000000ffff127224 */ /* 0x000fe400078e00ff */
[----:B------:R-:W-:Y:S01]  /*33e60*/  FADD R58, R37, R36 ;  /* 0x00000024253a7221 */ /* 0x000fe20000000000 */
[----:B------:R-:W-:Y:S01]  /*33e70*/  IMAD.MOV.U32 R17, RZ, RZ, RZ ;  /* 0x000000ffff117224 */ /* 0x000fe200078e00ff */
        /* <DEDUP_REMOVED lines=24> */
.L_x_1667:
[----:B------:R-:W-:Y:S05]  /*34000*/  BSYNC.RECONVERGENT B3 ;  /* 0x0000000000037941 */ /* 0x000fea0003800200 */
.L_x_1666:
        /* <DEDUP_REMOVED lines=8> */
.L_x_1669:
[----:B------:R-:W-:Y:S05]  /*34090*/  BSYNC.RECONVERGENT B3 ;  /* 0x0000000000037941 */ /* 0x000fea0003800200 */
.L_x_1668:
        /* <DEDUP_REMOVED lines=8> */
[----:B------:R-:W-:Y:S01]  /*34120*/  IADD3 R36, P1, PT, R39, R30, RZ ;  /* 0x0000001e27247210 */ /* 0x000fe20007f3e0ff */
[----:B-----5:R-:W-:-:S04]  /*34130*/  FADD R15, R15, R38 ;  /* 0x000000260f0f7221 */ /* 0x020fc80000000000 */
[----:B------:R-:W-:Y:S01]  /*34140*/  IMAD.X R37, R60, 0x1, R31, P1 ;  /* 0x000000013c257824 */ /* 0x000fe200008e061f */
[----:B------:R-:W-:Y:S01]  /*34150*/  IADD3 R38, P1, PT, R39, R28, RZ ;  /* 0x0000001c27267210 */ /* 0x000fe20007f3e0ff */
[----:B------:R-:W-:Y:S01]  /*34160*/  FADD R43, R58, R43 ;  /* 0x0000002b3a2b7221 */ /* 0x000fe20000000000 */
[----:B------:R-:W-:Y:S01]  /*34170*/  LOP3.LUT R17, R11, 0xdf, RZ, 0xc0, !PT ;  /* 0x000000df0b117812 */ /* 0x000fe200078ec0ff */
[----:B------:R-:W-:Y:S01]  /*34180*/  BSSY.RECONVERGENT B3, `(.L_x_1670) ;  /* 0x000000f000037945 */ /* 0x000fe20003800200 */
[----:B------:R0:W5:Y:S01]  /*34190*/  LDG.E R36, desc[UR8][R36.64] ;  /* 0x0000000824247981 */ /* 0x000162000c1e1900 */
[----:B------:R-:W-:Y:S02]  /*341a0*/  IMAD.X R39, R60, 0x1, R29, P1 ;  /* 0x000000013c277824 */ /* 0x000fe400008e061d */
[----:B------:R-:W-:Y:S01]  /*341b0*/  FADD R58, R43, R42 ;  /* 0x0000002a2b3a7221 */ /* 0x000fe20000000000 */
[----:B------:R-:W-:Y:S01]  /*341c0*/  FADD R15, R15, R16 ;  /* 0x000000100f0f7221 */ /* 0x000fe20000000000 */
[----:B------:R-:W-:Y:S01]  /*341d0*/  ISETP.NE.AND P1, PT, R17, 0x41, PT ;  /* 0x000000411100780c */ /* 0x000fe20003f25270 */
[----:B------:R1:W5:Y:S01]  /*341e0*/  LDG.E R42, desc[UR8][R38.64] ;  /* 0x00000008262a7981 */ /* 0x000362000c1e1900 */
[----:B------:R-:W-:-:S02]  /*341f0*/  IMAD.MOV.U32 R16, RZ, RZ, RZ ;  /* 0x000000ffff107224 */ /* 0x000fc400078e00ff */
[----:B0-----:R-:W-:Y:S01]  /*34200*/  IMAD.MOV.U32 R37, RZ, RZ, RZ ;  /* 0x000000ffff257224 */ /* 0x001fe200078e00ff */
[----:B------:R-:W-:Y:S08]  /*34210*/  @!P0 BRA `(.L_x_1671) ;  /* 0x0000000000148947 */ /* 0x000ff00003800000 */
[----:B------:R-:W-:-:S13]  /*34220*/  ISETP.NE.AND P2, PT, R18, 0x54, PT ;  /* 0x000000541200780c */ /* 0x000fda0003f45270 */
[----:B-1----:R-:W-:Y:S01]  /*34230*/  @P2 IMAD.MOV.U32 R38, RZ, RZ, 0x8 ;  /* 0x00000008ff262424 */ /* 0x002fe200078e00ff */
[----:B------:R-:W-:Y:S01]  /*34240*/  @P2 ISETP.NE.AND P5, PT, R18, 0x43, PT ;  /* 0x000000431200280c */ /* 0x000fe20003fa5270 */
[----:B------:R-:W-:-:S03]  /*34250*/  @!P2 IMAD.MOV.U32 R37, RZ, RZ, 0x4 ;  /* 0x00000004ff25a424 */ /* 0x000fc600078e00ff */
[----:B------:R-:W-:-:S09]  /*34260*/  @P2 SEL R37, R38, 0xc, !P5 ;  /* 0x0000000c26252807 */ /* 0x000fd20006800000 */
.L_x_1671:
[----:B------:R-:W-:Y:S05]  /*34270*/  BSYNC.RECONVERGENT B3 ;  /* 0x0000000000037941 */ /* 0x000fea0003800200 */
.L_x_1670:
[----:B------:R-:W-:Y:S04]  /*34280*/  BSSY.RECONVERGENT B3, `(.L_x_1672) ;  /* 0x0000007000037945 */ /* 0x000fe80003800200 */
[----:B------:R-:W-:Y:S05]  /*34290*/  @!P1 BRA `(.L_x_1673) ;  /* 0x0000000000149947 */ /* 0x000fea0003800000 */
[----:B------:R-:W-:-:S13]  /*342a0*/  ISETP.NE.AND P2, PT, R17, 0x54, PT ;  /* 0x000000541100780c */ /* 0x000fda0003f45270 */
[----:B-1----:R-:W-:Y:S01]  /*342b0*/  @P2 IMAD.MOV.U32 R38, RZ, RZ, 0x2 ;  /* 0x00000002ff262424 */ /* 0x002fe200078e00ff */
[----:B------:R-:W-:Y:S01]  /*342c0*/  @P2 ISETP.NE.AND P5, PT, R17, 0x43, PT ;  /* 0x000000431100280c */ /* 0x000fe20003fa5270 */
[----:B------:R-:W-:-:S03]  /*342d0*/  @!P2 IMAD.MOV.U32 R16, RZ, RZ, 0x1 ;  /* 0x00000001ff10a424 */ /* 0x000fc600078e00ff */
[----:B------:R-:W-:-:S09]  /*342e0*/  @P2 SEL R16, R38, 0x3, !P5 ;  /* 0x0000000326102807 */ /* 0x000fd20006800000 */
.L_x_1673:
[----:B------:R-:W-:Y:S05]  /*342f0*/  BSYNC.RECONVERGENT B3 ;  /* 0x0000000000037941 */ /* 0x000fea0003800200 */
.L_x_1672:
[----:B-1----:R-:W-:Y:S02]  /*34300*/  CS2R R38, SRZ ;  /* 0x0000000000267805 */ /* 0x002fe4000001ff00 */
[----:B------:R-:W-:Y:S01]  /*34310*/  IADD3 R16, P2, PT, R37, R16, RZ ;  /* 0x0000001025107210 */ /* 0x000fe20007f5e0ff */
[----:B------:R-:W-:Y:S01]  /*34320*/  FADD R43, R58, R41 ;  /* 0x000000293a2b7221 */ /* 0x000fe20000000000 */
[----:B------:R-:W-:Y:S01]  /*34330*/  R2UR UR8, R26 ;  /* 0x000000001a0872ca */ /* 0x000fe200000e0000 */
[----:B-----5:R-:W-:Y:S01]  /*34340*/  FADD R15, R15, R36 ;  /* 0x000000240f0f7221 */ /* 0x020fe20000000000 */
        /* <DEDUP_REMOVED lines=22> */
.L_x_1675:
[----:B------:R-:W-:Y:S05]  /*344b0*/  BSYNC.RECONVERGENT B3 ;  /* 0x0000000000037941 */ /* 0x000fea0003800200 */
.L_x_1674:
        /* <DEDUP_REMOVED lines=8> */
.L_x_1677:
[----:B------:R-:W-:Y:S05]  /*34540*/  BSYNC.RECONVERGENT B3 ;  /* 0x0000000000037941 */ /* 0x000fea0003800200 */
.L_x_1676:
        /* <DEDUP_REMOVED lines=27> */
.L_x_1679:
[----:B------:R-:W-:Y:S05]  /*34700*/  BSYNC.RECONVERGENT B3 ;  /* 0x0000000000037941 */ /* 0x000fea0003800200 */
.L_x_1678:
        /* <DEDUP_REMOVED lines=8> */
.L_x_1681:
[----:B------:R-:W-:Y:S05]  /*34790*/  BSYNC.RECONVERGENT B3 ;  /* 0x0000000000037941 */ /* 0x000fea0003800200 */
.L_x_1680:
        /* <DEDUP_REMOVED lines=99> */
.L_x_1683:
[----:B------:R-:W-:Y:S05]  /*34dd0*/  BSYNC.RECONVERGENT B4 ;  /* 0x0000000000047941 */ /* 0x000fea0003800200 */
.L_x_1682:
        /* <DEDUP_REMOVED lines=19> */
.L_x_1686:
[----:B------:R-:W-:Y:S05]  /*34f10*/  BSYNC.RECONVERGENT B3 ;  /* 0x0000000000037941 */ /* 0x000fea0003800200 */
.L_x_1685:
[----:B------:R-:W-:Y:S04]  /*34f20*/  BSSY.RECONVERGENT B3, `(.L_x_1687) ;  /* 0x0000007000037945 */ /* 0x000fe80003800200 */
[----:B------:R-:W-:Y:S05]  /*34f30*/  @!P3 BRA `(.L_x_1688) ;  /* 0x000000000014b947 */ /* 0x000fea0003800000 */
[----:B------:R-:W-:-:S13]  /*34f40*/  ISETP.NE.AND P3, PT, R19, 0x54, PT ;  /* 0x000000541300780c */ /* 0x000fda0003f65270 */
[----:B------:R-:W-:Y:S01]  /*34f50*/  @P3 IMAD.MOV.U32 R31, RZ, RZ, 0x2 ;  /* 0x00000002ff1f3424 */ /* 0x000fe200078e00ff */
[----:B------:R-:W-:Y:S01]  /*34f60*/  @P3 ISETP.NE.AND P4, PT, R19, 0x43, PT ;  /* 0x000000431300380c */ /* 0x000fe20003f85270 */
[----:B------:R-:W-:-:S03]  /*34f70*/  @!P3 IMAD.MOV.U32 R20, RZ, RZ, 0x1 ;  /* 0x00000001ff14b424 */ /* 0x000fc600078e00ff */
[----:B------:R-:W-:-:S09]  /*34f80*/  @P3 SEL R20, R31, 0x3, !P4 ;  /* 0x000000031f143807 */ /* 0x000fd20006000000 */
.L_x_1688:
[----:B------:R-:W-:Y:S05]  /*34f90*/  BSYNC.RECONVERGENT B3 ;  /* 0x0000000000037941 */ /* 0x000fea0003800200 */
.L_x_1687:
        /* <DEDUP_REMOVED lines=13> */
.L_x_1690:
[----:B------:R-:W-:Y:S05]  /*35070*/  BSYNC.RECONVERGENT B3 ;  /* 0x0000000000037941 */ /* 0x000fea0003800200 */
.L_x_1689:
        /* <DEDUP_REMOVED lines=10> */
.L_x_1692:
[----:B------:R-:W-:Y:S05]  /*35120*/  BSYNC.RECONVERGENT B3 ;  /* 0x0000000000037941 */ /* 0x000fea0003800200 */
.L_x_1691:
        /* <DEDUP_REMOVED lines=14> */
.L_x_1694:
[----:B------:R-:W-:Y:S05]  /*35210*/  BSYNC.RECONVERGENT B3 ;  /* 0x0000000000037941 */ /* 0x000fea0003800200 */
.L_x_1693:
        /* <DEDUP_REMOVED lines=10> */
.L_x_1696:
[----:B------:R-:W-:Y:S05]  /*352c0*/  BSYNC.RECONVERGENT B3 ;  /* 0x0000000000037941 */ /* 0x000fea0003800200 */
.L_x_1695:
[----:B------:R-:W-:Y:S01]  /*352d0*/  IADD3 R29, P0, PT, R29, R28, RZ ;  /* 0x0000001c1d1d7210 */ /* 0x000fe20007f1e0ff */
[----:B------:R-:W-:Y:S01]  /*352e0*/  IMAD.MOV.U32 R32, RZ, RZ, RZ ;  /* 0x000000ffff207224 */ /* 0x000fe200078e00ff */
[----:B------:R-:W-:-:S05]  /*352f0*/  LOP3.LUT R21, R21, R20, RZ, 0xfc, !PT ;  /* 0x0000001415157212 */ /* 0x000fca00078efcff */
[----:B------:R-:W-:Y:S01]  /*35300*/  IMAD.X R32, R32, 0x1, R21, P0 ;  /* 0x0000000120207824 */ /* 0x000fe200000e0615 */
[----:B------:R-:W-:Y:S06]  /*35310*/  BRA `(.L_x_1697) ;  /* 0x0000000400307947 */ /* 0x000fec0003800000 */
.L_x_1684:
        /* <DEDUP_REMOVED lines=11> */
.L_x_1699:
[----:B------:R-:W-:Y:S05]  /*353d0*/  BSYNC.RECONVERGENT B3 ;  /* 0x0000000000037941 */ /* 0x000fea0003800200 */
.L_x_1698:
[----:B------:R-:W-:Y:S04]  /*353e0*/  BSSY.RECONVERGENT B3, `(.L_x_1700) ;  /* 0x0000007000037945 */ /* 0x000fe80003800200 */
[----:B------:R-:W-:Y:S05]  /*353f0*/  @!P3 BRA `(.L_x_1701) ;  /* 0x000000000014b947 */ /* 0x000fea0003800000 */
[----:B------:R-:W-:-:S13]  /*35400*/  ISETP.NE.AND P0, PT, R7, 0x54, PT ;  /* 0x000000540700780c */ /* 0x000fda0003f05270 */
[----:B------:R-:W-:Y:S01]  /*35410*/  @P0 IMAD.MOV.U32 R31, RZ, RZ, 0x2 ;  /* 0x00000002ff1f0424 */ /* 0x000fe200078e00ff */
[----:B------:R-:W-:Y:S01]  /*35420*/  @P0 ISETP.NE.AND P1, PT, R7, 0x43, PT ;  /* 0x000000430700080c */ /* 0x000fe20003f25270 */
[----:B------:R-:W-:-:S03]  /*35430*/  @!P0 IMAD.MOV.U32 R20, RZ, RZ, 0x1 ;  /* 0x00000001ff148424 */ /* 0x000fc600078e00ff */
[----:B------:R-:W-:-:S09]  /*35440*/  @P0 SEL R20, R31, 0x3, !P1 ;  /* 0x000000031f140807 */ /* 0x000fd20004800000 */
.L_x_1701:
[----:B------:R-:W-:Y:S05]  /*35450*/  BSYNC.RECONVERGENT B3 ;  /* 0x0000000000037941 */ /* 0x000fea0003800200 */
.L_x_1700:
        /* <DEDUP_REMOVED lines=14> */
.L_x_1703:
[----:B------:R-:W-:Y:S05]  /*35540*/  BSYNC.RECONVERGENT B3 ;  /* 0x0000000000037941 */ /* 0x000fea0003800200 */
.L_x_1702:
        /* <DEDUP_REMOVED lines=10> */
.L_x_1705:
[----:B------:R-:W-:Y:S05]  /*355f0*/  BSYNC.RECONVERGENT B3 ;  /* 0x0000000000037941 */ /* 0x000fea0003800200 */
.L_x_1704:
        /* <DEDUP_REMOVED lines=14> */
.L_x_1707:
[----:B------:R-:W-:Y:S05]  /*356e0*/  BSYNC.RECONVERGENT B3 ;  /* 0x0000000000037941 */ /* 0x000fea0003800200 */
.L_x_1706:
        /* <DEDUP_REMOVED lines=10> */
.L_x_1709:
[----:B------:R-:W-:Y:S05]  /*35790*/  BSYNC.RECONVERGENT B3 ;  /* 0x0000000000037941 */ /* 0x000fea0003800200 */
.L_x_1708:
[----:B------:R-:W-:Y:S01]  /*357a0*/  IADD3 R29, P0, PT, R20, R29, RZ ;  /* 0x0000001d141d7210 */ /* 0x000fe20007f1e0ff */
[----:B------:R-:W-:Y:S01]  /*357b0*/  IMAD.MOV.U32 R20, RZ, RZ, RZ ;  /* 0x000000ffff147224 */ /* 0x000fe200078e00ff */
[----:B------:R-:W-:-:S05]  /*357c0*/  LOP3.LUT R21, R21, R28, RZ, 0xfc, !PT ;  /* 0x0000001c15157212 */ /* 0x000fca00078efcff */
[----:B------:R-:W-:-:S07]  /*357d0*/  IMAD.X R32, R20, 0x1, R21, P0 ;  /* 0x0000000114207824 */ /* 0x000fce00000e0615 */
.L_x_1697:
        /* <DEDUP_REMOVED lines=22> */
.L_x_1714:
[----:B------:R-:W-:Y:S05]  /*35940*/  BSYNC.RECONVERGENT B4 ;  /* 0x0000000000047941 */ /* 0x000fea0003800200 */
.L_x_1713:
        /* <DEDUP_REMOVED lines=9> */
.L_x_1716:
[----:B------:R-:W-:Y:S05]  /*359e0*/  BSYNC.RECONVERGENT B4 ;  /* 0x0000000000047941 */ /* 0x000fea0003800200 */
.L_x_1715:
        /* <DEDUP_REMOVED lines=15> */
.L_x_1718:
[----:B------:R-:W-:Y:S05]  /*35ae0*/  BSYNC.RECONVERGENT B4 ;  /* 0x0000000000047941 */ /* 0x000fea0003800200 */
.L_x_1717:
        /* <DEDUP_REMOVED lines=10> */
.L_x_1720:
[----:B------:R-:W-:Y:S05]  /*35b90*/  BSYNC.RECONVERGENT B4 ;  /* 0x0000000000047941 */ /* 0x000fea0003800200 */
.L_x_1719:
        /* <DEDUP_REMOVED lines=14> */
.L_x_1722:
[----:B------:R-:W-:Y:S05]  /*35c80*/  BSYNC.RECONVERGENT B4 ;  /* 0x0000000000047941 */ /* 0x000fea0003800200 */
.L_x_1721:
        /* <DEDUP_REMOVED lines=11> */
.L_x_1724:
[----:B------:R-:W-:Y:S05]  /*35d40*/  BSYNC.RECONVERGENT B4 ;  /* 0x0000000000047941 */ /* 0x000fea0003800200 */
.L_x_1723:
[----:B------:R-:W-:Y:S01]  /*35d50*/  IADD3 R7, P0, PT, R7, R0, RZ ;  /* 0x0000000007077210 */ /* 0x000fe20007f1e0ff */
[----:B------:R-:W-:Y:S01]  /*35d60*/  IMAD.MOV.U32 R0, RZ, RZ, RZ ;  /* 0x000000ffff007224 */ /* 0x000fe200078e00ff */
[----:B------:R-:W-:-:S05]  /*35d70*/  LOP3.LUT R5, R4, R5, RZ, 0xfc, !PT ;  /* 0x0000000504057212 */ /* 0x000fca00078efcff */
[----:B------:R-:W-:Y:S01]  /*35d80*/  IMAD.X R0, R0, 0x1, R5, P0 ;  /* 0x0000000100007824 */ /* 0x000fe200000e0605 */
[----:B------:R-:W-:Y:S06]  /*35d90*/  BRA `(.L_x_1725) ;  /* 0x0000000400387947 */ /* 0x000fec0003800000 */
.L_x_1712:
        /* <DEDUP_REMOVED lines=10> */
.L_x_1727:
[----:B------:R-:W-:Y:S05]  /*35e40*/  BSYNC.RECONVERGENT B4 ;  /* 0x0000000000047941 */ /* 0x000fea0003800200 */
.L_x_1726:
        /* <DEDUP_REMOVED lines=9> */
.L_x_1729:
[----:B------:R-:W-:Y:S05]  /*35ee0*/  BSYNC.RECONVERGENT B4 ;  /* 0x0000000000047941 */ /* 0x000fea0003800200 */
.L_x_1728:
        /* <DEDUP_REMOVED lines=15> */
.L_x_1731:
[----:B------:R-:W-:Y:S05]  /*35fe0*/  BSYNC.RECONVERGENT B4 ;  /* 0x0000000000047941 */ /* 0x000fea0003800200 */
.L_x_1730:
        /* <DEDUP_REMOVED lines=10> */
.L_x_1733:
[----:B------:R-:W-:Y:S05]  /*36090*/  BSYNC.RECONVERGENT B4 ;  /* 0x0000000000047941 */ /* 0x000fea0003800200 */
.L_x_1732:
        /* <DEDUP_REMOVED lines=14> */
.L_x_1735:
[----:B------:R-:W-:Y:S05]  /*36180*/  BSYNC.RECONVERGENT B4 ;  /* 0x0000000000047941 */ /* 0x000fea0003800200 */
.L_x_1734:
        /* <DEDUP_REMOVED lines=10> */
.L_x_1737:
[----:B------:R-:W-:Y:S05]  /*36230*/  BSYNC.RECONVERGENT B4 ;  /* 0x0000000000047941 */ /* 0x000fea0003800200 */
.L_x_1736:
[----:B------:R-:W-:Y:S01]  /*36240*/  IADD3 R7, P0, PT, R4, R7, RZ ;  /* 0x0000000704077210 */ /* 0x000fe20007f1e0ff */
[----:B------:R-:W-:Y:S01]  /*36250*/  IMAD.MOV.U32 R0, RZ, RZ, RZ ;  /* 0x000000ffff007224 */ /* 0x000fe200078e00ff */
[----:B------:R-:W-:-:S05]  /*36260*/  LOP3.LUT R5, R6, R5, RZ, 0xfc, !PT ;  /* 0x0000000506057212 */ /* 0x000fca00078efcff */
[----:B------:R-:W-:-:S07]  /*36270*/  IMAD.X R0, R0, 0x1, R5, P0 ;  /* 0x0000000100007824 */ /* 0x000fce00000e0605 */
.L_x_1725:
        /* <DEDUP_REMOVED lines=10> */
.L_x_1711:
[----:B------:R-:W-:Y:S05]  /*36320*/  BSYNC.RECONVERGENT B3 ;  /* 0x0000000000037941 */ /* 0x000fea0003800200 */
.L_x_1710:
        /* <DEDUP_REMOVED lines=26> */
.L_x_1740:
[----:B------:R-:W-:Y:S02]  /*364d0*/  IMAD.MOV.U32 R0, RZ, RZ, 0x54 ;  /* 0x00000054ff007424 */ /* 0x000fe400078e00ff */
[----:B------:R-:W-:-:S07]  /*364e0*/  IMAD.MOV.U32 R18, RZ, RZ, 0xc ;  /* 0x0000000cff127424 */ /* 0x000fce00078e00ff */
.L_x_1739:
[----:B------:R-:W-:Y:S05]  /*364f0*/  BSYNC.RECONVERGENT B3 ;  /* 0x0000000000037941 */ /* 0x000fea0003800200 */
.L_x_1738:
        /* <DEDUP_REMOVED lines=26> */
.L_x_1743:
[----:B------:R-:W-:Y:S02]  /*366a0*/  IMAD.MOV.U32 R4, RZ, RZ, 0x54 ;  /* 0x00000054ff047424 */ /* 0x000fe400078e00ff */
[----:B------:R-:W-:-:S07]  /*366b0*/  IMAD.MOV.U32 R28, RZ, RZ, 0x3 ;  /* 0x00000003ff1c7424 */ /* 0x000fce00078e00ff */
.L_x_1742:
[----:B------:R-:W-:Y:S05]  /*366c0*/  BSYNC.RECONVERGENT B3 ;  /* 0x0000000000037941 */ /* 0x000fea0003800200 */
.L_x_1741:
        /* <DEDUP_REMOVED lines=26> */
.L_x_1746:
[----:B------:R-:W-:Y:S02]  /*36870*/  IMAD.MOV.U32 R5, RZ, RZ, 0x54 ;  /* 0x00000054ff057424 */ /* 0x000fe400078e00ff */
[----:B------:R-:W-:-:S07]  /*36880*/  IMAD.MOV.U32 R31, RZ, RZ, 0xc ;  /* 0x0000000cff1f7424 */ /* 0x000fce00078e00ff */
.L_x_1745:
[----:B------:R-:W-:Y:S05]  /*36890*/  BSYNC.RECONVERGENT B3 ;  /* 0x0000000000037941 */ /* 0x000fea0003800200 */
.L_x_1744:
        /* <DEDUP_REMOVED lines=26> */
.L_x_1749:
[----:B------:R-:W-:Y:S02]  /*36a40*/  IMAD.MOV.U32 R6, RZ, RZ, 0x54 ;  /* 0x00000054ff067424 */ /* 0x000fe400078e00ff */
[----:B------:R-:W-:-:S07]  /*36a50*/  IMAD.MOV.U32 R33, RZ, RZ, 0x3 ;  /* 0x00000003ff217424 */ /* 0x000fce00078e00ff */
.L_x_1748:
[----:B------:R-:W-:Y:S05]  /*36a60*/  BSYNC.RECONVERGENT B3 ;  /* 0x0000000000037941 */ /* 0x000fea0003800200 */
.L_x_1747:
        /* <DEDUP_REMOVED lines=26> */
.L_x_1752:
[----:B------:R-:W-:Y:S02]  /*36c10*/  IMAD.MOV.U32 R7, RZ, RZ, 0x54 ;  /* 0x00000054ff077424 */ /* 0x000fe400078e00ff */
[----:B------:R-:W-:-:S07]  /*36c20*/  IMAD.MOV.U32 R35, RZ, RZ, 0xc ;  /* 0x0000000cff237424 */ /* 0x000fce00078e00ff */
.L_x_1751:
[----:B------:R-:W-:Y:S05]  /*36c30*/  BSYNC.RECONVERGENT B3 ;  /* 0x0000000000037941 */ /* 0x000fea0003800200 */
.L_x_1750:
        /* <DEDUP_REMOVED lines=26> */
.L_x_1755:
[----:B------:R-:W-:Y:S02]  /*36de0*/  IMAD.MOV.U32 R10, RZ, RZ, 0x54 ;  /* 0x00000054ff0a7424 */ /* 0x000fe400078e00ff */
[----:B------:R-:W-:-:S07]  /*36df0*/  IMAD.MOV.U32 R37, RZ, RZ, 0x3 ;  /* 0x00000003ff257424 */ /* 0x000fce00078e00ff */
.L_x_1754:
[----:B------:R-:W-:Y:S05]  /*36e00*/  BSYNC.RECONVERGENT B3 ;  /* 0x0000000000037941 */ /* 0x000fea0003800200 */
.L_x_1753:
        /* <DEDUP_REMOVED lines=26> */
.L_x_1758:
[----:B------:R-:W-:Y:S02]  /*36fb0*/  IMAD.MOV.U32 R11, RZ, RZ, 0x54 ;  /* 0x00000054ff0b7424 */ /* 0x000fe400078e00ff */
[----:B------:R-:W-:-:S07]  /*36fc0*/  IMAD.MOV.U32 R39, RZ, RZ, 0xc ;  /* 0x0000000cff277424 */ /* 0x000fce00078e00ff */
.L_x_1757:
[----:B------:R-:W-:Y:S05]  /*36fd0*/  BSYNC.RECONVERGENT B3 ;  /* 0x0000000000037941 */ /* 0x000fea0003800200 */
.L_x_1756:
        /* <DEDUP_REMOVED lines=26> */
.L_x_1761:
[----:B------:R-:W-:Y:S02]  /*37180*/  IMAD.MOV.U32 R12, RZ, RZ, 0x54 ;  /* 0x00000054ff0c7424 */ /* 0x000fe400078e00ff */
[----:B------:R-:W-:-:S07]  /*37190*/  IMAD.MOV.U32 R41, RZ, RZ, 0x3 ;  /* 0x00000003ff297424 */ /* 0x000fce00078e00ff */
.L_x_1760:
[----:B------:R-:W-:Y:S05]  /*371a0*/  BSYNC.RECONVERGENT B3 ;  /* 0x0000000000037941 */ /* 0x000fea0003800200 */
.L_x_1759:
        /* <DEDUP_REMOVED lines=26> */
.L_x_1764:
[----:B------:R-:W-:Y:S02]  /*37350*/  IMAD.MOV.U32 R13, RZ, RZ, 0x54 ;  /* 0x00000054ff0d7424 */ /* 0x000fe400078e00ff */
[----:B------:R-:W-:-:S07]  /*37360*/  IMAD.MOV.U32 R43, RZ, RZ, 0xc ;  /* 0x0000000cff2b7424 */ /* 0x000fce00078e00ff */
.L_x_1763:
[----:B------:R-:W-:Y:S05]  /*37370*/  BSYNC.RECONVERGENT B3 ;  /* 0x0000000000037941 */ /* 0x000fea0003800200 */
.L_x_1762:
        /* <DEDUP_REMOVED lines=26> */
.L_x_1767:
[----:B------:R-:W-:Y:S02]  /*37520*/  IMAD.MOV.U32 R14, RZ, RZ, 0x54 ;  /* 0x00000054ff0e7424 */ /* 0x000fe400078e00ff */
[----:B------:R-:W-:-:S07]  /*37530*/  IMAD.MOV.U32 R45, RZ, RZ, 0x3 ;  /* 0x00000003ff2d7424 */ /* 0x000fce00078e00ff */
.L_x_1766:
[----:B------:R-:W-:Y:S05]  /*37540*/  BSYNC.RECONVERGENT B3 ;  /* 0x0000000000037941 */ /* 0x000fea0003800200 */
.L_x_1765:
        /* <DEDUP_REMOVED lines=26> */
.L_x_1770:
[----:B------:R-:W-:Y:S02]  /*376f0*/  IMAD.MOV.U32 R15, RZ, RZ, 0x54 ;  /* 0x00000054ff0f7424 */ /* 0x000fe400078e00ff */
[----:B------:R-:W-:-:S07]  /*37700*/  IMAD.MOV.U32 R47, RZ, RZ, 0xc ;  /* 0x0000000cff2f7424 */ /* 0x000fce00078e00ff */
.L_x_1769:
[----:B------:R-:W-:Y:S05]  /*37710*/  BSYNC.RECONVERGENT B3 ;  /* 0x0000000000037941 */ /* 0x000fea0003800200 */
.L_x_1768:
        /* <DEDUP_REMOVED lines=26> */
.L_x_1773:
[----:B------:R-:W-:Y:S02]  /*378c0*/  IMAD.MOV.U32 R16, RZ, RZ, 0x54 ;  /* 0x00000054ff107424 */ /* 0x000fe400078e00ff */
[----:B------:R-:W-:-:S07]  /*378d0*/  IMAD.MOV.U32 R49, RZ, RZ, 0x3 ;  /* 0x00000003ff317424 */ /* 0x000fce00078e00ff */
.L_x_1772:
[----:B------:R-:W-:Y:S05]  /*378e0*/  BSYNC.RECONVERGENT B3 ;  /* 0x0000000000037941 */ /* 0x000fea0003800200 */
.L_x_1771:
        /* <DEDUP_REMOVED lines=15> */
.L_x_1776:
[----:B------:R-:W-:Y:S05]  /*379e0*/  BSYNC.RECONVERGENT B3 ;  /* 0x0000000000037941 */ /* 0x000fea0003800200 */
.L_x_1775:
        /* <DEDUP_REMOVED lines=9> */
.L_x_1778:
[----:B------:R-:W-:Y:S05]  /*37a80*/  BSYNC.RECONVERGENT B3 ;  /* 0x0000000000037941 */ /* 0x000fea0003800200 */
.L_x_1777:
        /* <DEDUP_REMOVED lines=13> */
.L_x_1780:
[----:B------:R-:W-:Y:S05]  /*37b60*/  BSYNC.RECONVERGENT B3 ;  /* 0x0000000000037941 */ /* 0x000fea0003800200 */
.L_x_1779:
        /* <DEDUP_REMOVED lines=15> */
.L_x_1782:
[----:B------:R-:W-:Y:S05]  /*37c60*/  BSYNC.RECONVERGENT B3 ;  /* 0x0000000000037941 */ /* 0x000fea0003800200 */
.L_x_1781:
        /* <DEDUP_REMOVED lines=13> */
.L_x_1784:
[----:B------:R-:W-:Y:S05]  /*37d40*/  BSYNC.RECONVERGENT B3 ;  /* 0x0000000000037941 */ /* 0x000fea0003800200 */
.L_x_1783:
        /* <DEDUP_REMOVED lines=13> */
.L_x_1786:
[----:B------:R-:W-:Y:S05]  /*37e20*/  BSYNC.RECONVERGENT B3 ;  /* 0x0000000000037941 */ /* 0x000fea0003800200 */
.L_x_1785:
[----:B------:R-:W-:Y:S02]  /*37e30*/  IADD3 R9, P0, PT, R9, R56, RZ ;  /* 0x0000003809097210 */ /* 0x000fe40007f1e0ff */
[----:B------:R-:W-:-:S05]  /*37e40*/  LOP3.LUT R51, R51, R54, RZ, 0xfc, !PT ;  /* 0x0000003633337212 */ /* 0x000fca00078efcff */
[----:B------:R-:W-:Y:S01]  /*37e50*/  IMAD.X R50, R50, 0x1, R51, P0 ;  /* 0x0000000132327824 */ /* 0x000fe200000e0633 */
[----:B------:R-:W-:Y:S06]  /*37e60*/  BRA `(.L_x_1787) ;  /* 0x0000000400587947 */ /* 0x000fec0003800000 */
.L_x_1774:
        /* <DEDUP_REMOVED lines=14> */
.L_x_1789:
[----:B------:R-:W-:Y:S05]  /*37f50*/  BSYNC.RECONVERGENT B3 ;  /* 0x0000000000037941 */ /* 0x000fea0003800200 */
.L_x_1788:
        /* <DEDUP_REMOVED lines=9> */
.L_x_1791:
[----:B------:R-:W-:Y:S05]  /*37ff0*/  BSYNC.RECONVERGENT B3 ;  /* 0x0000000000037941 */ /* 0x000fea0003800200 */
.L_x_1790:
        /* <DEDUP_REMOVED lines=13> */
.L_x_1793:
[----:B------:R-:W-:Y:S05]  /*380d0*/  BSYNC.RECONVERGENT B3 ;  /* 0x0000000000037941 */ /* 0x000fea0003800200 */
.L_x_1792:
        /* <DEDUP_REMOVED lines=15> */
.L_x_1795:
[----:B------:R-:W-:Y:S05]  /*381d0*/  BSYNC.RECONVERGENT B3 ;  /* 0x0000000000037941 */ /* 0x000fea0003800200 */
.L_x_1794:
        /* <DEDUP_REMOVED lines=13> */
.L_x_1797:
[----:B------:R-:W-:Y:S05]  /*382b0*/  BSYNC.RECONVERGENT B3 ;  /* 0x0000000000037941 */ /* 0x000fea0003800200 */
.L_x_1796:
        /* <DEDUP_REMOVED lines=13> */
.L_x_1799:
[----:B------:R-:W-:Y:S05]  /*38390*/  BSYNC.RECONVERGENT B3 ;  /* 0x0000000000037941 */ /* 0x000fea0003800200 */
.L_x_1798:
[----:B------:R-:W-:Y:S02]  /*383a0*/  IADD3 R9, P0, PT, R9, R56, RZ ;  /* 0x0000003809097210 */ /* 0x000fe40007f1e0ff */
[----:B------:R-:W-:-:S05]  /*383b0*/  LOP3.LUT R51, R51, R54, RZ, 0xfc, !PT ;  /* 0x0000003633337212 */ /* 0x000fca00078efcff */
[----:B------:R-:W-:-:S07]  /*383c0*/  IMAD.X R50, R50, 0x1, R51, P0 ;  /* 0x0000000132327824 */ /* 0x000fce00000e0633 */
.L_x_1787:
        /* <DEDUP_REMOVED lines=26> */
.L_x_1802:
[----:B------:R-:W-:Y:S05]  /*38570*/  BSYNC.RECONVERGENT B3 ;  /* 0x0000000000037941 */ /* 0x000fea0003800200 */
.L_x_1801:
        /* <DEDUP_REMOVED lines=9> */
.L_x_1804:
[----:B------:R-:W-:Y:S05]  /*38610*/  BSYNC.RECONVERGENT B3 ;  /* 0x0000000000037941 */ /* 0x000fea0003800200 */
.L_x_1803:
        /* <DEDUP_REMOVED lines=11> */
.L_x_1806:
[----:B------:R-:W-:Y:S05]  /*386d0*/  BSYNC.RECONVERGENT B3 ;  /* 0x0000000000037941 */ /* 0x000fea0003800200 */
.L_x_1805:
        /* <DEDUP_REMOVED lines=13> */
.L_x_1808:
[----:B------:R-:W-:Y:S05]  /*387b0*/  BSYNC.RECONVERGENT B3 ;  /* 0x0000000000037941 */ /* 0x000fea0003800200 */
.L_x_1807:
        /* <DEDUP_REMOVED lines=15> */
.L_x_1810:
[----:B------:R-:W-:Y:S05]  /*388b0*/  BSYNC.RECONVERGENT B3 ;  /* 0x0000000000037941 */ /* 0x000fea0003800200 */
.L_x_1809:
        /* <DEDUP_REMOVED lines=11> */
.L_x_1812:
[----:B------:R-:W-:Y:S05]  /*38970*/  BSYNC.RECONVERGENT B3 ;  /* 0x0000000000037941 */ /* 0x000fea0003800200 */
.L_x_1811:
[----:B------:R-:W-:Y:S02]  /*38980*/  IADD3 R0, P0, PT, R0, R7, RZ ;  /* 0x0000000700007210 */ /* 0x000fe40007f1e0ff */
[----:B------:R-:W-:-:S05]  /*38990*/  LOP3.LUT R5, R5, R6, RZ, 0xfc, !PT ;  /* 0x0000000605057212 */ /* 0x000fca00078efcff */
[----:B------:R-:W-:Y:S01]  /*389a0*/  IMAD.X R4, R4, 0x1, R5, P0 ;  /* 0x0000000104047824 */ /* 0x000fe200000e0605 */
[----:B------:R-:W-:Y:S06]  /*389b0*/  BRA `(.L_x_1813) ;  /* 0x0000000400587947 */ /* 0x000fec0003800000 */
.L_x_1800:
        /* <DEDUP_REMOVED lines=18> */
.L_x_1815:
[----:B------:R-:W-:Y:S05]  /*38ae0*/  BSYNC.RECONVERGENT B3 ;  /* 0x0000000000037941 */ /* 0x000fea0003800200 */
.L_x_1814:
        /* <DEDUP_REMOVED lines=9> */
.L_x_1817:
[----:B------:R-:W-:Y:S05]  /*38b80*/  BSYNC.RECONVERGENT B3 ;  /* 0x0000000000037941 */ /* 0x000fea0003800200 */
.L_x_1816:
        /* <DEDUP_REMOVED lines=12> */
.L_x_1819:
[----:B------:R-:W-:Y:S05]  /*38c50*/  BSYNC.RECONVERGENT B3 ;  /* 0x0000000000037941 */ /* 0x000fea0003800200 */
.L_x_1818:
        /* <DEDUP_REMOVED lines=13> */
.L_x_1821:
[----:B------:R-:W-:Y:S05]  /*38d30*/  BSYNC.RECONVERGENT B3 ;  /* 0x0000000000037941 */ /* 0x000fea0003800200 */
.L_x_1820:
        /* <DEDUP_REMOVED lines=14> */
.L_x_1823:
[----:B------:R-:W-:Y:S05]  /*38e20*/  BSYNC.RECONVERGENT B3 ;  /* 0x0000000000037941 */ /* 0x000fea0003800200 */
.L_x_1822:
        /* <DEDUP_REMOVED lines=11> */
.L_x_1825:
[----:B------:R-:W-:Y:S05]  /*38ee0*/  BSYNC.RECONVERGENT B3 ;  /* 0x0000000000037941 */ /* 0x000fea0003800200 */
.L_x_1824:
[----:B------:R-:W-:Y:S02]  /*38ef0*/  IADD3 R0, P0, PT, R0, R7, RZ ;  /* 0x0000000700007210 */ /* 0x000fe40007f1e0ff */
[----:B------:R-:W-:-:S05]  /*38f00*/  LOP3.LUT R5, R5, R6, RZ, 0xfc, !PT ;  /* 0x0000000605057212 */ /* 0x000fca00078efcff */
[----:B------:R-:W-:-:S07]  /*38f10*/  IMAD.X R4, R4, 0x1, R5, P0 ;  /* 0x0000000104047824 */ /* 0x000fce00000e0605 */
.L_x_1813:
        /* <DEDUP_REMOVED lines=10> */
.L_x_1503:
[----:B------:R-:W-:Y:S05]  /*38fc0*/  BSYNC.RECONVERGENT B2 ;  /* 0x0000000000027941 */ /* 0x000fea0003800200 */
.L_x_1502:
        /* <DEDUP_REMOVED lines=289> */
.L_x_1830:
[----:B------:R-:W-:Y:S01]  /*3a1e0*/  IMAD.IADD R10, R11, 0x1, R10 ;  /* 0x000000010b0a7824 */ /* 0x000fe200078e020a */
[----:B------:R-:W-:Y:S06]  /*3a1f0*/  BRA `(.L_x_1831) ;  /* 0x0000000000047947 */ /* 0x000fec0003800000 */
.L_x_1829:
[----:B------:R-:W-:-:S07]  /*3a200*/  VIADD R10, R10, 0x1 ;  /* 0x000000010a0a7836 */ /* 0x000fce0000000000 */
.L_x_1831:
[----:B------:R-:W-:Y:S05]  /*3a210*/  BSYNC.RECONVERGENT B3 ;  /* 0x0000000000037941 */ /* 0x000fea0003800200 */
.L_x_1828:
        /* <DEDUP_REMOVED lines=10> */
.L_x_1834:
[----:B------:R-:W-:Y:S01]  /*3a2c0*/  IMAD.IADD R10, R11, 0x1, R10 ;  /* 0x000000010b0a7824 */ /* 0x000fe200078e020a */
[----:B------:R-:W-:Y:S06]  /*3a2d0*/  BRA `(.L_x_1835) ;  /* 0x0000000000047947 */ /* 0x000fec0003800000 */
.L_x_1833:
[----:B------:R-:W-:-:S07]  /*3a2e0*/  VIADD R10, R10, 0x1 ;  /* 0x000000010a0a7836 */ /* 0x000fce0000000000 */
.L_x_1835:
[----:B------:R-:W-:Y:S05]  /*3a2f0*/  BSYNC.RECONVERGENT B3 ;  /* 0x0000000000037941 */ /* 0x000fea0003800200 */
.L_x_1832:
        /* <DEDUP_REMOVED lines=10> */
.L_x_1838:
[----:B------:R-:W-:Y:S01]  /*3a3a0*/  IMAD.IADD R10, R11, 0x1, R10 ;  /* 0x000000010b0a7824 */ /* 0x000fe200078e020a */
[----:B------:R-:W-:Y:S06]  /*3a3b0*/  BRA `(.L_x_1839) ;  /* 0x0000000000047947 */ /* 0x000fec0003800000 */
.L_x_1837:
[----:B------:R-:W-:-:S07]  /*3a3c0*/  VIADD R10, R10, 0x1 ;  /* 0x000000010a0a7836 */ /* 0x000fce0000000000 */
.L_x_1839:
[----:B------:R-:W-:Y:S05]  /*3a3d0*/  BSYNC.RECONVERGENT B3 ;  /* 0x0000000000037941 */ /* 0x000fea0003800200 */
.L_x_1836:
        /* <DEDUP_REMOVED lines=10> */
.L_x_1842:
[----:B------:R-:W-:Y:S01]  /*3a480*/  IMAD.IADD R10, R11, 0x1, R10 ;  /* 0x000000010b0a7824 */ /* 0x000fe200078e020a */
[----:B------:R-:W-:Y:S06]  /*3a490*/  BRA `(.L_x_1843) ;  /* 0x0000000000047947 */ /* 0x000fec0003800000 */
.L_x_1841:
[----:B------:R-:W-:-:S07]  /*3a4a0*/  VIADD R10, R10, 0x1 ;  /* 0x000000010a0a7836 */ /* 0x000fce0000000000 */
.L_x_1843:
[----:B------:R-:W-:Y:S05]  /*3a4b0*/  BSYNC.RECONVERGENT B3 ;  /* 0x0000000000037941 */ /* 0x000fea0003800200 */
.L_x_1840:
        /* <DEDUP_REMOVED lines=10> */
.L_x_1846:
[----:B------:R-:W-:Y:S01]  /*3a560*/  IMAD.IADD R10, R11, 0x1, R10 ;  /* 0x000000010b0a7824 */ /* 0x000fe200078e020a */
[----:B------:R-:W-:Y:S06]  /*3a570*/  BRA `(.L_x_1847) ;  /* 0x0000000000047947 */ /* 0x000fec0003800000 */
.L_x_1845:
[----:B------:R-:W-:-:S07]  /*3a580*/  VIADD R10, R10, 0x1 ;  /* 0x000000010a0a7836 */ /* 0x000fce0000000000 */
.L_x_1847:
[----:B------:R-:W-:Y:S05]  /*3a590*/  BSYNC.RECONVERGENT B3 ;  /* 0x0000000000037941 */ /* 0x000fea0003800200 */
.L_x_1844:
        /* <DEDUP_REMOVED lines=10> */
.L_x_1850:
[----:B------:R-:W-:Y:S01]  /*3a640*/  IMAD.IADD R10, R11, 0x1, R10 ;  /* 0x000000010b0a7824 */ /* 0x000fe200078e020a */
[----:B------:R-:W-:Y:S06]  /*3a650*/  BRA `(.L_x_1851) ;  /* 0x0000000000047947 */ /* 0x000fec0003800000 */
.L_x_1849:
[----:B------:R-:W-:-:S07]  /*3a660*/  VIADD R10, R10, 0x1 ;  /* 0x000000010a0a7836 */ /* 0x000fce0000000000 */
.L_x_1851:
[----:B------:R-:W-:Y:S05]  /*3a670*/  BSYNC.RECONVERGENT B3 ;  /* 0x0000000000037941 */ /* 0x000fea0003800200 */
.L_x_1848:
        /* <DEDUP_REMOVED lines=10> */
.L_x_1854:
[----:B------:R-:W-:Y:S01]  /*3a720*/  IMAD.IADD R10, R11, 0x1, R10 ;  /* 0x000000010b0a7824 */ /* 0x000fe200078e020a */
[----:B------:R-:W-:Y:S06]  /*3a730*/  BRA `(.L_x_1855) ;  /* 0x0000000000047947 */ /* 0x000fec0003800000 */
.L_x_1853:
[----:B------:R-:W-:-:S07]  /*3a740*/  VIADD R10, R10, 0x1 ;  /* 0x000000010a0a7836 */ /* 0x000fce0000000000 */
.L_x_1855:
[----:B------:R-:W-:Y:S05]  /*3a750*/  BSYNC.RECONVERGENT B3 ;  /* 0x0000000000037941 */ /* 0x000fea0003800200 */
.L_x_1852:
        /* <DEDUP_REMOVED lines=10> */
.L_x_1858:
[----:B------:R-:W-:Y:S01]  /*3a800*/  IMAD.IADD R10, R11, 0x1, R10 ;  /* 0x000000010b0a7824 */ /* 0x000fe200078e020a */
[----:B------:R-:W-:Y:S06]  /*3a810*/  BRA `(.L_x_1859) ;  /* 0x0000000000047947 */ /* 0x000fec0003800000 */
.L_x_1857:
[----:B------:R-:W-:-:S07]  /*3a820*/  VIADD R10, R10, 0x1 ;  /* 0x000000010a0a7836 */ /* 0x000fce0000000000 */
.L_x_1859:
[----:B------:R-:W-:Y:S05]  /*3a830*/  BSYNC.RECONVERGENT B3 ;  /* 0x0000000000037941 */ /* 0x000fea0003800200 */
.L_x_1856:
        /* <DEDUP_REMOVED lines=10> */
.L_x_1862:
[----:B------:R-:W-:Y:S01]  /*3a8e0*/  IMAD.IADD R10, R11, 0x1, R10 ;  /* 0x000000010b0a7824 */ /* 0x000fe200078e020a */
[----:B------:R-:W-:Y:S06]  /*3a8f0*/  BRA `(.L_x_1863) ;  /* 0x0000000000047947 */ /* 0x000fec0003800000 */
.L_x_1861:
[----:B------:R-:W-:-:S07]  /*3a900*/  VIADD R10, R10, 0x1 ;  /* 0x000000010a0a7836 */ /* 0x000fce0000000000 */
.L_x_1863:
[----:B------:R-:W-:Y:S05]  /*3a910*/  BSYNC.RECONVERGENT B3 ;  /* 0x0000000000037941 */ /* 0x000fea0003800200 */
.L_x_1860:
        /* <DEDUP_REMOVED lines=10> */
.L_x_1866:
[----:B------:R-:W-:Y:S01]  /*3a9c0*/  IMAD.IADD R10, R11, 0x1, R10 ;  /* 0x000000010b0a7824 */ /* 0x000fe200078e020a */
[----:B------:R-:W-:Y:S06]  /*3a9d0*/  BRA `(.L_x_1867) ;  /* 0x0000000000047947 */ /* 0x000fec0003800000 */
.L_x_1865:
[----:B------:R-:W-:-:S07]  /*3a9e0*/  VIADD R10, R10, 0x1 ;  /* 0x000000010a0a7836 */ /* 0x000fce0000000000 */
.L_x_1867:
[----:B------:R-:W-:Y:S05]  /*3a9f0*/  BSYNC.RECONVERGENT B3 ;  /* 0x0000000000037941 */ /* 0x000fea0003800200 */
.L_x_1864:
        /* <DEDUP_REMOVED lines=10> */
.L_x_1870:
[----:B------:R-:W-:Y:S01]  /*3aaa0*/  IMAD.IADD R10, R11, 0x1, R10 ;  /* 0x000000010b0a7824 */ /* 0x000fe200078e020a */
[----:B------:R-:W-:Y:S06]  /*3aab0*/  BRA `(.L_x_1871) ;  /* 0x0000000000047947 */ /* 0x000fec0003800000 */
.L_x_1869:
[----:B------:R-:W-:-:S07]  /*3aac0*/  VIADD R10, R10, 0x1 ;  /* 0x000000010a0a7836 */ /* 0x000fce0000000000 */
.L_x_1871:
[----:B------:R-:W-:Y:S05]  /*3aad0*/  BSYNC.RECONVERGENT B3 ;  /* 0x0000000000037941 */ /* 0x000fea0003800200 */
.L_x_1868:
        /* <DEDUP_REMOVED lines=10> */
.L_x_1874:
[----:B------:R-:W-:Y:S01]  /*3ab80*/  IMAD.IADD R10, R11, 0x1, R10 ;  /* 0x000000010b0a7824 */ /* 0x000fe200078e020a */
[----:B------:R-:W-:Y:S06]  /*3ab90*/  BRA `(.L_x_1875) ;  /* 0x0000000000047947 */ /* 0x000fec0003800000 */
.L_x_1873:
[----:B------:R-:W-:-:S07]  /*3aba0*/  VIADD R10, R10, 0x1 ;  /* 0x000000010a0a7836 */ /* 0x000fce0000000000 */
.L_x_1875:
[----:B------:R-:W-:Y:S05]  /*3abb0*/  BSYNC.RECONVERGENT B3 ;  /* 0x0000000000037941 */ /* 0x000fea0003800200 */
.L_x_1872:
        /* <DEDUP_REMOVED lines=10> */
.L_x_1878:
[----:B------:R-:W-:Y:S01]  /*3ac60*/  IMAD.IADD R10, R11, 0x1, R10 ;  /* 0x000000010b0a7824 */ /* 0x000fe200078e020a */
[----:B------:R-:W-:Y:S06]  /*3ac70*/  BRA `(.L_x_1879) ;  /* 0x0000000000047947 */ /* 0x000fec0003800000 */
.L_x_1877:
[----:B------:R-:W-:-:S07]  /*3ac80*/  VIADD R10, R10, 0x1 ;  /* 0x000000010a0a7836 */ /* 0x000fce0000000000 */
.L_x_1879:
[----:B------:R-:W-:Y:S05]  /*3ac90*/  BSYNC.RECONVERGENT B3 ;  /* 0x0000000000037941 */ /* 0x000fea0003800200 */
.L_x_1876:
        /* <DEDUP_REMOVED lines=10> */
.L_x_1882:
[----:B------:R-:W-:Y:S01]  /*3ad40*/  IMAD.IADD R10, R11, 0x1, R10 ;  /* 0x000000010b0a7824 */ /* 0x000fe200078e020a */
[----:B------:R-:W-:Y:S06]  /*3ad50*/  BRA `(.L_x_1883) ;  /* 0x0000000000047947 */ /* 0x000fec0003800000 */
.L_x_1881:
[----:B------:R-:W-:-:S07]  /*3ad60*/  VIADD R10, R10, 0x1 ;  /* 0x000000010a0a7836 */ /* 0x000fce0000000000 */
.L_x_1883:
[----:B------:R-:W-:Y:S05]  /*3ad70*/  BSYNC.RECONVERGENT B3 ;  /* 0x0000000000037941 */ /* 0x000fea0003800200 */
.L_x_1880:
        /* <DEDUP_REMOVED lines=10> */
.L_x_1886:
[----:B------:R-:W-:Y:S01]  /*3ae20*/  IMAD.IADD R10, R11, 0x1, R10 ;  /* 0x000000010b0a7824 */ /* 0x000fe200078e020a */
[----:B------:R-:W-:Y:S06]  /*3ae30*/  BRA `(.L_x_1887) ;  /* 0x0000000000047947 */ /* 0x000fec0003800000 */
.L_x_1885:
[----:B------:R-:W-:-:S07]  /*3ae40*/  VIADD R10, R10, 0x1 ;  /* 0x000000010a0a7836 */ /* 0x000fce0000000000 */
.L_x_1887:
[----:B------:R-:W-:Y:S05]  /*3ae50*/  BSYNC.RECONVERGENT B3 ;  /* 0x0000000000037941 */ /* 0x000fea0003800200 */
.L_x_1884:
        /* <DEDUP_REMOVED lines=10> */
.L_x_1890:
[----:B------:R-:W-:Y:S01]  /*3af00*/  IMAD.IADD R10, R11, 0x1, R10 ;  /* 0x000000010b0a7824 */ /* 0x000fe200078e020a */
[----:B------:R-:W-:Y:S06]  /*3af10*/  BRA `(.L_x_1891) ;  /* 0x0000000000047947 */ /* 0x000fec0003800000 */
.L_x_1889:
[----:B------:R-:W-:-:S07]  /*3af20*/  VIADD R10, R10, 0x1 ;  /* 0x000000010a0a7836 */ /* 0x000fce0000000000 */
.L_x_1891:
[----:B------:R-:W-:Y:S05]  /*3af30*/  BSYNC.RECONVERGENT B3 ;  /* 0x0000000000037941 */ /* 0x000fea0003800200 */
.L_x_1888:
        /* <DEDUP_REMOVED lines=10> */
.L_x_1894:
[----:B------:R-:W-:Y:S01]  /*3afe0*/  IMAD.IADD R10, R11, 0x1, R10 ;  /* 0x000000010b0a7824 */ /* 0x000fe200078e020a */
[----:B------:R-:W-:Y:S06]  /*3aff0*/  BRA `(.L_x_1895) ;  /* 0x0000000000047947 */ /* 0x000fec0003800000 */
.L_x_1893:
[----:B------:R-:W-:-:S07]  /*3b000*/  VIADD R10, R10, 0x1 ;  /* 0x000000010a0a7836 */ /* 0x000fce0000000000 */
.L_x_1895:
[----:B------:R-:W-:Y:S05]  /*3b010*/  BSYNC.RECONVERGENT B3 ;  /* 0x0000000000037941 */ /* 0x000fea0003800200 */
.L_x_1892:
        /* <DEDUP_REMOVED lines=10> */
.L_x_1898:
[----:B------:R-:W-:Y:S01]  /*3b0c0*/  IMAD.IADD R10, R11, 0x1, R10 ;  /* 0x000000010b0a7824 */ /* 0x000fe200078e020a */
[----:B------:R-:W-:Y:S06]  /*3b0d0*/  BRA `(.L_x_1899) ;  /* 0x0000000000047947 */ /* 0x000fec0003800000 */
.L_x_1897:
[----:B------:R-:W-:-:S07]  /*3b0e0*/  VIADD R10, R10, 0x1 ;  /* 0x000000010a0a7836 */ /* 0x000fce0000000000 */
.L_x_1899:
[----:B------:R-:W-:Y:S05]  /*3b0f0*/  BSYNC.RECONVERGENT B3 ;  /* 0x0000000000037941 */ /* 0x000fea0003800200 */
.L_x_1896:
        /* <DEDUP_REMOVED lines=10> */
.L_x_1902:
[----:B------:R-:W-:Y:S01]  /*3b1a0*/  IMAD.IADD R10, R11, 0x1, R10 ;  /* 0x000000010b0a7824 */ /* 0x000fe200078e020a */
[----:B------:R-:W-:Y:S06]  /*3b1b0*/  BRA `(.L_x_1903) ;  /* 0x0000000000047947 */ /* 0x000fec0003800000 */
.L_x_1901:
[----:B------:R-:W-:-:S07]  /*3b1c0*/  VIADD R10, R10, 0x1 ;  /* 0x000000010a0a7836 */ /* 0x000fce0000000000 */
.L_x_1903:
[----:B------:R-:W-:Y:S05]  /*3b1d0*/  BSYNC.RECONVERGENT B3 ;  /* 0x0000000000037941 */ /* 0x000fea0003800200 */
.L_x_1900:
        /* <DEDUP_REMOVED lines=10> */
.L_x_1906:
[----:B------:R-:W-:Y:S01]  /*3b280*/  IMAD.IADD R10, R11, 0x1, R10 ;  /* 0x000000010b0a7824 */ /* 0x000fe200078e020a */
[----:B------:R-:W-:Y:S06]  /*3b290*/  BRA `(.L_x_1907) ;  /* 0x0000000000047947 */ /* 0x000fec0003800000 */
.L_x_1905:
[----:B------:R-:W-:-:S07]  /*3b2a0*/  VIADD R10, R10, 0x1 ;  /* 0x000000010a0a7836 */ /* 0x000fce0000000000 */
.L_x_1907:
[----:B------:R-:W-:Y:S05]  /*3b2b0*/  BSYNC.RECONVERGENT B3 ;  /* 0x0000000000037941 */ /* 0x000fea0003800200 */
.L_x_1904:
        /* <DEDUP_REMOVED lines=10> */
.L_x_1910:
[----:B------:R-:W-:Y:S01]  /*3b360*/  IMAD.IADD R10, R11, 0x1, R10 ;  /* 0x000000010b0a7824 */ /* 0x000fe200078e020a */
[----:B------:R-:W-:Y:S06]  /*3b370*/  BRA `(.L_x_1911) ;  /* 0x0000000000047947 */ /* 0x000fec0003800000 */
.L_x_1909:
[----:B------:R-:W-:-:S07]  /*3b380*/  VIADD R10, R10, 0x1 ;  /* 0x000000010a0a7836 */ /* 0x000fce0000000000 */
.L_x_1911:
[----:B------:R-:W-:Y:S05]  /*3b390*/  BSYNC.RECONVERGENT B3 ;  /* 0x0000000000037941 */ /* 0x000fea0003800200 */
.L_x_1908:
        /* <DEDUP_REMOVED lines=10> */
.L_x_1914:
[----:B------:R-:W-:Y:S01]  /*3b440*/  IMAD.IADD R10, R11, 0x1, R10 ;  /* 0x000000010b0a7824 */ /* 0x000fe200078e020a */
[----:B------:R-:W-:Y:S06]  /*3b450*/  BRA `(.L_x_1915) ;  /* 0x0000000000047947 */ /* 0x000fec0003800000 */
.L_x_1913:
[----:B------:R-:W-:-:S07]  /*3b460*/  VIADD R10, R10, 0x1 ;  /* 0x000000010a0a7836 */ /* 0x000fce0000000000 */
.L_x_1915:
[----:B------:R-:W-:Y:S05]  /*3b470*/  BSYNC.RECONVERGENT B3 ;  /* 0x0000000000037941 */ /* 0x000fea0003800200 */
.L_x_1912:
        /* <DEDUP_REMOVED lines=10> */
.L_x_1918:
[----:B------:R-:W-:Y:S01]  /*3b520*/  IMAD.IADD R30, R11, 0x1, R10 ;  /* 0x000000010b1e7824 */ /* 0x000fe200078e020a */
[----:B------:R-:W-:Y:S06]  /*3b530*/  BRA `(.L_x_1919) ;  /* 0x0000000000047947 */ /* 0x000fec0003800000 */
.L_x_1917:
[----:B------:R-:W-:-:S07]  /*3b540*/  VIADD R30, R10, 0x1 ;  /* 0x000000010a1e7836 */ /* 0x000fce0000000000 */
.L_x_1919:
[----:B------:R-:W-:Y:S05]  /*3b550*/  BSYNC.RECONVERGENT B3 ;  /* 0x0000000000037941 */ /* 0x000fea0003800200 */
.L_x_1916:
        /* <DEDUP_REMOVED lines=15> */
[----:B------:R-:W-:-:S05]  /*3b650*/  FFMA R10, RZ, 2.875, R35 ;  /* 0x40380000ff0a7823 */ /* 0x000fca0000000023 */
[----:B------:R-:W-:-:S13]  /*3b660*/  FSETP.GT.AND P0, PT, |R10|, 1.469367938527859385e-39, PT ;  /* 0x001000000a00780b */ /* 0x000fda0003f04200 */
[----:B------:R-:W-:Y:S05]  /*3b670*/  @P0 BRA P1, `(.L_x_1921) ;  /* 0x0000000000100947 */ /* 0x000fea0000800000 */
[----:B------:R-:W-:Y:S01]  /*3b680*/  IMAD.MOV.U32 R28, RZ, RZ, RZ ;  /* 0x000000ffff1c7224 */ /* 0x000fe200078e00ff */
[----:B------:R-:W-:Y:S01]  /*3b690*/  MOV R54, 0x3b6c0 ;  /* 0x0003b6c000367802 */ /* 0x000fe20000000f00 */
[----:B------:R-:W-:-:S07]  /*3b6a0*/  IMAD.MOV.U32 R29, RZ, RZ, 0x40380000 ;  /* 0x40380000ff1d7424 */ /* 0x000fce00078e00ff */
[----:B------:R-:W-:Y:S05]  /*3b6b0*/  CALL.REL.NOINC `($__internal_0_$__cuda_sm20_div_rn_f64_full) ;  /* 0x0000012400847944 */ /* 0x000fea0003c00000 */
.L_x_1921:
[----:B------:R-:W-:Y:S05]  /*3b6c0*/  BSYNC.RECONVERGENT B4 ;  /* 0x0000000000047941 */ /* 0x000fea0003800200 */
.L_x_1920:
        /* <DEDUP_REMOVED lines=20> */
.L_x_1923:
[----:B------:R-:W-:Y:S05]  /*3b810*/  BSYNC.RECONVERGENT B3 ;  /* 0x0000000000037941 */ /* 0x000fea0003800200 */
.L_x_1922:
[----:B------:R-:W-:Y:S04]  /*3b820*/  BSSY.RECONVERGENT B3, `(.L_x_1924) ;  /* 0x0000007000037945 */ /* 0x000fe80003800200 */
[----:B------:R-:W-:Y:S05]  /*3b830*/  @!P0 BRA `(.L_x_1925) ;  /* 0x0000000000148947 */ /* 0x000fea0003800000 */
[----:B------:R-:W-:-:S13]  /*3b840*/  ISETP.NE.AND P1, PT, R11, 0x54, PT ;  /* 0x000000540b00780c */ /* 0x000fda0003f25270 */
[----:B------:R-:W-:Y:S01]  /*3b850*/  @P1 IMAD.MOV.U32 R12, RZ, RZ, 0x2 ;  /* 0x00000002ff0c1424 */ /* 0x000fe200078e00ff */
[----:B------:R-:W-:Y:S01]  /*3b860*/  @P1 ISETP.NE.AND P2, PT, R11, 0x43, PT ;  /* 0x000000430b00180c */ /* 0x000fe20003f45270 */
[----:B------:R-:W-:-:S03]  /*3b870*/  @!P1 IMAD.MOV.U32 R14, RZ, RZ, 0x1 ;  /* 0x00000001ff0e9424 */ /* 0x000fc600078e00ff */
[----:B------:R-:W-:-:S09]  /*3b880*/  @P1 SEL R14, R12, 0x3, !P2 ;  /* 0x000000030c0e1807 */ /* 0x000fd20005000000 */
.L_x_1925:
[----:B------:R-:W-:Y:S05]  /*3b890*/  BSYNC.RECONVERGENT B3 ;  /* 0x0000000000037941 */ /* 0x000fea0003800200 */
.L_x_1924:
        /* <DEDUP_REMOVED lines=10> */
[----:B-1----:R-:W-:Y:S01]  /*3b940*/  IADD3 R54, P2, PT, R55, R30, RZ ;  /* 0x0000001e37367210 */ /* 0x002fe20007f5e0ff */
[----:B------:R-:W-:Y:S01]  /*3b950*/  BSSY.RECONVERGENT B3, `(.L_x_1926) ;  /* 0x0000010000037945 */ /* 0x000fe20003800200 */
[----:B------:R-:W-:Y:S01]  /*3b960*/  LOP3.LUT R12, R48, 0xdf, RZ, 0xc0, !PT ;  /* 0x000000df300c7812 */ /* 0x000fe200078ec0ff */
[C---:B------:R-:W-:Y:S02]  /*3b970*/  IMAD.X R35, R14.reuse, 0x1, R29, P1 ;  /* 0x000000010e237824 */ /* 0x040fe400008e061d */
[----:B------:R-:W-:Y:S01]  /*3b980*/  IMAD.X R55, R14, 0x1, R31, P2 ;  /* 0x000000010e377824 */ /* 0x000fe200010e061f */
[----:B------:R-:W-:-:S02]  /*3b990*/  ISETP.NE.AND P1, PT, R12, 0x41, PT ;  /* 0x000000410c00780c */ /* 0x000fc40003f25270 */
[----:B------:R0:W5:Y:S01]  /*3b9a0*/  LDG.E R34, desc[UR8][R34.64] ;  /* 0x0000000822227981 */ /* 0x000162000c1e1900 */
[----:B------:R-:W-:-:S03]  /*3b9b0*/  CS2R R14, SRZ ;  /* 0x00000000000e7805 */ /* 0x000fc6000001ff00 */
[----:B------:R0:W5:Y:S01]  /*3b9c0*/  LDG.E R54, desc[UR10][R54.64] ;  /* 0x0000000a36367981 */ /* 0x000162000c1e1900 */
        /* <DEDUP_REMOVED lines=8> */
.L_x_1927:
[----:B------:R-:W-:Y:S05]  /*3ba50*/  BSYNC.RECONVERGENT B3 ;  /* 0x0000000000037941 */ /* 0x000fea0003800200 */
.L_x_1926:
[----:B------:R-:W-:Y:S04]  /*3ba60*/  BSSY.RECONVERGENT B3, `(.L_x_1928) ;  /* 0x0000007000037945 */ /* 0x000fe80003800200 */
[----:B------:R-:W-:Y:S05]  /*3ba70*/  @!P1 BRA `(.L_x_1929) ;  /* 0x0000000000149947 */ /* 0x000fea0003800000 */
[----:B------:R-:W-:-:S13]  /*3ba80*/  ISETP.NE.AND P0, PT, R12, 0x54, PT ;  /* 0x000000540c00780c */ /* 0x000fda0003f05270 */
[----:B------:R-:W-:Y:S01]  /*3ba90*/  @P0 IMAD.MOV.U32 R32, RZ, RZ, 0x2 ;  /* 0x00000002ff200424 */ /* 0x000fe200078e00ff */
[----:B------:R-:W-:Y:S01]  /*3baa0*/  @P0 ISETP.NE.AND P2, PT, R12, 0x43, PT ;  /* 0x000000430c00080c */ /* 0x000fe20003f45270 */
[----:B------:R-:W-:-:S03]  /*3bab0*/  @!P0 IMAD.MOV.U32 R36, RZ, RZ, 0x1 ;  /* 0x00000001ff248424 */ /* 0x000fc600078e00ff */
[----:B------:R-:W-:-:S09]  /*3bac0*/  @P0 SEL R36, R32, 0x3, !P2 ;  /* 0x0000000320240807 */ /* 0x000fd20005000000 */
.L_x_1929:
[----:B------:R-:W-:Y:S05]  /*3bad0*/  BSYNC.RECONVERGENT B3 ;  /* 0x0000000000037941 */ /* 0x000fea0003800200 */
.L_x_1928:
[----:B------:R-:W-:Y:S02]  /*3bae0*/  IADD3 R36, P0, PT, R15, R36, RZ ;  /* 0x000000240f247210 */ /* 0x000fe40007f1e0ff */
[----:B------:R-:W-:Y:S02]  /*3baf0*/  R2UR UR8, R26 ;  /* 0x000000001a0872ca */ /* 0x000fe400000e0000 */
[----:B------:R-:W-:Y:S01]  /*3bb00*/  R2UR UR9, R27 ;  /* 0x000000001b0972ca */ /* 0x000fe200000e0000 */
[----:B------:R-:W-:Y:S02]  /*3bb10*/  IMAD.X R13, R14, 0x1, R13, P0 ;  /* 0x000000010e0d7824 */ /* 0x000fe400000e060d */
[----:B------:R-:W-:-:S03]  /*3bb20*/  IMAD.SHL.U32 R15, R36, 0x4, RZ ;  /* 0x00000004240f7824 */ /* 0x000fc600078e00ff */
[----:B------:R-:W-:Y:S02]  /*3bb30*/  SHF.L.U64.HI R36, R36, 0x2, R13 ;  /* 0x0000000224247819 */ /* 0x000fe4000001020d */
[----:B------:R-:W-:-:S05]  /*3bb40*/  IADD3 R32, P0, PT, R15, R28, RZ ;  /* 0x0000001c0f207210 */ /* 0x000fca0007f1e0ff */
[C---:B------:R-:W-:Y:S01]  /*3bb50*/  IMAD.X R33, R36.reuse, 0x1, R29, P0 ;  /* 0x0000000124217824 */ /* 0x040fe200000e061d */
[----:B------:R-:W-:Y:S01]  /*3bb60*/  IADD3 R14, P0, PT, R15, R30, RZ ;  /* 0x0000001e0f0e7210 */ /* 0x000fe20007f1e0ff */
[----:B------:R-:W-:Y:S01]  /*3bb70*/  BSSY.RECONVERGENT B3, `(.L_x_1930) ;  /* 0x000000e000037945 */ /* 0x000fe20003800200 */
[----:B------:R-:W-:Y:S02]  /*3bb80*/  LOP3.LUT R13, R47, 0xdf, RZ, 0xc0, !PT ;  /* 0x000000df2f0d7812 */ /* 0x000fe400078ec0ff */
[----:B0-----:R0:W5:Y:S01]  /*3bb90*/  LDG.E R35, desc[UR8][R32.64] ;  /* 0x0000000820237981 */ /* 0x001162000c1e1900 */
[----:B------:R-:W-:Y:S01]  /*3bba0*/  IMAD.X R15, R36, 0x1, R31, P0 ;  /* 0x00000001240f7824 */ /* 0x000fe200000e061f */
[----:B------:R-:W-:Y:S02]  /*3bbb0*/  ISETP.NE.AND P0, PT, R13, 0x41, PT ;  /* 0x000000410d00780c */ /* 0x000fe40003f05270 */
[----:B------:R-:W-:Y:S02]  /*3bbc0*/  CS2R R38, SRZ ;  /* 0x0000000000267805 */ /* 0x000fe4000001ff00 */
[----:B------:R0:W5:Y:S01]  /*3bbd0*/  LDG.E R57, desc[UR8][R14.64] ;  /* 0x000000080e397981 */ /* 0x000162000c1e1900 */
[----:B------:R-:W-:Y:S01]  /*3bbe0*/  CS2R R36, SRZ ;  /* 0x0000000000247805 */ /* 0x000fe2000001ff00 */
[----:B------:R-:W-:Y:S07]  /*3bbf0*/  @!P1 BRA `(.L_x_1931) ;  /* 0x0000000000149947 */ /* 0x000fee0003800000 */
[----:B------:R-:W-:-:S13]  /*3bc00*/  ISETP.NE.AND P1, PT, R12, 0x54, PT ;  /* 0x000000540c00780c */ /* 0x000fda0003f25270 */
[----:B0-----:R-:W-:Y:S01]  /*3bc10*/  @P1 IMAD.MOV.U32 R14, RZ, RZ, 0x8 ;  /* 0x00000008ff0e1424 */ /* 0x001fe200078e00ff */
[----:B------:R-:W-:Y:S01]  /*3bc20*/  @P1 ISETP.NE.AND P2, PT, R12, 0x43, PT ;  /* 0x000000430c00180c */ /* 0x000fe20003f45270 */
[----:B------:R-:W-:-:S03]  /*3bc30*/  @!P1 IMAD.MOV.U32 R37, RZ, RZ, 0x4 ;  /* 0x00000004ff259424 */ /* 0x000fc600078e00ff */
[----:B------:R-:W-:-:S09]  /*3bc40*/  @P1 SEL R37, R14, 0xc, !P2 ;  /* 0x0000000c0e251807 */ /* 0x000fd20005000000 */
.L_x_1931:
[----:B------:R-:W-:Y:S05]  /*3bc50*/  BSYNC.RECONVERGENT B3 ;  /* 0x0000000000037941 */ /* 0x000fea0003800200 */
.L_x_1930:
[----:B------:R-:W-:Y:S04]  /*3bc60*/  BSSY.RECONVERGENT B3, `(.L_x_1932) ;  /* 0x0000007000037945 */ /* 0x000fe80003800200 */
[----:B------:R-:W-:Y:S05]  /*3bc70*/  @!P0 BRA `(.L_x_1933) ;  /* 0x0000000000148947 */ /* 0x000fea0003800000 */
[----:B------:R-:W-:-:S13]  /*3bc80*/  ISETP.NE.AND P1, PT, R13, 0x54, PT ;  /* 0x000000540d00780c */ /* 0x000fda0003f25270 */
[----:B0-----:R-:W-:Y:S01]  /*3bc90*/  @P1 IMAD.MOV.U32 R14, RZ, RZ, 0x2 ;  /* 0x00000002ff0e1424 */ /* 0x001fe200078e00ff */
[----:B------:R-:W-:Y:S01]  /*3bca0*/  @P1 ISETP.NE.AND P2, PT, R13, 0x43, PT ;  /* 0x000000430d00180c */ /* 0x000fe20003f45270 */
[----:B------:R-:W-:-:S03]  /*3bcb0*/  @!P1 IMAD.MOV.U32 R38, RZ, RZ, 0x1 ;  /* 0x00000001ff269424 */ /* 0x000fc600078e00ff */
[----:B------:R-:W-:-:S09]  /*3bcc0*/  @P1 SEL R38, R14, 0x3, !P2 ;  /* 0x000000030e261807 */ /* 0x000fd20005000000 */
.L_x_1933:
[----:B------:R-:W-:Y:S05]  /*3bcd0*/  BSYNC.RECONVERGENT B3 ;  /* 0x0000000000037941 */ /* 0x000fea0003800200 */
.L_x_1932:
        /* <DEDUP_REMOVED lines=26> */
.L_x_1935:
[----:B------:R-:W-:Y:S05]  /*3be80*/  BSYNC.RECONVERGENT B3 ;  /* 0x0000000000037941 */ /* 0x000fea0003800200 */
.L_x_1934:
[----:B------:R-:W-:Y:S04]  /*3be90*/  BSSY.RECONVERGENT B3, `(.L_x_1936) ;  /* 0x0000007000037945 */ /* 0x000fe80003800200 */
[----:B------:R-:W-:Y:S05]  /*3bea0*/  @!P1 BRA `(.L_x_1937) ;  /* 0x0000000000149947 */ /* 0x000fea0003800000 */
[----:B------:R-:W-:-:S13]  /*3beb0*/  ISETP.NE.AND P0, PT, R14, 0x54, PT ;  /* 0x000000540e00780c */ /* 0x000fda0003f05270 */
[----:B0-----:R-:W-:Y:S01]  /*3bec0*/  @P0 IMAD.MOV.U32 R32, RZ, RZ, 0x2 ;  /* 0x00000002ff200424 */ /* 0x001fe200078e00ff */
[----:B------:R-:W-:Y:S01]  /*3bed0*/  @P0 ISETP.NE.AND P2, PT, R14, 0x43, PT ;  /* 0x000000430e00080c */ /* 0x000fe20003f45270 */
[----:B------:R-:W-:-:S03]  /*3bee0*/  @!P0 IMAD.MOV.U32 R56, RZ, RZ, 0x1 ;  /* 0x00000001ff388424 */ /* 0x000fc600078e00ff */
[----:B------:R-:W-:-:S09]  /*3bef0*/  @P0 SEL R56, R32, 0x3, !P2 ;  /* 0x0000000320380807 */ /* 0x000fd20005000000 */
.L_x_1937:
[----:B------:R-:W-:Y:S05]  /*3bf00*/  BSYNC.RECONVERGENT B3 ;  /* 0x0000000000037941 */ /* 0x000fea0003800200 */
.L_x_1936:
        /* <DEDUP_REMOVED lines=25> */
.L_x_1939:
[----:B------:R-:W-:Y:S05]  /*3c0a0*/  BSYNC.RECONVERGENT B3 ;  /* 0x0000000000037941 */ /* 0x000fea0003800200 */
.L_x_1938:
[----:B------:R-:W-:Y:S04]  /*3c0b0*/  BSSY.RECONVERGENT B3, `(.L_x_1940) ;  /* 0x0000007000037945 */ /* 0x000fe80003800200 */
[----:B------:R-:W-:Y:S05]  /*3c0c0*/  @!P0 BRA `(.L_x_1941) ;  /* 0x0000000000148947 */ /* 0x000fea0003800000 */
[----:B------:R-:W-:-:S13]  /*3c0d0*/  ISETP.NE.AND P1, PT, R15, 0x54, PT ;  /* 0x000000540f00780c */ /* 0x000fda0003f25270 */
[----:B0-----:R-:W-:Y:S01]  /*3c0e0*/  @P1 IMAD.MOV.U32 R32, RZ, RZ, 0x2 ;  /* 0x00000002ff201424 */ /* 0x001fe200078e00ff */
[----:B------:R-:W-:Y:S01]  /*3c0f0*/  @P1 ISETP.NE.AND P2, PT, R15, 0x43, PT ;  /* 0x000000430f00180c */ /* 0x000fe20003f45270 */
[----:B------:R-:W-:-:S03]  /*3c100*/  @!P1 IMAD.MOV.U32 R58, RZ, RZ, 0x1 ;  /* 0x00000001ff3a9424 */ /* 0x000fc600078e00ff */
[----:B------:R-:W-:-:S09]  /*3c110*/  @P1 SEL R58, R32, 0x3, !P2 ;  /* 0x00000003203a1807 */ /* 0x000fd20005000000 */
.L_x_1941:
[----:B------:R-:W-:Y:S05]  /*3c120*/  BSYNC.RECONVERGENT B3 ;  /* 0x0000000000037941 */ /* 0x000fea0003800200 */
.L_x_1940:
[----:B0-----:R-:W-:Y:S02]  /*3c130*/  CS2R R32, SRZ ;  /* 0x0000000000207805 */ /* 0x001fe4000001ff00 */
[----:B------:R-:W-:Y:S01]  /*3c140*/  IADD3 R58, P1, PT, R55, R58, RZ ;  /* 0x0000003a373a7210 */ /* 0x000fe20007f3e0ff */
[----:B-----5:R-:W-:Y:S01]  /*3c150*/  FADD R34, RZ, R34 ;  /* 0x00000022ff227221 */ /* 0x020fe20000000000 */
[----:B------:R-:W-:Y:S02]  /*3c160*/  R2UR UR8, R26 ;  /* 0x000000001a0872ca */ /* 0x000fe400000e0000 */
[----:B------:R-:W-:Y:S01]  /*3c170*/  R2UR UR9, R27 ;  /* 0x000000001b0972ca */ /* 0x000fe200000e0000 */
[----:B------:R-:W-:Y:S01]  /*3c180*/  FADD R39, R35, R34 ;  /* 0x0000002223277221 */ /* 0x000fe20000000000 */
[----:B------:R-:W-:Y:S01]  /*3c190*/  IMAD.X R33, R32, 0x1, R33, P1 ;  /* 0x0000000120217824 */ /* 0x000fe200008e0621 */
[----:B------:R-:W-:Y:S01]  /*3c1a0*/  R2UR UR10, R26 ;  /* 0x000000001a0a72ca */ /* 0x000fe200000e0000 */
[----:B------:R-:W-:Y:S01]  /*3c1b0*/  IMAD.SHL.U32 R35, R58, 0x4, RZ ;  /* 0x000000043a237824 */ /* 0x000fe200078e00ff */
        /* <DEDUP_REMOVED lines=18> */
.L_x_1943:
[----:B------:R-:W-:Y:S05]  /*3c2e0*/  BSYNC.RECONVERGENT B3 ;  /* 0x0000000000037941 */ /* 0x000fea0003800200 */
.L_x_1942:
        /* <DEDUP_REMOVED lines=8> */
.L_x_1945:
[----:B------:R-:W-:Y:S05]  /*3c370*/  BSYNC.RECONVERGENT B3 ;  /* 0x0000000000037941 */ /* 0x000fea0003800200 */
.L_x_1944:
[----:B------:R-:W-:Y:S01]  /*3c380*/  IADD3 R35, P0, PT, R58, R35, RZ ;  /* 0x000000233a237210 */ /* 0x000fe20007f1e0ff */
[----:B------:R-:W-:Y:S01]  /*3c390*/  IMAD.MOV.U32 R33, RZ, RZ, RZ ;  /* 0x000000ffff217224 */ /* 0x000fe200078e00ff */
[C---:B------:R-:W-:Y:S01]  /*3c3a0*/  R2UR UR10, R26.reuse ;  /* 0x000000001a0a72ca */ /* 0x040fe200000e0000 */
[----:B------:R-:W-:Y:S01]  /*3c3b0*/  IMAD.MOV.U32 R58, RZ, RZ, RZ ;  /* 0x000000ffff3a7224 */ /* 0x000fe200078e00ff */
[----:B------:R-:W-:Y:S01]  /*3c3c0*/  R2UR UR11, R27 ;  /* 0x000000001b0b72ca */ /* 0x000fe200000e0000 */
[----:B------:R-:W-:Y:S01]  /*3c3d0*/  FADD R54, RZ, R54 ;  /* 0x00000036ff367221 */ /* 0x000fe20000000000 */
[----:B------:R-:W-:Y:S01]  /*3c3e0*/  R2UR UR8, R26 ;  /* 0x000000001a0872ca */ /* 0x000fe200000e0000 */
[----:B------:R-:W-:Y:S01]  /*3c3f0*/  IMAD.X R58, R33, 0x1, R58, P0 ;  /* 0x00000001213a7824 */ /* 0x000fe200000e063a */
[----:B------:R-:W-:Y:S01]  /*3c400*/  R2UR UR9, R27 ;  /* 0x000000001b0972ca */ /* 0x000fe200000e0000 */
[----:B------:R-:W-:Y:S01]  /*3c410*/  FADD R54, R57, R54 ;  /* 0x0000003639367221 */ /* 0x000fe20000000000 */
        /* <DEDUP_REMOVED lines=18> */
.L_x_1947:
[----:B------:R-:W-:Y:S05]  /*3c540*/  BSYNC.RECONVERGENT B3 ;  /* 0x0000000000037941 */ /* 0x000fea0003800200 */
.L_x_1946:
        /* <DEDUP_REMOVED lines=8> */
.L_x_1949:
[----:B------:R-:W-:Y:S05]  /*3c5d0*/  BSYNC.RECONVERGENT B3 ;  /* 0x0000000000037941 */ /* 0x000fea0003800200 */
.L_x_1948:
        /* <DEDUP_REMOVED lines=25> */
.L_x_1951:
[----:B------:R-:W-:Y:S05]  /*3c770*/  BSYNC.RECONVERGENT B3 ;  /* 0x0000000000037941 */ /* 0x000fea0003800200 */
.L_x_1950:
        /* <DEDUP_REMOVED lines=8> */
.L_x_1953:
[----:B------:R-:W-:Y:S05]  /*3c800*/  BSYNC.RECONVERGENT B3 ;  /* 0x0000000000037941 */ /* 0x000fea0003800200 */
.L_x_1952:
        /* <DEDUP_REMOVED lines=27> */
.L_x_1955:
[----:B------:R-:W-:Y:S05]  /*3c9c0*/  BSYNC.RECONVERGENT B3 ;  /* 0x0000000000037941 */ /* 0x000fea0003800200 */
.L_x_1954:
        /* <DEDUP_REMOVED lines=8> */
.L_x_1957:
[----:B------:R-:W-:Y:S05]  /*3ca50*/  BSYNC.RECONVERGENT B3 ;  /* 0x0000000000037941 */ /* 0x000fea0003800200 */
.L_x_1956:
[----:B------:R-:W-:Y:S01]  /*3ca60*/  IADD3 R35, P1, PT, R60, R35, RZ ;  /* 0x000000233c237210 */ /* 0x000fe20007f3e0ff */
[----:B------:R-:W-:Y:S01]  /*3ca70*/  IMAD.MOV.U32 R33, RZ, RZ, RZ ;  /* 0x000000ffff217224 */ /* 0x000fe200078e00ff */
[----:B------:R-:W-:Y:S01]  /*3ca80*/  R2UR UR10, R26 ;  /* 0x000000001a0a72ca */ /* 0x000fe200000e0000 */
        /* <DEDUP_REMOVED lines=24> */
.L_x_1959:
[----:B------:R-:W-:Y:S05]  /*3cc10*/  BSYNC.RECONVERGENT B3 ;  /* 0x0000000000037941 */ /* 0x000fea0003800200 */
.L_x_1958:
        /* <DEDUP_REMOVED lines=8> */
.L_x_1961:
[----:B------:R-:W-:Y:S05]  /*3cca0*/  BSYNC.RECONVERGENT B3 ;  /* 0x0000000000037941 */ /* 0x000fea0003800200 */
.L_x_1960:
        /* <DEDUP_REMOVED lines=26> */
.L_x_1963:
[----:B------:R-:W-:Y:S05]  /*3ce50*/  BSYNC.RECONVERGENT B3 ;  /* 0x0000000000037941 */ /* 0x000fea0003800200 */
.L_x_1962:
        /* <DEDUP_REMOVED lines=8> */
.L_x_1965:
[----:B------:R-:W-:Y:S05]  /*3cee0*/  BSYNC.RECONVERGENT B3 ;  /* 0x0000000000037941 */ /* 0x000fea0003800200 */
.L_x_1964:
        /* <DEDUP_REMOVED lines=27> */
.L_x_1967:
[----:B------:R-:W-:Y:S05]  /*3d0a0*/  BSYNC.RECONVERGENT B3 ;  /* 0x0000000000037941 */ /* 0x000fea0003800200 */
.L_x_1966:
        /* <DEDUP_REMOVED lines=8> */
.L_x_1969:
[----:B------:R-:W-:Y:S05]  /*3d130*/  BSYNC.RECONVERGENT B3 ;  /* 0x0000000000037941 */ /* 0x000fea0003800200 */
.L_x_1968:
        /* <DEDUP_REMOVED lines=25> */
.L_x_1971:
[----:B------:R-:W-:Y:S05]  /*3d2d0*/  BSYNC.RECONVERGENT B3 ;  /* 0x0000000000037941 */ /* 0x000fea0003800200 */
.L_x_1970:
        /* <DEDUP_REMOVED lines=8> */
.L_x_1973:
[----:B------:R-:W-:Y:S05]  /*3d360*/  BSYNC.RECONVERGENT B3 ;  /* 0x0000000000037941 */ /* 0x000fea0003800200 */
.L_x_1972:
        /* <DEDUP_REMOVED lines=27> */
.L_x_1975:
[----:B------:R-:W-:Y:S05]  /*3d520*/  BSYNC.RECONVERGENT B3 ;  /* 0x0000000000037941 */ /* 0x000fea0003800200 */
.L_x_1974:
        /* <DEDUP_REMOVED lines=8> */
.L_x_1977:
[----:B------:R-:W-:Y:S05]  /*3d5b0*/  BSYNC.RECONVERGENT B3 ;  /* 0x0000000000037941 */ /* 0x000fea0003800200 */
.L_x_1976:
[----:B------:R-:W-:Y:S01]  /*3d5c0*/  IADD3 R19, P0, PT, R56, R19, RZ ;  /* 0x0000001338137210 */ /* 0x000fe20007f1e0ff */
[----:B------:R-:W-:Y:S01]  /*3d5d0*/  IMAD.MOV.U32 R21, RZ, RZ, RZ ;  /* 0x000000ffff157224 */ /* 0x000fe200078e00ff */
[----:B------:R-:W-:Y:S01]  /*3d5e0*/  R2UR UR8, R26 ;  /* 0x000000001a0872ca */ /* 0x000fe200000e0000 */
        /* <DEDUP_REMOVED lines=14> */
[----:B------:R-:W-:-:S04]  /*3d6d0*/  IMAD.X R19, R56, 0x1, R31, P3 ;  /* 0x0000000138137824 */ /* 0x000fc800018e061f */
        /* <DEDUP_REMOVED lines=9> */
.L_x_1979:
[----:B------:R-:W-:Y:S05]  /*3d770*/  BSYNC.RECONVERGENT B3 ;  /* 0x0000000000037941 */ /* 0x000fea0003800200 */
.L_x_1978:
        /* <DEDUP_REMOVED lines=8> */
.L_x_1981:
[----:B------:R-:W-:Y:S05]  /*3d800*/  BSYNC.RECONVERGENT B3 ;  /* 0x0000000000037941 */ /* 0x000fea0003800200 */
.L_x_1980:
        /* <DEDUP_REMOVED lines=27> */
.L_x_1983:
[----:B------:R-:W-:Y:S05]  /*3d9c0*/  BSYNC.RECONVERGENT B3 ;  /* 0x0000000000037941 */ /* 0x000fea0003800200 */
.L_x_1982:
        /* <DEDUP_REMOVED lines=8> */
.L_x_1985:
[----:B------:R-:W-:Y:S05]  /*3da50*/  BSYNC.RECONVERGENT B3 ;  /* 0x0000000000037941 */ /* 0x000fea0003800200 */
.L_x_1984:
        /* <DEDUP_REMOVED lines=27> */
.L_x_1987:
[----:B------:R-:W-:Y:S05]  /*3dc10*/  BSYNC.RECONVERGENT B3 ;  /* 0x0000000000037941 */ /* 0x000fea0003800200 */
.L_x_1986:
        /* <DEDUP_REMOVED lines=8> */
.L_x_1989:
[----:B------:R-:W-:Y:S05]  /*3dca0*/  BSYNC.RECONVERGENT B3 ;  /* 0x0000000000037941 */ /* 0x000fea0003800200 */
.L_x_1988:
        /* <DEDUP_REMOVED lines=9> */
[----:B------:R-:W-:Y:S01]  /*3dd40*/  IMAD.X R17, R60, 0x1, R31, P1 ;  /* 0x000000013c117824 */ /* 0x000fe200008e061f */
[----:B------:R-:W-:Y:S01]  /*3dd50*/  IADD3 R18, P1, PT, R19, R28, RZ ;  /* 0x0000001c13127210 */ /* 0x000fe20007f3e0ff */
[----:B-----5:R-:W-:Y:S01]  /*3dd60*/  FADD R54, R59, R54 ;  /* 0x000000363b367221 */ /* 0x020fe20000000000 */
[----:B------:R-:W-:Y:S01]  /*3dd70*/  LOP3.LUT R40, R4, 0xdf, RZ, 0xc0, !PT ;  /* 0x000000df04287812 */ /* 0x000fe200078ec0ff */
[----:B------:R-:W-:Y:S01]  /*3dd80*/  FADD R36, R39, R36 ;  /* 0x0000002427247221 */ /* 0x000fe20000000000 */
[----:B------:R0:W5:Y:S01]  /*3dd90*/  LDG.E R58, desc[UR8][R16.64] ;  /* 0x00000008103a7981 */ /* 0x000162000c1e1900 */
[----:B------:R-:W-:Y:S01]  /*3dda0*/  IMAD.X R19, R60, 0x1, R29, P1 ;  /* 0x000000013c137824 */ /* 0x000fe200008e061d */
[----:B------:R-:W-:Y:S01]  /*3ddb0*/  BSSY.RECONVERGENT B3, `(.L_x_1990) ;  /* 0x000000b000037945 */ /* 0x000fe20003800200 */
[----:B------:R-:W-:Y:S01]  /*3ddc0*/  FADD R59, R54, R43 ;  /* 0x0000002b363b7221 */ /* 0x000fe20000000000 */
        /* <DEDUP_REMOVED lines=9> */
.L_x_1991:
[----:B------:R-:W-:Y:S05]  /*3de60*/  BSYNC.RECONVERGENT B3 ;  /* 0x0000000000037941 */ /* 0x000fea0003800200 */
.L_x_1990:
        /* <DEDUP_REMOVED lines=8> */
.L_x_1993:
[----:B------:R-:W-:Y:S05]  /*3def0*/  BSYNC.RECONVERGENT B3 ;  /* 0x0000000000037941 */ /* 0x000fea0003800200 */
.L_x_1992:
        /* <DEDUP_REMOVED lines=29> */
.L_x_1995:
[----:B------:R-:W-:Y:S05]  /*3e0d0*/  BSYNC.RECONVERGENT B3 ;  /* 0x0000000000037941 */ /* 0x000fea0003800200 */
.L_x_1994:
[----:B------:R-:W-:Y:S04]  /*3e0e0*/  BSSY.RECONVERGENT B3, `(.L_x_1996) ;  /* 0x0000007000037945 */ /* 0x000fe80003800200 */
[----:B------:R-:W-:Y:S05]  /*3e0f0*/  @!P3 BRA `(.L_x_1997) ;  /* 0x000000000014b947 */ /* 0x000fea0003800000 */
[----:B------:R-:W-:-:S13]  /*3e100*/  ISETP.NE.AND P0, PT, R19, 0x54, PT ;  /* 0x000000541300780c */ /* 0x000fda0003f05270 */
[----:B0-----:R-:W-:Y:S01]  /*3e110*/  @P0 IMAD.MOV.U32 R16, RZ, RZ, 0x2 ;  /* 0x00000002ff100424 */ /* 0x001fe200078e00ff */
[----:B------:R-:W-:Y:S01]  /*3e120*/  @P0 ISETP.NE.AND P1, PT, R19, 0x43, PT ;  /* 0x000000431300080c */ /* 0x000fe20003f25270 */
[----:B------:R-:W-:-:S03]  /*3e130*/  @!P0 IMAD.MOV.U32 R18, RZ, RZ, 0x1 ;  /* 0x00000001ff128424 */ /* 0x000fc600078e00ff */
[----:B------:R-:W-:-:S09]  /*3e140*/  @P0 SEL R18, R16, 0x3, !P1 ;  /* 0x0000000310120807 */ /* 0x000fd20004800000 */
.L_x_1997:
[----:B------:R-:W-:Y:S05]  /*3e150*/  BSYNC.RECONVERGENT B3 ;  /* 0x0000000000037941 */ /* 0x000fea0003800200 */
.L_x_1996:
[----:B0-----:R-:W-:Y:S01]  /*3e160*/  IADD3 R16, P0, PT, R59, R18, RZ ;  /* 0x000000123b107210 */ /* 0x001fe20007f1e0ff */
[----:B------:R-:W-:Y:S01]  /*3e170*/  IMAD.MOV.U32 R18, RZ, RZ, RZ ;  /* 0x000000ffff127224 */ /* 0x000fe200078e00ff */
        /* <DEDUP_REMOVED lines=9> */
[----:B------:R-:W-:Y:S01]  /*3e210*/  BSSY.RECONVERGENT B3, `(.L_x_1998) ;  /* 0x0000011000037945 */ /* 0x000fe20003800200 */
[----:B------:R-:W-:Y:S01]  /*3e220*/  SHF.L.U64.HI R44, R16, 0x2, R37 ;  /* 0x00000002102c7819 */ /* 0x000fe20000010225 */
[----:B-----5:R-:W-:Y:S01]  /*3e230*/  FADD R43, R55, R58 ;  /* 0x0000003a372b7221 */ /* 0x020fe20000000000 */
[----:B------:R-:W-:-:S02]  /*3e240*/  IADD3 R16, P1, PT, R17, R30, RZ ;  /* 0x0000001e11107210 */ /* 0x000fc40007f3e0ff */
        /* <DEDUP_REMOVED lines=13> */
.L_x_1999:
[----:B------:R-:W-:Y:S05]  /*3e320*/  BSYNC.RECONVERGENT B3 ;  /* 0x0000000000037941 */ /* 0x000fea0003800200 */
.L_x_1998:
        /* <DEDUP_REMOVED lines=8> */
.L_x_2001:
[----:B------:R-:W-:Y:S05]  /*3e3b0*/  BSYNC.RECONVERGENT B3 ;  /* 0x0000000000037941 */ /* 0x000fea0003800200 */
.L_x_2000:
        /* <DEDUP_REMOVED lines=12> */
[----:B------:R-:W-:Y:S01]  /*3e480*/  FADD R59, R43, R0 ;  /* 0x000000002b3b7221 */ /* 0x000fe20000000000 */
[----:B------:R-:W-:Y:S02]  /*3e490*/  BSSY.RECONVERGENT B3, `(.L_x_2002) ;  /* 0x0000010000037945 */ /* 0x000fe40003800200 */
[----:B------:R0:W5:Y:S01]  /*3e4a0*/  LDG.E R36, desc[UR8][R36.64] ;  /* 0x0000000824247981 */ /* 0x000162000c1e1900 */
[----:B------:R-:W-:Y:S01]  /*3e4b0*/  IMAD.X R57, R58, 0x1, R29, P1 ;  /* 0x000000013a397824 */ /* 0x000fe200008e061d */
[----:B------:R-:W-:Y:S01]  /*3e4c0*/  LOP3.LUT R17, R7, 0xdf, RZ, 0xc0, !PT ;  /* 0x000000df07117812 */ /* 0x000fe200078ec0ff */
[----:B------:R-:W-:Y:S01]  /*3e4d0*/  FADD R43, R55, R42 ;  /* 0x0000002a372b7221 */ /* 0x000fe20000000000 */
[----:B-----5:R-:W-:Y:S02]  /*3e4e0*/  FADD R55, R59, R16 ;  /* 0x000000103b377221 */ /* 0x020fe40000000000 */
        /* <DEDUP_REMOVED lines=10> */
.L_x_2003:
[----:B------:R-:W-:Y:S05]  /*3e590*/  BSYNC.RECONVERGENT B3 ;  /* 0x0000000000037941 */ /* 0x000fea0003800200 */
.L_x_2002:
[----:B------:R-:W-:Y:S04]  /*3e5a0*/  BSSY.RECONVERGENT B3, `(.L_x_2004) ;  /* 0x0000007000037945 */ /* 0x000fe80003800200 */
[----:B------:R-:W-:Y:S05]  /*3e5b0*/  @!P1 BRA `(.L_x_2005) ;  /* 0x0000000000149947 */ /* 0x000fea0003800000 */
[----:B------:R-:W-:-:S13]  /*3e5c0*/  ISETP.NE.AND P2, PT, R17, 0x54, PT ;  /* 0x000000541100780c */ /* 0x000fda0003f45270 */
[----:B------:R-:W-:Y:S01]  /*3e5d0*/  @P2 IMAD.MOV.U32 R0, RZ, RZ, 0x2 ;  /* 0x00000002ff002424 */ /* 0x000fe200078e00ff */
[----:B------:R-:W-:Y:S01]  /*3e5e0*/  @P2 ISETP.NE.AND P5, PT, R17, 0x43, PT ;  /* 0x000000431100280c */ /* 0x000fe20003fa5270 */
[----:B------:R-:W-:-:S03]  /*3e5f0*/  @!P2 IMAD.MOV.U32 R16, RZ, RZ, 0x1 ;  /* 0x00000001ff10a424 */ /* 0x000fc600078e00ff */
[----:B------:R-:W-:-:S09]  /*3e600*/  @P2 SEL R16, R0, 0x3, !P5 ;  /* 0x0000000300102807 */ /* 0x000fd20006800000 */
.L_x_2005:
[----:B------:R-:W-:Y:S05]  /*3e610*/  BSYNC.RECONVERGENT B3 ;  /* 0x0000000000037941 */ /* 0x000fea0003800200 */
.L_x_2004:
[----:B------:R-:W-:Y:S01]  /*3e620*/  IADD3 R16, P2, PT, R37, R16, RZ ;  /* 0x0000001025107210 */ /* 0x000fe20007f5e0ff */
[----:B------:R-:W-:Y:S02]  /*3e630*/  IMAD.MOV.U32 R37, RZ, RZ, RZ ;  /* 0x000000ffff257224 */ /* 0x000fe400078e00ff */
[----:B------:R-:W-:Y:S01]  /*3e640*/  FADD R58, R43, R38 ;  /* 0x000000262b3a7221 */ /* 0x000fe20000000000 */
[----:B------:R-:W-:Y:S01]  /*3e650*/  IMAD.MOV.U32 R0, RZ, RZ, RZ ;  /* 0x000000ffff007224 */ /* 0x000fe200078e00ff */
[C---:B------:R-:W-:Y:S02]  /*3e660*/  R2UR UR8, R26.reuse ;  /* 0x000000001a0872ca */ /* 0x040fe400000e0000 */
[----:B------:R-:W-:Y:S01]  /*3e670*/  R2UR UR9, R27 ;  /* 0x000000001b0972ca */ /* 0x000fe200000e0000 */
        /* <DEDUP_REMOVED lines=11> */
[----:B------:R-:W-:Y:S01]  /*3e730*/  IMAD.X R43, R38, 0x1, R29, P2 ;  /* 0x00000001262b7824 */ /* 0x000fe200010e061d */
[----:B------:R-:W-:-:S03]  /*3e740*/  ISETP.NE.AND P2, PT, R16, 0x41, PT ;  /* 0x000000411000780c */ /* 0x000fc60003f45270 */
        /* <DEDUP_REMOVED lines=9> */
.L_x_2007:
[----:B------:R-:W-:Y:S05]  /*3e7e0*/  BSYNC.RECONVERGENT B3 ;  /* 0x0000000000037941 */ /* 0x000fea0003800200 */
.L_x_2006:
        /* <DEDUP_REMOVED lines=8> */
.L_x_2009:
[----:B------:R-:W-:Y:S05]  /*3e870*/  BSYNC.RECONVERGENT B3 ;  /* 0x0000000000037941 */ /* 0x000fea0003800200 */
.L_x_2008:
        /* <DEDUP_REMOVED lines=12> */
[----:B-1---5:R-:W-:Y:S01]  /*3e940*/  FADD R57, R0, R37 ;  /* 0x0000002500397221 */ /* 0x022fe20000000000 */
[----:B------:R-:W-:Y:S01]  /*3e950*/  LOP3.LUT R0, R9, 0xdf, RZ, 0xc0, !PT ;  /* 0x000000df09007812 */ /* 0x000fe200078ec0ff */
[----:B------:R-:W-:Y:S02]  /*3e960*/  FADD R51, R58, R51 ;  /* 0x000000333a337221 */ /* 0x000fe40000000000 */
[----:B------:R-:W-:Y:S01]  /*3e970*/  IMAD.X R37, R60, 0x1, R29, P5 ;  /* 0x000000013c257824 */ /* 0x000fe200028e061d */
[----:B------:R-:W-:Y:S01]  /*3e980*/  BSSY.RECONVERGENT B3, `(.L_x_2010) ;  /* 0x000000b000037945 */ /* 0x000fe20003800200 */
[----:B------:R-:W-:-:S03]  /*3e990*/  ISETP.NE.AND P5, PT, R0, 0x41, PT ;  /* 0x000000410000780c */ /* 0x000fc60003fa5270 */
[----:B------:R0:W5:Y:S01]  /*3e9a0*/  LDG.E R36, desc[UR8][R36.64] ;  /* 0x0000000824247981 */ /* 0x000162000c1e1900 */
[----:B------:R-:W-:Y:S02]  /*3e9b0*/  IMAD.MOV.U32 R58, RZ, RZ, RZ ;  /* 0x000000ffff3a7224 */ /* 0x000fe400078e00ff */
[----:B--2---:R-:W-:Y:S01]  /*3e9c0*/  FADD R55, R57, R42 ;  /* 0x0000002a39377221 */ /* 0x004fe20000000000 */
[----:B0-----:R-:W-:Y:S06]  /*3e9d0*/  @!P2 BRA `(.L_x_2011) ;  /* 0x000000000014a947 */ /* 0x001fec0003800000 */
[----:B------:R-:W-:-:S13]  /*3e9e0*/  ISETP.NE.AND P2, PT, R16, 0x54, PT ;  /* 0x000000541000780c */ /* 0x000fda0003f45270 */
[----:B------:R-:W-:Y:S01]  /*3e9f0*/  @P2 IMAD.MOV.U32 R37, RZ, RZ, 0x8 ;  /* 0x00000008ff252424 */ /* 0x000fe200078e00ff */
[----:B------:R-:W-:Y:S01]  /*3ea00*/  @P2 ISETP.NE.AND P6, PT, R16, 0x43, PT ;  /* 0x000000431000280c */ /* 0x000fe20003fc5270 */
[----:B------:R-:W-:-:S03]  /*3ea10*/  @!P2 IMAD.MOV.U32 R58, RZ, RZ, 0x4 ;  /* 0x00000004ff3aa424 */ /* 0x000fc600078e00ff */
[----:B------:R-:W-:-:S09]  /*3ea20*/  @P2 SEL R58, R37, 0xc, !P6 ;  /* 0x0000000c253a2807 */ /* 0x000fd20007000000 */
.L_x_2011:
[----:B------:R-:W-:Y:S05]  /*3ea30*/  BSYNC.RECONVERGENT B3 ;  /* 0x0000000000037941 */ /* 0x000fea0003800200 */
.L_x_2010:
        /* <DEDUP_REMOVED lines=8> */
.L_x_2013:
[----:B------:R-:W-:Y:S05]  /*3eac0*/  BSYNC.RECONVERGENT B3 ;  /* 0x0000000000037941 */ /* 0x000fea0003800200 */
.L_x_2012:
        /* <DEDUP_REMOVED lines=99> */
.L_x_2015:
[----:B------:R-:W-:Y:S05]  /*3f100*/  BSYNC.RECONVERGENT B4 ;  /* 0x0000000000047941 */ /* 0x000fea0003800200 */
.L_x_2014:
        /* <DEDUP_REMOVED lines=19> */
.L_x_2018:
[----:B------:R-:W-:Y:S05]  /*3f240*/  BSYNC.RECONVERGENT B3 ;  /* 0x0000000000037941 */ /* 0x000fea0003800200 */
.L_x_2017:
[----:B------:R-:W-:Y:S04]  /*3f250*/  BSSY.RECONVERGENT B3, `(.L_x_2019) ;  /* 0x0000007000037945 */ /* 0x000fe80003800200 */
[----:B------:R-:W-:Y:S05]  /*3f260*/  @!P3 BRA `(.L_x_2020) ;  /* 0x000000000014b947 */ /* 0x000fea0003800000 */
[----:B------:R-:W-:-:S13]  /*3f270*/  ISETP.NE.AND P3, PT, R19, 0x54, PT ;  /* 0x000000541300780c */ /* 0x000fda0003f65270 */
[----:B------:R-:W-:Y:S01]  /*3f280*/  @P3 IMAD.MOV.U32 R31, RZ, RZ, 0x2 ;  /* 0x00000002ff1f3424 */ /* 0x000fe200078e00ff */
[----:B------:R-:W-:Y:S01]  /*3f290*/  @P3 ISETP.NE.AND P4, PT, R19, 0x43, PT ;  /* 0x000000431300380c */ /* 0x000fe20003f85270 */
[----:B------:R-:W-:-:S03]  /*3f2a0*/  @!P3 IMAD.MOV.U32 R20, RZ, RZ, 0x1 ;  /* 0x00000001ff14b424 */ /* 0x000fc600078e00ff */
[----:B------:R-:W-:-:S09]  /*3f2b0*/  @P3 SEL R20, R31, 0x3, !P4 ;  /* 0x000000031f143807 */ /* 0x000fd20006000000 */
.L_x_2020:
[----:B------:R-:W-:Y:S05]  /*3f2c0*/  BSYNC.RECONVERGENT B3 ;  /* 0x0000000000037941 */ /* 0x000fea0003800200 */
.L_x_2019:
        /* <DEDUP_REMOVED lines=13> */
.L_x_2022:
[----:B------:R-:W-:Y:S05]  /*3f3a0*/  BSYNC.RECONVERGENT B3 ;  /* 0x0000000000037941 */ /* 0x000fea0003800200 */
.L_x_2021:
        /* <DEDUP_REMOVED lines=10> */
.L_x_2024:
[----:B------:R-:W-:Y:S05]  /*3f450*/  BSYNC.RECONVERGENT B3 ;  /* 0x0000000000037941 */ /* 0x000fea0003800200 */
.L_x_2023:
        /* <DEDUP_REMOVED lines=14> */
.L_x_2026:
[----:B------:R-:W-:Y:S05]  /*3f540*/  BSYNC.RECONVERGENT B3 ;  /* 0x0000000000037941 */ /* 0x000fea0003800200 */
.L_x_2025:
        /* <DEDUP_REMOVED lines=10> */
.L_x_2028:
[----:B------:R-:W-:Y:S05]  /*3f5f0*/  BSYNC.RECONVERGENT B3 ;  /* 0x0000000000037941 */ /* 0x000fea0003800200 */
.L_x_2027:
[----:B------:R-:W-:Y:S01]  /*3f600*/  IADD3 R29, P0, PT, R29, R28, RZ ;  /* 0x0000001c1d1d7210 */ /* 0x000fe20007f1e0ff */
[----:B------:R-:W-:Y:S01]  /*3f610*/  IMAD.MOV.U32 R32, RZ, RZ, RZ ;  /* 0x000000ffff207224 */ /* 0x000fe200078e00ff */
[----:B------:R-:W-:-:S05]  /*3f620*/  LOP3.LUT R21, R21, R20, RZ, 0xfc, !PT ;  /* 0x0000001415157212 */ /* 0x000fca00078efcff */
[----:B------:R-:W-:Y:S01]  /*3f630*/  IMAD.X R32, R32, 0x1, R21, P0 ;  /* 0x0000000120207824 */ /* 0x000fe200000e0615 */
[----:B------:R-:W-:Y:S06]  /*3f640*/  BRA `(.L_x_2029) ;  /* 0x0000000400307947 */ /* 0x000fec0003800000 */
.L_x_2016:
        /* <DEDUP_REMOVED lines=11> */
.L_x_2031:
[----:B------:R-:W-:Y:S05]  /*3f700*/  BSYNC.RECONVERGENT B3 ;  /* 0x0000000000037941 */ /* 0x000fea0003800200 */
.L_x_2030:
[----:B------:R-:W-:Y:S04]  /*3f710*/  BSSY.RECONVERGENT B3, `(.L_x_2032) ;  /* 0x0000007000037945 */ /* 0x000fe80003800200 */
[----:B------:R-:W-:Y:S05]  /*3f720*/  @!P3 BRA `(.L_x_2033) ;  /* 0x000000000014b947 */ /* 0x000fea0003800000 */
[----:B------:R-:W-:-:S13]  /*3f730*/  ISETP.NE.AND P0, PT, R11, 0x54, PT ;  /* 0x000000540b00780c */ /* 0x000fda0003f05270 */
[----:B------:R-:W-:Y:S01]  /*3f740*/  @P0 IMAD.MOV.U32 R31, RZ, RZ, 0x2 ;  /* 0x00000002ff1f0424 */ /* 0x000fe200078e00ff */
[----:B------:R-:W-:Y:S01]  /*3f750*/  @P0 ISETP.NE.AND P1, PT, R11, 0x43, PT ;  /* 0x000000430b00080c */ /* 0x000fe20003f25270 */
[----:B------:R-:W-:-:S03]  /*3f760*/  @!P0 IMAD.MOV.U32 R20, RZ, RZ, 0x1 ;  /* 0x00000001ff148424 */ /* 0x000fc600078e00ff */
[----:B------:R-:W-:-:S09]  /*3f770*/  @P0 SEL R20, R31, 0x3, !P1 ;  /* 0x000000031f140807 */ /* 0x000fd20004800000 */
.L_x_2033:
[----:B------:R-:W-:Y:S05]  /*3f780*/  BSYNC.RECONVERGENT B3 ;  /* 0x0000000000037941 */ /* 0x000fea0003800200 */
.L_x_2032:
        /* <DEDUP_REMOVED lines=14> */
.L_x_2035:
[----:B------:R-:W-:Y:S05]  /*3f870*/  BSYNC.RECONVERGENT B3 ;  /* 0x0000000000037941 */ /* 0x000fea0003800200 */
.L_x_2034:
        /* <DEDUP_REMOVED lines=10> */
.L_x_2037:
[----:B------:R-:W-:Y:S05]  /*3f920*/  BSYNC.RECONVERGENT B3 ;  /* 0x0000000000037941 */ /* 0x000fea0003800200 */
.L_x_2036:
        /* <DEDUP_REMOVED lines=14> */
.L_x_2039:
[----:B------:R-:W-:Y:S05]  /*3fa10*/  BSYNC.RECONVERGENT B3 ;  /* 0x0000000000037941 */ /* 0x000fea0003800200 */
.L_x_2038:
        /* <DEDUP_REMOVED lines=10> */
.L_x_2041:
[----:B------:R-:W-:Y:S05]  /*3fac0*/  BSYNC.RECONVERGENT B3 ;  /* 0x0000000000037941 */ /* 0x000fea0003800200 */
.L_x_2040:
[----:B------:R-:W-:Y:S01]  /*3fad0*/  IADD3 R29, P0, PT, R20, R29, RZ ;  /* 0x0000001d141d7210 */ /* 0x000fe20007f1e0ff */
[----:B------:R-:W-:Y:S01]  /*3fae0*/  IMAD.MOV.U32 R20, RZ, RZ, RZ ;  /* 0x000000ffff147224 */ /* 0x000fe200078e00ff */
[----:B------:R-:W-:-:S05]  /*3faf0*/  LOP3.LUT R21, R21, R28, RZ, 0xfc, !PT ;  /* 0x0000001c15157212 */ /* 0x000fca00078efcff */
[----:B------:R-:W-:-:S07]  /*3fb00*/  IMAD.X R32, R20, 0x1, R21, P0 ;  /* 0x0000000114207824 */ /* 0x000fce00000e0615 */
.L_x_2029:
        /* <DEDUP_REMOVED lines=17> */
[----:B------:R-:W-:Y:S01]  /*3fc20*/  @P0 IMAD.MOV.U32 R10, RZ, RZ, 0x8 ;  /* 0x00000008ff0a0424 */ /* 0x000fe200078e00ff */
[----:B------:R-:W-:Y:S01]  /*3fc30*/  @P0 ISETP.NE.AND P1, PT, R40, 0x43, PT ;  /* 0x000000432800080c */ /* 0x000fe20003f25270 */
[----:B------:R-:W-:-:S03]  /*3fc40*/  @!P0 IMAD.MOV.U32 R13, RZ, RZ, 0x4 ;  /* 0x00000004ff0d8424 */ /* 0x000fc600078e00ff */
[----:B------:R-:W-:-:S09]  /*3fc50*/  @P0 SEL R13, R10, 0xc, !P1 ;  /* 0x0000000c0a0d0807 */ /* 0x000fd20004800000 */
.L_x_2046:
[----:B------:R-:W-:Y:S05]  /*3fc60*/  BSYNC.RECONVERGENT B4 ;  /* 0x0000000000047941 */ /* 0x000fea0003800200 */
.L_x_2045:
[----:B------:R-:W-:Y:S01]  /*3fc70*/  BSSY.RECONVERGENT B4, `(.L_x_2047) ;  /* 0x0000008000047945 */ /* 0x000fe20003800200 */
[----:B------:R-:W-:-:S03]  /*3fc80*/  CS2R R10, SRZ ;  /* 0x00000000000a7805 */ /* 0x000fc6000001ff00 */
[----:B------:R-:W-:Y:S05]  /*3fc90*/  @!P3 BRA `(.L_x_2048) ;  /* 0x000000000014b947 */ /* 0x000fea0003800000 */
[----:B------:R-:W-:-:S13]  /*3fca0*/  ISETP.NE.AND P0, PT, R19, 0x54, PT ;  /* 0x000000541300780c */ /* 0x000fda0003f05270 */
[----:B------:R-:W-:Y:S01]  /*3fcb0*/  @P0 IMAD.MOV.U32 R14, RZ, RZ, 0x2 ;  /* 0x00000002ff0e0424 */ /* 0x000fe200078e00ff */
[----:B------:R-:W-:Y:S01]  /*3fcc0*/  @P0 ISETP.NE.AND P1, PT, R19, 0x43, PT ;  /* 0x000000431300080c */ /* 0x000fe20003f25270 */
[----:B------:R-:W-:-:S03]  /*3fcd0*/  @!P0 IMAD.MOV.U32 R10, RZ, RZ, 0x1 ;  /* 0x00000001ff0a8424 */ /* 0x000fc600078e00ff */
[----:B------:R-:W-:-:S09]  /*3fce0*/  @P0 SEL R10, R14, 0x3, !P1 ;  /* 0x000000030e0a0807 */ /* 0x000fd20004800000 */
.L_x_2048:
[----:B------:R-:W-:Y:S05]  /*3fcf0*/  BSYNC.RECONVERGENT B4 ;  /* 0x0000000000047941 */ /* 0x000fea0003800200 */
.L_x_2047:
        /* <DEDUP_REMOVED lines=14> */
.L_x_2050:
[----:B------:R-:W-:Y:S05]  /*3fde0*/  BSYNC.RECONVERGENT B4 ;  /* 0x0000000000047941 */ /* 0x000fea0003800200 */
.L_x_2049:
        /* <DEDUP_REMOVED lines=10> */
.L_x_2052:
[----:B------:R-:W-:Y:S05]  /*3fe90*/  BSYNC.RECONVERGENT B4 ;  /* 0x0000000000047941 */ /* 0x000fea0003800200 */
.L_x_2051:
        /* <DEDUP_REMOVED lines=14> */
.L_x_2054:
[----:B------:R-:W-:Y:S05]  /*3ff80*/  BSYNC.RECONVERGENT B4 ;  /* 0x0000000000047941 */ /* 0x000fea0003800200 */
.L_x_2053:
[----:B------:R-:W-:Y:S01]  /*3ff90*/  BSSY.RECONVERGENT B4, `(.L_x_2055) ;  /* 0x000000b000047945 */ /* 0x000fe20003800200 */
[----:B------:R-:W-:Y:S01]  /*3ffa0*/  SHF.L.U64.HI R11, R12, 0x4, R11 ;  /* 0x000000040c0b7819 */ /* 0x000fe2000001020b */
[----:B------:R-:W-:Y:S01]  /*3ffb0*/  IMAD.MOV.U32 R12, RZ, RZ, RZ ;  /* 0x000000ffff0c7224 */ /* 0x000fe200078e00ff */
[----:B------:R-:W-:Y:S01]  /*3ffc0*/  LOP3.LUT R13, R10, R13, RZ, 0xfc, !PT ;  /* 0x0000000d0a0d7212 */ /* 0x000fe200078efcff */
[----:B------:R-:W-:Y:S01]  /*3ffd0*/  IMAD.MOV.U32 R10, RZ, RZ, RZ ;  /* 0x000000ffff0a7224 */ /* 0x000fe200078e00ff */
[----:B------:R-:W-:Y:S06]  /*3ffe0*/  @!P3 BRA `(.L_x_2056) ;  /* 0x000000000014b947 */ /* 0x000fec0003800000 */
[----:B------:R-:W-:-:S13]  /*3fff0*/  ISETP.NE.AND P0, PT, R0, 0x54, PT ;  /* 0x000000540000780c */ /* 0x000fda0003f05270 */
[----:B------:R-:W-:Y:S01]  /*40000*/  @P0 ISETP.NE.AND P1, PT, R0, 0x43, PT ;  /* 0x000000430000080c */ /* 0x000fe20003f25270 */
[----:B------:R-:W-:Y:S02]  /*40010*/  @P0 IMAD.MOV.U32 R0, RZ, RZ, 0x2 ;  /* 0x00000002ff000424 */ /* 0x000fe400078e00ff */
[----:B------:R-:W-:-:S03]  /*40020*/  @!P0 IMAD.MOV.U32 R12, RZ, RZ, 0x1 ;  /* 0x00000001ff0c8424 */ /* 0x000fc600078e00ff */
[----:B------:R-:W-:-:S07]  /*40030*/  @P0 SEL R12, R0, 0x3, !P1 ;  /* 0x00000003000c0807 */ /* 0x000fce0004800000 */
.L_x_2056:
[----:B------:R-:W-:Y:S05]  /*40040*/  BSYNC.RECONVERGENT B4 ;  /* 0x0000000000047941 */ /* 0x000fea0003800200 */
.L_x_2055:
[----:B------:R-:W-:Y:S01]  /*40050*/  IADD3 R12, P0, PT, R12, R13, RZ ;  /* 0x0000000d0c0c7210 */ /* 0x000fe20007f1e0ff */
[----:B------:R-:W-:Y:S01]  /*40060*/  IMAD.MOV.U32 R0, RZ, RZ, RZ ;  /* 0x000000ffff007224 */ /* 0x000fe200078e00ff */
[----:B------:R-:W-:-:S05]  /*40070*/  LOP3.LUT R11, R11, R10, RZ, 0xfc, !PT ;  /* 0x0000000a0b0b7212 */ /* 0x000fca00078efcff */
[----:B------:R-:W-:Y:S01]  /*40080*/  IMAD.X R0, R0, 0x1, R11, P0 ;  /* 0x0000000100007824 */ /* 0x000fe200000e060b */
[----:B------:R-:W-:Y:S06]  /*40090*/  BRA `(.L_x_2057) ;  /* 0x0000000400407947 */ /* 0x000fec0003800000 */
.L_x_2044:
        /* <DEDUP_REMOVED lines=11> */
.L_x_2059:
[----:B------:R-:W-:Y:S05]  /*40150*/  BSYNC.RECONVERGENT B4 ;  /* 0x0000000000047941 */ /* 0x000fea0003800200 */
.L_x_2058:
        /* <DEDUP_REMOVED lines=9> */
.L_x_2061:
[----:B------:R-:W-:Y:S05]  /*401f0*/  BSYNC.RECONVERGENT B4 ;  /* 0x0000000000047941 */ /* 0x000fea0003800200 */
.L_x_2060:
[----:B------:R-:W-:Y:S01]  /*40200*/  ISETP.NE.AND P1, PT, R12, 0x41, PT ;  /* 0x000000410c00780c */ /* 0x000fe20003f25270 */
[----:B------:R-:W-:Y:S01]  /*40210*/  BSSY.RECONVERGENT B4, `(.L_x_2062) ;  /* 0x000000e000047945 */ /* 0x000fe20003800200 */
[----:B------:R-:W-:Y:S01]  /*40220*/  IADD3 R0, P0, PT, R17, R0, RZ ;  /* 0x0000000011007210 */ /* 0x000fe20007f1e0ff */
[----:B------:R-:W-:Y:S01]  /*40230*/  IMAD.MOV.U32 R17, RZ, RZ, RZ ;  /* 0x000000ffff117224 */ /* 0x000fe200078e00ff */
[----:B------:R-:W-:Y:S01]  /*40240*/  ISETP.NE.AND P3, PT, R13, 0x41, PT ;  /* 0x000000410d00780c */ /* 0x000fe20003f65270 */
[----:B------:R-:W-:Y:S02]  /*40250*/  IMAD.MOV.U32 R11, RZ, RZ, RZ ;  /* 0x000000ffff0b7224 */ /* 0x000fe400078e00ff */
[----:B------:R-:W-:-:S05]  /*40260*/  IMAD.X R19, R19, 0x1, R10, P0 ;  /* 0x0000000113137824 */ /* 0x000fca00000e060a */
[C---:B------:R-:W-:Y:S01]  /*40270*/  SHF.L.U64.HI R10, R0.reuse, 0x4, R19 ;  /* 0x00000004000a7819 */ /* 0x040fe20000010213 */
[----:B------:R-:W-:Y:S01]  /*40280*/  IMAD.SHL.U32 R0, R0, 0x10, RZ ;  /* 0x0000001000007824 */ /* 0x000fe200078e00ff */
[----:B------:R-:W-:Y:S06]  /*40290*/  @!P1 BRA `(.L_x_2063) ;  /* 0x0000000000149947 */ /* 0x000fec0003800000 */
[----:B------:R-:W-:-:S13]  /*402a0*/  ISETP.NE.AND P0, PT, R12, 0x54, PT ;  /* 0x000000540c00780c */ /* 0x000fda0003f05270 */
[----:B------:R-:W-:Y:S01]  /*402b0*/  @P0 ISETP.NE.AND P1, PT, R12, 0x43, PT ;  /* 0x000000430c00080c */ /* 0x000fe20003f25270 */
[----:B------:R-:W-:Y:S02]  /*402c0*/  @P0 IMAD.MOV.U32 R12, RZ, RZ, 0x8 ;  /* 0x00000008ff0c0424 */ /* 0x000fe400078e00ff */
[----:B------:R-:W-:-:S03]  /*402d0*/  @!P0 IMAD.MOV.U32 R11, RZ, RZ, 0x4 ;  /* 0x00000004ff0b8424 */ /* 0x000fc600078e00ff */
[----:B------:R-:W-:-:S07]  /*402e0*/  @P0 SEL R11, R12, 0xc, !P1 ;  /* 0x0000000c0c0b0807 */ /* 0x000fce0004800000 */
.L_x_2063:
[----:B------:R-:W-:Y:S05]  /*402f0*/  BSYNC.RECONVERGENT B4 ;  /* 0x0000000000047941 */ /* 0x000fea0003800200 */
.L_x_2062:
        /* <DEDUP_REMOVED lines=10> */
.L_x_2065:
[----:B------:R-:W-:Y:S05]  /*403a0*/  BSYNC.RECONVERGENT B4 ;  /* 0x0000000000047941 */ /* 0x000fea0003800200 */
.L_x_2064:
        /* <DEDUP_REMOVED lines=14> */
.L_x_2067:
[----:B------:R-:W-:Y:S05]  /*40490*/  BSYNC.RECONVERGENT B4 ;  /* 0x0000000000047941 */ /* 0x000fea0003800200 */
.L_x_2066:
[----:B------:R-:W-:Y:S01]  /*404a0*/  BSSY.RECONVERGENT B4, `(.L_x_2068) ;  /* 0x000000b000047945 */ /* 0x000fe20003800200 */
[----:B------:R-:W-:Y:S01]  /*404b0*/  LOP3.LUT R13, R0, R11, RZ, 0xfc, !PT ;  /* 0x0000000b000d7212 */ /* 0x000fe200078efcff */
[----:B------:R-:W-:Y:S01]  /*404c0*/  IMAD.MOV.U32 R11, RZ, RZ, RZ ;  /* 0x000000ffff0b7224 */ /* 0x000fe200078e00ff */
[----:B------:R-:W-:Y:S01]  /*404d0*/  SHF.L.U64.HI R10, R10, 0x4, R17 ;  /* 0x000000040a0a7819 */ /* 0x000fe20000010211 */
[----:B------:R-:W-:Y:S01]  /*404e0*/  IMAD.MOV.U32 R0, RZ, RZ, RZ ;  /* 0x000000ffff007224 */ /* 0x000fe200078e00ff */
[----:B------:R-:W-:Y:S06]  /*404f0*/  @!P3 BRA `(.L_x_2069) ;  /* 0x000000000014b947 */ /* 0x000fec0003800000 */
[----:B------:R-:W-:-:S13]  /*40500*/  ISETP.NE.AND P0, PT, R15, 0x54, PT ;  /* 0x000000540f00780c */ /* 0x000fda0003f05270 */
[----:B------:R-:W-:Y:S01]  /*40510*/  @P0 IMAD.MOV.U32 R12, RZ, RZ, 0x2 ;  /* 0x00000002ff0c0424 */ /* 0x000fe200078e00ff */
[----:B------:R-:W-:Y:S01]  /*40520*/  @P0 ISETP.NE.AND P1, PT, R15, 0x43, PT ;  /* 0x000000430f00080c */ /* 0x000fe20003f25270 */
[----:B------:R-:W-:-:S03]  /*40530*/  @!P0 IMAD.MOV.U32 R0, RZ, RZ, 0x1 ;  /* 0x00000001ff008424 */ /* 0x000fc600078e00ff */
[----:B------:R-:W-:-:S09]  /*40540*/  @P0 SEL R0, R12, 0x3, !P1 ;  /* 0x000000030c000807 */ /* 0x000fd20004800000 */
.L_x_2069:
[----:B------:R-:W-:Y:S05]  /*40550*/  BSYNC.RECONVERGENT B4 ;  /* 0x0000000000047941 */ /* 0x000fea0003800200 */
.L_x_2068:
[----:B------:R-:W-:Y:S01]  /*40560*/  IADD3 R12, P0, PT, R0, R13, RZ ;  /* 0x0000000d000c7210 */ /* 0x000fe20007f1e0ff */
[----:B------:R-:W-:Y:S01]  /*40570*/  IMAD.MOV.U32 R0, RZ, RZ, RZ ;  /* 0x000000ffff007224 */ /* 0x000fe200078e00ff */
[----:B------:R-:W-:-:S05]  /*40580*/  LOP3.LUT R11, R10, R11, RZ, 0xfc, !PT ;  /* 0x0000000b0a0b7212 */ /* 0x000fca00078efcff */
[----:B------:R-:W-:-:S07]  /*40590*/  IMAD.X R0, R0, 0x1, R11, P0 ;  /* 0x0000000100007824 */ /* 0x000fce00000e060b */
.L_x_2057:
        /* <DEDUP_REMOVED lines=10> */
.L_x_2043:
[----:B------:R-:W-:Y:S05]  /*40640*/  BSYNC.RECONVERGENT B3 ;  /* 0x0000000000037941 */ /* 0x000fea0003800200 */
.L_x_2042:
        /* <DEDUP_REMOVED lines=26> */
.L_x_2072:
[----:B------:R-:W-:Y:S02]  /*407f0*/  IMAD.MOV.U32 R0, RZ, RZ, 0x54 ;  /* 0x00000054ff007424 */ /* 0x000fe400078e00ff */
[----:B------:R-:W-:-:S07]  /*40800*/  IMAD.MOV.U32 R18, RZ, RZ, 0xc ;  /* 0x0000000cff127424 */ /* 0x000fce00078e00ff */
.L_x_2071:
[----:B------:R-:W-:Y:S05]  /*40810*/  BSYNC.RECONVERGENT B3 ;  /* 0x0000000000037941 */ /* 0x000fea0003800200 */
.L_x_2070:
        /* <DEDUP_REMOVED lines=26> */
.L_x_2075:
[----:B------:R-:W-:Y:S02]  /*409c0*/  IMAD.MOV.U32 R8, RZ, RZ, 0x54 ;  /* 0x00000054ff087424 */ /* 0x000fe400078e00ff */
[----:B------:R-:W-:-:S07]  /*409d0*/  IMAD.MOV.U32 R28, RZ, RZ, 0x3 ;  /* 0x00000003ff1c7424 */ /* 0x000fce00078e00ff */
.L_x_2074:
[----:B------:R-:W-:Y:S05]  /*409e0*/  BSYNC.RECONVERGENT B3 ;  /* 0x0000000000037941 */ /* 0x000fea0003800200 */
.L_x_2073:
        /* <DEDUP_REMOVED lines=26> */
.L_x_2078:
[----:B------:R-:W-:Y:S02]  /*40b90*/  IMAD.MOV.U32 R7, RZ, RZ, 0x54 ;  /* 0x00000054ff077424 */ /* 0x000fe400078e00ff */
[----:B------:R-:W-:-:S07]  /*40ba0*/  IMAD.MOV.U32 R31, RZ, RZ, 0xc ;  /* 0x0000000cff1f7424 */ /* 0x000fce00078e00ff */
.L_x_2077:
[----:B------:R-:W-:Y:S05]  /*40bb0*/  BSYNC.RECONVERGENT B3 ;  /* 0x0000000000037941 */ /* 0x000fea0003800200 */
.L_x_2076:
        /* <DEDUP_REMOVED lines=26> */
.L_x_2081:
[----:B------:R-:W-:Y:S02]  /*40d60*/  IMAD.MOV.U32 R6, RZ, RZ, 0x54 ;  /* 0x00000054ff067424 */ /* 0x000fe400078e00ff */
[----:B------:R-:W-:-:S07]  /*40d70*/  IMAD.MOV.U32 R33, RZ, RZ, 0x3 ;  /* 0x00000003ff217424 */ /* 0x000fce00078e00ff */
.L_x_2080:
[----:B------:R-:W-:Y:S05]  /*40d80*/  BSYNC.RECONVERGENT B3 ;  /* 0x0000000000037941 */ /* 0x000fea0003800200 */
.L_x_2079:
        /* <DEDUP_REMOVED lines=26> */
.L_x_2084:
[----:B------:R-:W-:Y:S02]  /*40f30*/  IMAD.MOV.U32 R9, RZ, RZ, 0x54 ;  /* 0x00000054ff097424 */ /* 0x000fe400078e00ff */
[----:B------:R-:W-:-:S07]  /*40f40*/  IMAD.MOV.U32 R35, RZ, RZ, 0xc ;  /* 0x0000000cff237424 */ /* 0x000fce00078e00ff */
.L_x_2083:
[----:B------:R-:W-:Y:S05]  /*40f50*/  BSYNC.RECONVERGENT B3 ;  /* 0x0000000000037941 */ /* 0x000fea0003800200 */
.L_x_2082:
        /* <DEDUP_REMOVED lines=26> */
.L_x_2087:
[----:B------:R-:W-:Y:S02]  /*41100*/  IMAD.MOV.U32 R10, RZ, RZ, 0x54 ;  /* 0x00000054ff0a7424 */ /* 0x000fe400078e00ff */
[----:B------:R-:W-:-:S07]  /*41110*/  IMAD.MOV.U32 R37, RZ, RZ, 0x3 ;  /* 0x00000003ff257424 */ /* 0x000fce00078e00ff */
.L_x_2086:
[----:B------:R-:W-:Y:S05]  /*41120*/  BSYNC.RECONVERGENT B3 ;  /* 0x0000000000037941 */ /* 0x000fea0003800200 */
.L_x_2085:
        /* <DEDUP_REMOVED lines=26> */
.L_x_2090:
[----:B------:R-:W-:Y:S02]  /*412d0*/  IMAD.MOV.U32 R11, RZ, RZ, 0x54 ;  /* 0x00000054ff0b7424 */ /* 0x000fe400078e00ff */
[----:B------:R-:W-:-:S07]  /*412e0*/  IMAD.MOV.U32 R39, RZ, RZ, 0xc ;  /* 0x0000000cff277424 */ /* 0x000fce00078e00ff */
.L_x_2089:
[----:B------:R-:W-:Y:S05]  /*412f0*/  BSYNC.RECONVERGENT B3 ;  /* 0x0000000000037941 */ /* 0x000fea0003800200 */
.L_x_2088:
        /* <DEDUP_REMOVED lines=26> */
.L_x_2093:
[----:B------:R-:W-:Y:S02]  /*414a0*/  IMAD.MOV.U32 R12, RZ, RZ, 0x54 ;  /* 0x00000054ff0c7424 */ /* 0x000fe400078e00ff */
[----:B------:R-:W-:-:S07]  /*414b0*/  IMAD.MOV.U32 R41, RZ, RZ, 0x3 ;  /* 0x00000003ff297424 */ /* 0x000fce00078e00ff */
.L_x_2092:
[----:B------:R-:W-:Y:S05]  /*414c0*/  BSYNC.RECONVERGENT B3 ;  /* 0x0000000000037941 */ /* 0x000fea0003800200 */
.L_x_2091:
        /* <DEDUP_REMOVED lines=26> */
.L_x_2096:
[----:B------:R-:W-:Y:S02]  /*41670*/  IMAD.MOV.U32 R13, RZ, RZ, 0x54 ;  /* 0x00000054ff0d7424 */ /* 0x000fe400078e00ff */
[----:B------:R-:W-:-:S07]  /*41680*/  IMAD.MOV.U32 R43, RZ, RZ, 0xc ;  /* 0x0000000cff2b7424 */ /* 0x000fce00078e00ff */
.L_x_2095:
[----:B------:R-:W-:Y:S05]  /*41690*/  BSYNC.RECONVERGENT B3 ;  /* 0x0000000000037941 */ /* 0x000fea0003800200 */
.L_x_2094:
        /* <DEDUP_REMOVED lines=26> */
.L_x_2099:
[----:B------:R-:W-:Y:S02]  /*41840*/  IMAD.MOV.U32 R14, RZ, RZ, 0x54 ;  /* 0x00000054ff0e7424 */ /* 0x000fe400078e00ff */
[----:B------:R-:W-:-:S07]  /*41850*/  IMAD.MOV.U32 R45, RZ, RZ, 0x3 ;  /* 0x00000003ff2d7424 */ /* 0x000fce00078e00ff */
.L_x_2098:
[----:B------:R-:W-:Y:S05]  /*41860*/  BSYNC.RECONVERGENT B3 ;  /* 0x0000000000037941 */ /* 0x000fea0003800200 */
.L_x_2097:
        /* <DEDUP_REMOVED lines=26> */
.L_x_2102:
[----:B------:R-:W-:Y:S02]  /*41a10*/  IMAD.MOV.U32 R15, RZ, RZ, 0x54 ;  /* 0x00000054ff0f7424 */ /* 0x000fe400078e00ff */
[----:B------:R-:W-:-:S07]  /*41a20*/  IMAD.MOV.U32 R47, RZ, RZ, 0xc ;  /* 0x0000000cff2f7424 */ /* 0x000fce00078e00ff */
.L_x_2101:
[----:B------:R-:W-:Y:S05]  /*41a30*/  BSYNC.RECONVERGENT B3 ;  /* 0x0000000000037941 */ /* 0x000fea0003800200 */
.L_x_2100:
        /* <DEDUP_REMOVED lines=26> */
.L_x_2105:
[----:B------:R-:W-:Y:S02]  /*41be0*/  IMAD.MOV.U32 R16, RZ, RZ, 0x54 ;  /* 0x00000054ff107424 */ /* 0x000fe400078e00ff */
[----:B------:R-:W-:-:S07]  /*41bf0*/  IMAD.MOV.U32 R49, RZ, RZ, 0x3 ;  /* 0x00000003ff317424 */ /* 0x000fce00078e00ff */
.L_x_2104:
[----:B------:R-:W-:Y:S05]  /*41c00*/  BSYNC.RECONVERGENT B3 ;  /* 0x0000000000037941 */ /* 0x000fea0003800200 */
.L_x_2103:
        /* <DEDUP_REMOVED lines=15> */
.L_x_2108:
[----:B------:R-:W-:Y:S05]  /*41d00*/  BSYNC.RECONVERGENT B3 ;  /* 0x0000000000037941 */ /* 0x000fea0003800200 */
.L_x_2107:
        /* <DEDUP_REMOVED lines=9> */
.L_x_2110:
[----:B------:R-:W-:Y:S05]  /*41da0*/  BSYNC.RECONVERGENT B3 ;  /* 0x0000000000037941 */ /* 0x000fea0003800200 */
.L_x_2109:
        /* <DEDUP_REMOVED lines=13> */
.L_x_2112:
[----:B------:R-:W-:Y:S05]  /*41e80*/  BSYNC.RECONVERGENT B3 ;  /* 0x0000000000037941 */ /* 0x000fea0003800200 */
.L_x_2111:
        /* <DEDUP_REMOVED lines=15> */
.L_x_2114:
[----:B------:R-:W-:Y:S05]  /*41f80*/  BSYNC.RECONVERGENT B3 ;  /* 0x0000000000037941 */ /* 0x000fea0003800200 */
.L_x_2113:
        /* <DEDUP_REMOVED lines=13> */
.L_x_2116:
[----:B------:R-:W-:Y:S05]  /*42060*/  BSYNC.RECONVERGENT B3 ;  /* 0x0000000000037941 */ /* 0x000fea0003800200 */
.L_x_2115:
        /* <DEDUP_REMOVED lines=13> */
.L_x_2118:
[----:B------:R-:W-:Y:S05]  /*42140*/  BSYNC.RECONVERGENT B3 ;  /* 0x0000000000037941 */ /* 0x000fea0003800200 */
.L_x_2117:
[----:B------:R-:W-:Y:S02]  /*42150*/  IADD3 R5, P0, PT, R5, R56, RZ ;  /* 0x0000003805057210 */ /* 0x000fe40007f1e0ff */
[----:B------:R-:W-:-:S05]  /*42160*/  LOP3.LUT R51, R51, R54, RZ, 0xfc, !PT ;  /* 0x0000003633337212 */ /* 0x000fca00078efcff */
[----:B------:R-:W-:Y:S01]  /*42170*/  IMAD.X R50, R50, 0x1, R51, P0 ;  /* 0x0000000132327824 */ /* 0x000fe200000e0633 */
[----:B------:R-:W-:Y:S06]  /*42180*/  BRA `(.L_x_2119) ;  /* 0x0000000400587947 */ /* 0x000fec0003800000 */
.L_x_2106:
        /* <DEDUP_REMOVED lines=14> */
.L_x_2121:
[----:B------:R-:W-:Y:S05]  /*42270*/  BSYNC.RECONVERGENT B3 ;  /* 0x0000000000037941 */ /* 0x000fea0003800200 */
.L_x_2120:
        /* <DEDUP_REMOVED lines=9> */
.L_x_2123:
[----:B------:R-:W-:Y:S05]  /*42310*/  BSYNC.RECONVERGENT B3 ;  /* 0x0000000000037941 */ /* 0x000fea0003800200 */
.L_x_2122:
        /* <DEDUP_REMOVED lines=13> */
.L_x_2125:
[----:B------:R-:W-:Y:S05]  /*423f0*/  BSYNC.RECONVERGENT B3 ;  /* 0x0000000000037941 */ /* 0x000fea0003800200 */
.L_x_2124:
        /* <DEDUP_REMOVED lines=15> */
.L_x_2127:
[----:B------:R-:W-:Y:S05]  /*424f0*/  BSYNC.RECONVERGENT B3 ;  /* 0x0000000000037941 */ /* 0x000fea0003800200 */
.L_x_2126:
        /* <DEDUP_REMOVED lines=13> */
.L_x_2129:
[----:B------:R-:W-:Y:S05]  /*425d0*/  BSYNC.RECONVERGENT B3 ;  /* 0x0000000000037941 */ /* 0x000fea0003800200 */
.L_x_2128:
        /* <DEDUP_REMOVED lines=13> */
.L_x_2131:
[----:B------:R-:W-:Y:S05]  /*426b0*/  BSYNC.RECONVERGENT B3 ;  /* 0x0000000000037941 */ /* 0x000fea0003800200 */
.L_x_2130:
[----:B------:R-:W-:Y:S02]  /*426c0*/  IADD3 R5, P0, PT, R5, R56, RZ ;  /* 0x0000003805057210 */ /* 0x000fe40007f1e0ff */
[----:B------:R-:W-:-:S05]  /*426d0*/  LOP3.LUT R51, R51, R54, RZ, 0xfc, !PT ;  /* 0x0000003633337212 */ /* 0x000fca00078efcff */
[----:B------:R-:W-:-:S07]  /*426e0*/  IMAD.X R50, R50, 0x1, R51, P0 ;  /* 0x0000000132327824 */ /* 0x000fce00000e0633 */
.L_x_2119:
        /* <DEDUP_REMOVED lines=26> */
.L_x_2134:
[----:B------:R-:W-:Y:S05]  /*42890*/  BSYNC.RECONVERGENT B3 ;  /* 0x0000000000037941 */ /* 0x000fea0003800200 */
.L_x_2133:
        /* <DEDUP_REMOVED lines=9> */
.L_x_2136:
[----:B------:R-:W-:Y:S05]  /*42930*/  BSYNC.RECONVERGENT B3 ;  /* 0x0000000000037941 */ /* 0x000fea0003800200 */
.L_x_2135:
        /* <DEDUP_REMOVED lines=11> */
.L_x_2138:
[----:B------:R-:W-:Y:S05]  /*429f0*/  BSYNC.RECONVERGENT B3 ;  /* 0x0000000000037941 */ /* 0x000fea0003800200 */
.L_x_2137:
        /* <DEDUP_REMOVED lines=13> */
.L_x_2140:
[----:B------:R-:W-:Y:S05]  /*42ad0*/  BSYNC.RECONVERGENT B3 ;  /* 0x0000000000037941 */ /* 0x000fea0003800200 */
.L_x_2139:
        /* <DEDUP_REMOVED lines=15> */
.L_x_2142:
[----:B------:R-:W-:Y:S05]  /*42bd0*/  BSYNC.RECONVERGENT B3 ;  /* 0x0000000000037941 */ /* 0x000fea0003800200 */
.L_x_2141:
        /* <DEDUP_REMOVED lines=11> */
.L_x_2144:
[----:B------:R-:W-:Y:S05]  /*42c90*/  BSYNC.RECONVERGENT B3 ;  /* 0x0000000000037941 */ /* 0x000fea0003800200 */
.L_x_2143:
[----:B------:R-:W-:Y:S02]  /*42ca0*/  IADD3 R0, P0, PT, R0, R7, RZ ;  /* 0x0000000700007210 */ /* 0x000fe40007f1e0ff */
[----:B------:R-:W-:-:S05]  /*42cb0*/  LOP3.LUT R5, R5, R6, RZ, 0xfc, !PT ;  /* 0x0000000605057212 */ /* 0x000fca00078efcff */
[----:B------:R-:W-:Y:S01]  /*42cc0*/  IMAD.X R4, R4, 0x1, R5, P0 ;  /* 0x0000000104047824 */ /* 0x000fe200000e0605 */
[----:B------:R-:W-:Y:S06]  /*42cd0*/  BRA `(.L_x_2145) ;  /* 0x0000000400587947 */ /* 0x000fec0003800000 */
.L_x_2132:
[----:B------:R-:W-:Y:S01]  /*42ce0*/  PRMT R0, R0, 0x9910, RZ ;  /* 0x0000991000007816 */ /* 0x000fe200000000ff */
[----:B------:R-:W-:Y:S01]  /*42cf0*/  BSSY.RECONVERGENT B3, `(.L_x_2146) ;  /* 0x0000012000037945 */ /* 0x000fe20003800200 */
[----:B------:R-:W-:Y:S01]  /*42d00*/  PRMT R8, R8, 0x9910, RZ ;  /* 0x0000991008087816 */ /* 0x000fe200000000ff */
[----:B------:R-:W-:Y:S01]  /*42d10*/  IMAD.MOV.U32 R5, RZ, RZ, RZ ;  /* 0x000000ffff057224 */ /* 0x000fe200078e00ff */
[----:B------:R-:W-:Y:S02]  /*42d20*/  ISETP.NE.AND P1, PT, R0, 0x41, PT ;  /* 0x000000410000780c */ /* 0x000fe40003f25270 */
[----:B------:R-:W-:Y:S02]  /*42d30*/  PRMT R7, R7, 0x9910, RZ ;  /* 0x0000991007077816 */ /* 0x000fe400000000ff */
[----:B------:R-:W-:Y:S01]  /*42d40*/  PRMT R11, R6, 0x9910, RZ ;  /* 0x00009910060b7816 */ /* 0x000fe200000000ff */
[----:B------:R-:W-:Y:S02]  /*42d50*/  IMAD.MOV.U32 R6, RZ, RZ, R8 ;  /* 0x000000ffff067224 */ /* 0x000fe400078e0008 */
[----:B------:R-:W-:Y:S01]  /*42d60*/  IMAD.MOV.U32 R8, RZ, RZ, R7 ;  /* 0x000000ffff087224 */ /* 0x000fe200078e0007 */
[----:B------:R-:W-:Y:S01]  /*42d70*/  ISETP.NE.AND P0, PT, R11, 0x41, PT ;  /* 0x000000410b00780c */ /* 0x000fe20003f05270 */
[----:B------:R-:W-:Y:S01]  /*42d80*/  IMAD.MOV.U32 R7, RZ, RZ, RZ ;  /* 0x000000ffff077224 */ /* 0x000fe200078e00ff */
[----:B------:R-:W-:-:S02]  /*42d90*/  ISETP.NE.AND P2, PT, R6, 0x41, PT ;  /* 0x000000410600780c */ /* 0x000fc40003f45270 */
[----:B------:R-:W-:Y:S01]  /*42da0*/  ISETP.NE.AND P3, PT, R8, 0x41, PT ;  /* 0x000000410800780c */ /* 0x000fe20003f65270 */
[----:B------:R-:W-:-:S12]  /*42db0*/  @!P1 BRA `(.L_x_2147) ;  /* 0x0000000000149947 */ /* 0x000fd80003800000 */
[----:B------:R-:W-:-:S13]  /*42dc0*/  ISETP.NE.AND P1, PT, R0, 0x54, PT ;  /* 0x000000540000780c */ /* 0x000fda0003f25270 */
[----:B------:R-:W-:Y:S02]  /*42dd0*/  @!P1 IMAD.MOV.U32 R5, RZ, RZ, 0x4 ;  /* 0x00000004ff059424 */ /* 0x000fe400078e00ff */
[----:B------:R-:W-:Y:S02]  /*42de0*/  @!P1 IMAD.MOV.U32 R7, RZ, RZ, RZ ;  /* 0x000000ffff079224 */ /* 0x000fe400078e00ff */
[----:B------:R-:W-:Y:S02]  /*42df0*/  @P1 IMAD.MOV.U32 R5, RZ, RZ, R18 ;  /* 0x000000ffff051224 */ /* 0x000fe400078e0012 */
[----:B------:R-:W-:-:S07]  /*42e00*/  @P1 IMAD.MOV.U32 R7, RZ, RZ, R17 ;  /* 0x000000ffff071224 */ /* 0x000fce00078e0011 */
.L_x_2147:
[----:B------:R-:W-:Y:S05]  /*42e10*/  BSYNC.RECONVERGENT B3 ;  /* 0x0000000000037941 */ /* 0x000fea0003800200 */
.L_x_2146:
        /* <DEDUP_REMOVED lines=9> */
.L_x_2149:
[----:B------:R-:W-:Y:S05]  /*42eb0*/  BSYNC.RECONVERGENT B3 ;  /* 0x0000000000037941 */ /* 0x000fea0003800200 */
.L_x_2148:
        /* <DEDUP_REMOVED lines=11> */
.L_x_2151:
[----:B------:R-:W-:Y:S05]  /*42f70*/  BSYNC.RECONVERGENT B3 ;  /* 0x0000000000037941 */ /* 0x000fea0003800200 */
.L_x_2150:
        /* <DEDUP_REMOVED lines=13> */
.L_x_2153:
[----:B------:R-:W-:Y:S05]  /*43050*/  BSYNC.RECONVERGENT B3 ;  /* 0x0000000000037941 */ /* 0x000fea0003800200 */
.L_x_2152:
        /* <DEDUP_REMOVED lines=14> */
.L_x_2155:
[----:B------:R-:W-:Y:S05]  /*43140*/  BSYNC.RECONVERGENT B3 ;  /* 0x0000000000037941 */ /* 0x000fea0003800200 */
.L_x_2154:
        /* <DEDUP_REMOVED lines=11> */
.L_x_2157:
[----:B------:R-:W-:Y:S05]  /*43200*/  BSYNC.RECONVERGENT B3 ;  /* 0x0000000000037941 */ /* 0x000fea0003800200 */
.L_x_2156:
[----:B------:R-:W-:Y:S02]  /*43210*/  IADD3 R0, P0, PT, R0, R7, RZ ;  /* 0x0000000700007210 */ /* 0x000fe40007f1e0ff */
[----:B------:R-:W-:-:S05]  /*43220*/  LOP3.LUT R5, R5, R6, RZ, 0xfc, !PT ;  /* 0x0000000605057212 */ /* 0x000fca00078efcff */
[----:B------:R-:W-:-:S07]  /*43230*/  IMAD.X R4, R4, 0x1, R5, P0 ;  /* 0x0000000104047824 */ /* 0x000fce00000e0605 */
.L_x_2145:
        /* <DEDUP_REMOVED lines=10> */
.L_x_1827:
[----:B------:R-:W-:Y:S05]  /*432e0*/  BSYNC.RECONVERGENT B2 ;  /* 0x0000000000027941 */ /* 0x000fea0003800200 */
.L_x_1826:
[----:B------:R-:W-:-:S05]  /*432f0*/  VIADD R0, R53, 0x19 ;  /* 0x0000001935007836 */ /* 0x000fca0000000000 */
[----:B------:R-:W-:-:S13]  /*43300*/  ISETP.GT.AND P0, PT, R0, UR6, PT ;  /* 0x0000000600007c0c */ /* 0x000fda000bf04270 */
[----:B------:R-:W-:Y:S05]  /*43310*/  @P0 BRA `(.L_x_3) ;  /* 0x000000a400ac0947 */ /* 0x000fea0003800000 */
[----:B------:R-:W-:Y:S02]  /*43320*/  R2UR UR8, R26 ;  /* 0x000000001a0872ca */ /* 0x000fe400000e0000 */
[----:B------:R-:W-:-:S13]  /*43330*/  R2UR UR9, R27 ;  /* 0x000000001b0972ca */ /* 0x000fda00000e0000 */
[----:B------:R-:W2:Y:S01]  /*43340*/  LDG.E.U8 R51, desc[UR8][R2.64] ;  /* 0x0000000802337981 */ /* 0x000ea2000c1e1100 */
[----:B------:R-:W-:Y:S02]  /*43350*/  IMAD.MOV.U32 R0, RZ, RZ, 0x1 ;  /* 0x00000001ff007424 */ /* 0x000fe400078e00ff */
        /* <DEDUP_REMOVED lines=292> */
.L_x_2160:
[----:B------:R-:W-:Y:S01]  /*445a0*/  IMAD.IADD R0, R3, 0x1, R0 ;  /* 0x0000000103007824 */ /* 0x000fe200078e0200 */
[----:B------:R-:W-:Y:S06]  /*445b0*/  BRA `(.L_x_2161) ;  /* 0x0000000000047947 */ /* 0x000fec0003800000 */
.L_x_2159:
[----:B------:R-:W-:-:S07]  /*445c0*/  VIADD R0, R0, 0x1 ;  /* 0x0000000100007836 */ /* 0x000fce0000000000 */
.L_x_2161:
[----:B------:R-:W-:Y:S05]  /*445d0*/  BSYNC.RECONVERGENT B2 ;  /* 0x0000000000027941 */ /* 0x000fea0003800200 */
.L_x_2158:
        /* <DEDUP_REMOVED lines=10> */
.L_x_2164:
[----:B------:R-:W-:Y:S01]  /*44680*/  IMAD.IADD R0, R3, 0x1, R0 ;  /* 0x0000000103007824 */ /* 0x000fe200078e0200 */
[----:B------:R-:W-:Y:S06]  /*44690*/  BRA `(.L_x_2165) ;  /* 0x0000000000047947 */ /* 0x000fec0003800000 */
.L_x_2163:
[----:B------:R-:W-:-:S07]  /*446a0*/  VIADD R0, R0, 0x1 ;  /* 0x0000000100007836 */ /* 0x000fce0000000000 */
.L_x_2165:
[----:B------:R-:W-:Y:S05]  /*446b0*/  BSYNC.RECONVERGENT B2 ;  /* 0x0000000000027941 */ /* 0x000fea0003800200 */
.L_x_2162:
        /* <DEDUP_REMOVED lines=10> */
.L_x_2168:
[----:B------:R-:W-:Y:S01]  /*44760*/  IMAD.IADD R0, R3, 0x1, R0 ;  /* 0x0000000103007824 */ /* 0x000fe200078e0200 */
[----:B------:R-:W-:Y:S06]  /*44770*/  BRA `(.L_x_2169) ;  /* 0x0000000000047947 */ /* 0x000fec0003800000 */
.L_x_2167:
[----:B------:R-:W-:-:S07]  /*44780*/  VIADD R0, R0, 0x1 ;  /* 0x0000000100007836 */ /* 0x000fce0000000000 */
.L_x_2169:
[----:B------:R-:W-:Y:S05]  /*44790*/  BSYNC.RECONVERGENT B2 ;  /* 0x0000000000027941 */ /* 0x000fea0003800200 */
.L_x_2166:
        /* <DEDUP_REMOVED lines=10> */
.L_x_2172:
[----:B------:R-:W-:Y:S01]  /*44840*/  IMAD.IADD R0, R3, 0x1, R0 ;  /* 0x0000000103007824 */ /* 0x000fe200078e0200 */
[----:B------:R-:W-:Y:S06]  /*44850*/  BRA `(.L_x_2173) ;  /* 0x0000000000047947 */ /* 0x000fec0003800000 */
.L_x_2171:
[----:B------:R-:W-:-:S07]  /*44860*/  VIADD R0, R0, 0x1 ;  /* 0x0000000100007836 */ /* 0x000fce0000000000 */
.L_x_2173:
[----:B------:R-:W-:Y:S05]  /*44870*/  BSYNC.RECONVERGENT B2 ;  /* 0x0000000000027941 */ /* 0x000fea0003800200 */
.L_x_2170:
        /* <DEDUP_REMOVED lines=10> */
.L_x_2176:
[----:B------:R-:W-:Y:S01]  /*44920*/  IMAD.IADD R0, R3, 0x1, R0 ;  /* 0x0000000103007824 */ /* 0x000fe200078e0200 */
[----:B------:R-:W-:Y:S06]  /*44930*/  BRA `(.L_x_2177) ;  /* 0x0000000000047947 */ /* 0x000fec0003800000 */
.L_x_2175:
[----:B------:R-:W-:-:S07]  /*44940*/  VIADD R0, R0, 0x1 ;  /* 0x0000000100007836 */ /* 0x000fce0000000000 */
.L_x_2177:
[----:B------:R-:W-:Y:S05]  /*44950*/  BSYNC.RECONVERGENT B2 ;  /* 0x0000000000027941 */ /* 0x000fea0003800200 */
.L_x_2174:
        /* <DEDUP_REMOVED lines=10> */
.L_x_2180:
[----:B------:R-:W-:Y:S01]  /*44a00*/  IMAD.IADD R0, R3, 0x1, R0 ;  /* 0x0000000103007824 */ /* 0x000fe200078e0200 */
[----:B------:R-:W-:Y:S06]  /*44a10*/  BRA `(.L_x_2181) ;  /* 0x0000000000047947 */ /* 0x000fec0003800000 */
.L_x_2179:
[----:B------:R-:W-:-:S07]  /*44a20*/  VIADD R0, R0, 0x1 ;  /* 0x0000000100007836 */ /* 0x000fce0000000000 */
.L_x_2181:
[----:B------:R-:W-:Y:S05]  /*44a30*/  BSYNC.RECONVERGENT B2 ;  /* 0x0000000000027941 */ /* 0x000fea0003800200 */
.L_x_2178:
        /* <DEDUP_REMOVED lines=10> */
.L_x_2184:
[----:B------:R-:W-:Y:S01]  /*44ae0*/  IMAD.IADD R0, R3, 0x1, R0 ;  /* 0x0000000103007824 */ /* 0x000fe200078e0200 */
[----:B------:R-:W-:Y:S06]  /*44af0*/  BRA `(.L_x_2185) ;  /* 0x0000000000047947 */ /* 0x000fec0003800000 */
.L_x_2183:
[----:B------:R-:W-:-:S07]  /*44b00*/  VIADD R0, R0, 0x1 ;  /* 0x0000000100007836 */ /* 0x000fce0000000000 */
.L_x_2185:
[----:B------:R-:W-:Y:S05]  /*44b10*/  BSYNC.RECONVERGENT B2 ;  /* 0x0000000000027941 */ /* 0x000fea0003800200 */
.L_x_2182:
        /* <DEDUP_REMOVED lines=10> */
.L_x_2188:
[----:B------:R-:W-:Y:S01]  /*44bc0*/  IMAD.IADD R0, R3, 0x1, R0 ;  /* 0x0000000103007824 */ /* 0x000fe200078e0200 */
[----:B------:R-:W-:Y:S06]  /*44bd0*/  BRA `(.L_x_2189) ;  /* 0x0000000000047947 */ /* 0x000fec0003800000 */
.L_x_2187:
[----:B------:R-:W-:-:S07]  /*44be0*/  VIADD R0, R0, 0x1 ;  /* 0x0000000100007836 */ /* 0x000fce0000000000 */
.L_x_2189:
[----:B------:R-:W-:Y:S05]  /*44bf0*/  BSYNC.RECONVERGENT B2 ;  /* 0x0000000000027941 */ /* 0x000fea0003800200 */
.L_x_2186:
        /* <DEDUP_REMOVED lines=10> */
.L_x_2192:
[----:B------:R-:W-:Y:S01]  /*44ca0*/  IMAD.IADD R0, R3, 0x1, R0 ;  /* 0x0000000103007824 */ /* 0x000fe200078e0200 */
[----:B------:R-:W-:Y:S06]  /*44cb0*/  BRA `(.L_x_2193) ;  /* 0x0000000000047947 */ /* 0x000fec0003800000 */
.L_x_2191:
[----:B------:R-:W-:-:S07]  /*44cc0*/  VIADD R0, R0, 0x1 ;  /* 0x0000000100007836 */ /* 0x000fce0000000000 */
.L_x_2193:
[----:B------:R-:W-:Y:S05]  /*44cd0*/  BSYNC.RECONVERGENT B2 ;  /* 0x0000000000027941 */ /* 0x000fea0003800200 */
.L_x_2190:
        /* <DEDUP_REMOVED lines=10> */
.L_x_2196:
[----:B------:R-:W-:Y:S01]  /*44d80*/  IMAD.IADD R0, R3, 0x1, R0 ;  /* 0x0000000103007824 */ /* 0x000fe200078e0200 */
[----:B------:R-:W-:Y:S06]  /*44d90*/  BRA `(.L_x_2197) ;  /* 0x0000000000047947 */ /* 0x000fec0003800000 */
.L_x_2195:
[----:B------:R-:W-:-:S07]  /*44da0*/  VIADD R0, R0, 0x1 ;  /* 0x0000000100007836 */ /* 0x000fce0000000000 */
.L_x_2197:
[----:B------:R-:W-:Y:S05]  /*44db0*/  BSYNC.RECONVERGENT B2 ;  /* 0x0000000000027941 */ /* 0x000fea0003800200 */
.L_x_2194:
        /* <DEDUP_REMOVED lines=10> */
.L_x_2200:
[----:B------:R-:W-:Y:S01]  /*44e60*/  IMAD.IADD R0, R3, 0x1, R0 ;  /* 0x0000000103007824 */ /* 0x000fe200078e0200 */
[----:B------:R-:W-:Y:S06]  /*44e70*/  BRA `(.L_x_2201) ;  /* 0x0000000000047947 */ /* 0x000fec0003800000 */
.L_x_2199:
[----:B------:R-:W-:-:S07]  /*44e80*/  VIADD R0, R0, 0x1 ;  /* 0x0000000100007836 */ /* 0x000fce0000000000 */
.L_x_2201:
[----:B------:R-:W-:Y:S05]  /*44e90*/  BSYNC.RECONVERGENT B2 ;  /* 0x0000000000027941 */ /* 0x000fea0003800200 */
.L_x_2198:
        /* <DEDUP_REMOVED lines=10> */
.L_x_2204:
[----:B------:R-:W-:Y:S01]  /*44f40*/  IMAD.IADD R0, R3, 0x1, R0 ;  /* 0x0000000103007824 */ /* 0x000fe200078e0200 */
[----:B------:R-:W-:Y:S06]  /*44f50*/  BRA `(.L_x_2205) ;  /* 0x0000000000047947 */ /* 0x000fec0003800000 */
.L_x_2203:
[----:B------:R-:W-:-:S07]  /*44f60*/  VIADD R0, R0, 0x1 ;  /* 0x0000000100007836 */ /* 0x000fce0000000000 */
.L_x_2205:
[----:B------:R-:W-:Y:S05]  /*44f70*/  BSYNC.RECONVERGENT B2 ;  /* 0x0000000000027941 */ /* 0x000fea0003800200 */
.L_x_2202:
        /* <DEDUP_REMOVED lines=10> */
.L_x_2208:
[----:B------:R-:W-:Y:S01]  /*45020*/  IMAD.IADD R0, R3, 0x1, R0 ;  /* 0x0000000103007824 */ /* 0x000fe200078e0200 */
[----:B------:R-:W-:Y:S06]  /*45030*/  BRA `(.L_x_2209) ;  /* 0x0000000000047947 */ /* 0x000fec0003800000 */
.L_x_2207:
[----:B------:R-:W-:-:S07]  /*45040*/  VIADD R0, R0, 0x1 ;  /* 0x0000000100007836 */ /* 0x000fce0000000000 */
.L_x_2209:
[----:B------:R-:W-:Y:S05]  /*45050*/  BSYNC.RECONVERGENT B2 ;  /* 0x0000000000027941 */ /* 0x000fea0003800200 */
.L_x_2206:
        /* <DEDUP_REMOVED lines=10> */
.L_x_2212:
[----:B------:R-:W-:Y:S01]  /*45100*/  IMAD.IADD R0, R3, 0x1, R0 ;  /* 0x0000000103007824 */ /* 0x000fe200078e0200 */
[----:B------:R-:W-:Y:S06]  /*45110*/  BRA `(.L_x_2213) ;  /* 0x0000000000047947 */ /* 0x000fec0003800000 */
.L_x_2211:
[----:B------:R-:W-:-:S07]  /*45120*/  VIADD R0, R0, 0x1 ;  /* 0x0000000100007836 */ /* 0x000fce0000000000 */
.L_x_2213:
[----:B------:R-:W-:Y:S05]  /*45130*/  BSYNC.RECONVERGENT B2 ;  /* 0x0000000000027941 */ /* 0x000fea0003800200 */
.L_x_2210:
        /* <DEDUP_REMOVED lines=10> */
.L_x_2216:
[----:B------:R-:W-:Y:S01]  /*451e0*/  IMAD.IADD R0, R3, 0x1, R0 ;  /* 0x0000000103007824 */ /* 0x000fe200078e0200 */
[----:B------:R-:W-:Y:S06]  /*451f0*/  BRA `(.L_x_2217) ;  /* 0x0000000000047947 */ /* 0x000fec0003800000 */
.L_x_2215:
[----:B------:R-:W-:-:S07]  /*45200*/  VIADD R0, R0, 0x1 ;  /* 0x0000000100007836 */ /* 0x000fce0000000000 */
.L_x_2217:
[----:B------:R-:W-:Y:S05]  /*45210*/  BSYNC.RECONVERGENT B2 ;  /* 0x0000000000027941 */ /* 0x000fea0003800200 */
.L_x_2214:
        /* <DEDUP_REMOVED lines=10> */
.L_x_2220:
[----:B------:R-:W-:Y:S01]  /*452c0*/  IMAD.IADD R0, R3, 0x1, R0 ;  /* 0x0000000103007824 */ /* 0x000fe200078e0200 */
[----:B------:R-:W-:Y:S06]  /*452d0*/  BRA `(.L_x_2221) ;  /* 0x0000000000047947 */ /* 0x000fec0003800000 */
.L_x_2219:
[----:B------:R-:W-:-:S07]  /*452e0*/  VIADD R0, R0, 0x1 ;  /* 0x0000000100007836 */ /* 0x000fce0000000000 */
.L_x_2221:
[----:B------:R-:W-:Y:S05]  /*452f0*/  BSYNC.RECONVERGENT B2 ;  /* 0x0000000000027941 */ /* 0x000fea0003800200 */
.L_x_2218:
        /* <DEDUP_REMOVED lines=10> */
.L_x_2224:
[----:B------:R-:W-:Y:S01]  /*453a0*/  IMAD.IADD R0, R3, 0x1, R0 ;  /* 0x0000000103007824 */ /* 0x000fe200078e0200 */
[----:B------:R-:W-:Y:S06]  /*453b0*/  BRA `(.L_x_2225) ;  /* 0x0000000000047947 */ /* 0x000fec0003800000 */
.L_x_2223:
[----:B------:R-:W-:-:S07]  /*453c0*/  VIADD R0, R0, 0x1 ;  /* 0x0000000100007836 */ /* 0x000fce0000000000 */
.L_x_2225:
[----:B------:R-:W-:Y:S05]  /*453d0*/  BSYNC.RECONVERGENT B2 ;  /* 0x0000000000027941 */ /* 0x000fea0003800200 */
.L_x_2222:
        /* <DEDUP_REMOVED lines=10> */
.L_x_2228:
[----:B------:R-:W-:Y:S01]  /*45480*/  IMAD.IADD R0, R3, 0x1, R0 ;  /* 0x0000000103007824 */ /* 0x000fe200078e0200 */
[----:B------:R-:W-:Y:S06]  /*45490*/  BRA `(.L_x_2229) ;  /* 0x0000000000047947 */ /* 0x000fec0003800000 */
.L_x_2227:
[----:B------:R-:W-:-:S07]  /*454a0*/  VIADD R0, R0, 0x1 ;  /* 0x0000000100007836 */ /* 0x000fce0000000000 */
.L_x_2229:
[----:B------:R-:W-:Y:S05]  /*454b0*/  BSYNC.RECONVERGENT B2 ;  /* 0x0000000000027941 */ /* 0x000fea0003800200 */
.L_x_2226:
        /* <DEDUP_REMOVED lines=10> */
.L_x_2232:
[----:B------:R-:W-:Y:S01]  /*45560*/  IMAD.IADD R0, R3, 0x1, R0 ;  /* 0x0000000103007824 */ /* 0x000fe200078e0200 */
[----:B------:R-:W-:Y:S06]  /*45570*/  BRA `(.L_x_2233) ;  /* 0x0000000000047947 */ /* 0x000fec0003800000 */
.L_x_2231:
[----:B------:R-:W-:-:S07]  /*45580*/  VIADD R0, R0, 0x1 ;  /* 0x0000000100007836 */ /* 0x000fce0000000000 */
.L_x_2233:
[----:B------:R-:W-:Y:S05]  /*45590*/  BSYNC.RECONVERGENT B2 ;  /* 0x0000000000027941 */ /* 0x000fea0003800200 */
.L_x_2230:
        /* <DEDUP_REMOVED lines=10> */
.L_x_2236:
[----:B------:R-:W-:Y:S01]  /*45640*/  IMAD.IADD R0, R3, 0x1, R0 ;  /* 0x0000000103007824 */ /* 0x000fe200078e0200 */
[----:B------:R-:W-:Y:S06]  /*45650*/  BRA `(.L_x_2237) ;  /* 0x0000000000047947 */ /* 0x000fec0003800000 */
.L_x_2235:
[----:B------:R-:W-:-:S07]  /*45660*/  VIADD R0, R0, 0x1 ;  /* 0x0000000100007836 */ /* 0x000fce0000000000 */
.L_x_2237:
[----:B------:R-:W-:Y:S05]  /*45670*/  BSYNC.RECONVERGENT B2 ;  /* 0x0000000000027941 */ /* 0x000fea0003800200 */
.L_x_2234:
        /* <DEDUP_REMOVED lines=10> */
.L_x_2240:
[----:B------:R-:W-:Y:S01]  /*45720*/  IMAD.IADD R0, R3, 0x1, R0 ;  /* 0x0000000103007824 */ /* 0x000fe200078e0200 */
[----:B------:R-:W-:Y:S06]  /*45730*/  BRA `(.L_x_2241) ;  /* 0x0000000000047947 */ /* 0x000fec0003800000 */
.L_x_2239:
[----:B------:R-:W-:-:S07]  /*45740*/  VIADD R0, R0, 0x1 ;  /* 0x0000000100007836 */ /* 0x000fce0000000000 */
.L_x_2241:
[----:B------:R-:W-:Y:S05]  /*45750*/  BSYNC.RECONVERGENT B2 ;  /* 0x0000000000027941 */ /* 0x000fea0003800200 */
.L_x_2238:
        /* <DEDUP_REMOVED lines=10> */
.L_x_2244:
[----:B------:R-:W-:Y:S01]  /*45800*/  IMAD.IADD R0, R3, 0x1, R0 ;  /* 0x0000000103007824 */ /* 0x000fe200078e0200 */
[----:B------:R-:W-:Y:S06]  /*45810*/  BRA `(.L_x_2245) ;  /* 0x0000000000047947 */ /* 0x000fec0003800000 */
.L_x_2243:
[----:B------:R-:W-:-:S07]  /*45820*/  VIADD R0, R0, 0x1 ;  /* 0x0000000100007836 */ /* 0x000fce0000000000 */
.L_x_2245:
[----:B------:R-:W-:Y:S05]  /*45830*/  BSYNC.RECONVERGENT B2 ;  /* 0x0000000000027941 */ /* 0x000fea0003800200 */
.L_x_2242:
        /* <DEDUP_REMOVED lines=10> */
.L_x_2248:
[----:B------:R-:W-:Y:S01]  /*458e0*/  IMAD.IADD R28, R3, 0x1, R0 ;  /* 0x00000001031c7824 */ /* 0x000fe200078e0200 */
[----:B------:R-:W-:Y:S06]  /*458f0*/  BRA `(.L_x_2249) ;  /* 0x0000000000047947 */ /* 0x000fec0003800000 */
.L_x_2247:
[----:B------:R-:W-:-:S07]  /*45900*/  VIADD R28, R0, 0x1 ;  /* 0x00000001001c7836 */ /* 0x000fce0000000000 */
.L_x_2249:
[----:B------:R-:W-:Y:S05]  /*45910*/  BSYNC.RECONVERGENT B2 ;  /* 0x0000000000027941 */ /* 0x000fea0003800200 */
.L_x_2246:
        /* <DEDUP_REMOVED lines=21> */
[----:B------:R-:W-:-:S05]  /*45a70*/  FFMA R2, RZ, 2.890625, R35 ;  /* 0x40390000ff027823 */ /* 0x000fca0000000023 */
[----:B------:R-:W-:-:S13]  /*45a80*/  FSETP.GT.AND P0, PT, |R2|, 1.469367938527859385e-39, PT ;  /* 0x001000000200780b */ /* 0x000fda0003f04200 */
[----:B------:R-:W-:Y:S05]  /*45a90*/  @P0 BRA P1, `(.L_x_2251) ;  /* 0x0000000000100947 */ /* 0x000fea0000800000 */
[----:B------:R-:W-:Y:S01]  /*45aa0*/  IMAD.MOV.U32 R28, RZ, RZ, RZ ;  /* 0x000000ffff1c7224 */ /* 0x000fe200078e00ff */
[----:B------:R-:W-:Y:S01]  /*45ab0*/  MOV R54, 0x45ae0 ;  /* 0x00045ae000367802 */ /* 0x000fe20000000f00 */
[----:B------:R-:W-:-:S07]  /*45ac0*/  IMAD.MOV.U32 R29, RZ, RZ, 0x40390000 ;  /* 0x40390000ff1d7424 */ /* 0x000fce00078e00ff */
[----:B------:R-:W-:Y:S05]  /*45ad0*/  CALL.REL.NOINC `($__internal_0_$__cuda_sm20_div_rn_f64_full) ;  /* 0x00000080007c7944 */ /* 0x000fea0003c00000 */
.L_x_2251:
[----:B------:R-:W-:Y:S05]  /*45ae0*/  BSYNC.RECONVERGENT B2 ;  /* 0x0000000000027941 */ /* 0x000fea0003800200 */
.L_x_2250:
        /* <DEDUP_REMOVED lines=8> */
[----:B------:R-:W-:Y:S02]  /*45b70*/  LOP3.LUT R6, R50, 0xdf, RZ, 0xc0, !PT ;  /* 0x000000df32067812 */ /* 0x000fe400078ec0ff */
[----:B------:R-:W-:Y:S02]  /*45b80*/  CS2R R2, SRZ ;  /* 0x0000000000027805 */ /* 0x000fe4000001ff00 */
[----:B------:R-:W-:Y:S02]  /*45b90*/  ISETP.NE.AND P1, PT, R7, 0x41, PT ;  /* 0x000000410700780c */ /* 0x000fe40003f25270 */
        /* <DEDUP_REMOVED lines=8> */
.L_x_2253:
[----:B------:R-:W-:Y:S05]  /*45c20*/  BSYNC.RECONVERGENT B2 ;  /* 0x0000000000027941 */ /* 0x000fea0003800200 */
.L_x_2252:
[----:B------:R-:W-:Y:S04]  /*45c30*/  BSSY.RECONVERGENT B2, `(.L_x_2254) ;  /* 0x0000007000027945 */ /* 0x000fe80003800200 */
[----:B------:R-:W-:Y:S05]  /*45c40*/  @!P0 BRA `(.L_x_2255) ;  /* 0x0000000000148947 */ /* 0x000fea0003800000 */
[----:B------:R-:W-:-:S13]  /*45c50*/  ISETP.NE.AND P1, PT, R6, 0x54, PT ;  /* 0x000000540600780c */ /* 0x000fda0003f25270 */
[----:B------:R-:W-:Y:S01]  /*45c60*/  @P1 IMAD.MOV.U32 R4, RZ, RZ, 0x2 ;  /* 0x00000002ff041424 */ /* 0x000fe200078e00ff */
[----:B------:R-:W-:Y:S01]  /*45c70*/  @P1 ISETP.NE.AND P2, PT, R6, 0x43, PT ;  /* 0x000000430600180c */ /* 0x000fe20003f45270 */
[----:B------:R-:W-:-:S03]  /*45c80*/  @!P1 IMAD.MOV.U32 R2, RZ, RZ, 0x1 ;  /* 0x00000001ff029424 */ /* 0x000fc600078e00ff */
[----:B------:R-:W-:-:S09]  /*45c90*/  @P1 SEL R2, R4, 0x3, !P2 ;  /* 0x0000000304021807 */ /* 0x000fd20005000000 */
.L_x_2255:
[----:B------:R-:W-:Y:S05]  /*45ca0*/  BSYNC.RECONVERGENT B2 ;  /* 0x0000000000027941 */ /* 0x000fea0003800200 */
.L_x_2254:
        /* <DEDUP_REMOVED lines=28> */
.L_x_2257:
[----:B------:R-:W-:Y:S05]  /*45e70*/  BSYNC.RECONVERGENT B2 ;  /* 0x0000000000027941 */ /* 0x000fea0003800200 */
.L_x_2256:
[----:B------:R-:W-:Y:S04]  /*45e80*/  BSSY.RECONVERGENT B2, `(.L_x_2258) ;  /* 0x0000007000027945 */ /* 0x000fe80003800200 */
[----:B------:R-:W-:Y:S05]  /*45e90*/  @!P1 BRA `(.L_x_2259) ;  /* 0x0000000000149947 */ /* 0x000fea0003800000 */
[----:B------:R-:W-:-:S13]  /*45ea0*/  ISETP.NE.AND P0, PT, R5, 0x54, PT ;  /* 0x000000540500780c */ /* 0x000fda0003f05270 */
[----:B------:R-:W-:Y:S01]  /*45eb0*/  @P0 IMAD.MOV.U32 R32, RZ, RZ, 0x2 ;  /* 0x00000002ff200424 */ /* 0x000fe200078e00ff */
[----:B------:R-:W-:Y:S01]  /*45ec0*/  @P0 ISETP.NE.AND P2, PT, R5, 0x43, PT ;  /* 0x000000430500080c */ /* 0x000fe20003f45270 */
[----:B------:R-:W-:-:S03]  /*45ed0*/  @!P0 IMAD.MOV.U32 R4, RZ, RZ, 0x1 ;  /* 0x00000001ff048424 */ /* 0x000fc600078e00ff */
[----:B------:R-:W-:-:S09]  /*45ee0*/  @P0 SEL R4, R32, 0x3, !P2 ;  /* 0x0000000320040807 */ /* 0x000fd20005000000 */
.L_x_2259:
[----:B------:R-:W-:Y:S05]  /*45ef0*/  BSYNC.RECONVERGENT B2 ;  /* 0x0000000000027941 */ /* 0x000fea0003800200 */
.L_x_2258:
        /* <DEDUP_REMOVED lines=9> */
[----:B------:R-:W-:Y:S03]  /*45f90*/  BSSY.RECONVERGENT B2, `(.L_x_2260) ;  /* 0x000000f000027945 */ /* 0x000fe60003800200 */
[----:B------:R1:W5:Y:S01]  /*45fa0*/  LDG.E R54, desc[UR8][R54.64] ;  /* 0x0000000836367981 */ /* 0x000362000c1e1900 */
[----:B------:R-:W-:Y:S01]  /*45fb0*/  IMAD.X R3, R4, 0x1, R31, P0 ;  /* 0x0000000104037824 */ /* 0x000fe200000e061f */
[----:B------:R-:W-:Y:S01]  /*45fc0*/  LOP3.LUT R4, R48, 0xdf, RZ, 0xc0, !PT ;  /* 0x000000df30047812 */ /* 0x000fe200078ec0ff */
[----:B------:R-:W-:-:S03]  /*45fd0*/  IMAD.MOV.U32 R36, RZ, RZ, RZ ;  /* 0x000000ffff247224 */ /* 0x000fc600078e00ff */
[----:B0-----:R1:W5:Y:S01]  /*45fe0*/  LDG.E R39, desc[UR8][R2.64] ;  /* 0x0000000802277981 */ /* 0x001362000c1e1900 */
[----:B------:R-:W-:Y:S02]  /*45ff0*/  ISETP.NE.AND P0, PT, R4, 0x41, PT ;  /* 0x000000410400780c */ /* 0x000fe40003f05270 */
[----:B------:R-:W-:Y:S01]  /*46000*/  CS2R R32, SRZ ;  /* 0x0000000000207805 */ /* 0x000fe2000001ff00 */
[----:B------:R-:W-:Y:S01]  /*46010*/  IMAD.MOV.U32 R35, RZ, RZ, RZ ;  /* 0x000000ffff237224 */ /* 0x000fe200078e00ff */
[----:B------:R-:W-:Y:S09]  /*46020*/  @!P1 BRA `(.L_x_2261) ;  /* 0x0000000000149947 */ /* 0x000ff20003800000 */
[----:B------:R-:W-:-:S13]  /*46030*/  ISETP.NE.AND P1, PT, R5, 0x54, PT ;  /* 0x000000540500780c */ /* 0x000fda0003f25270 */
[----:B-1----:R-:W-:Y:S01]  /*46040*/  @P1 IMAD.MOV.U32 R2, RZ, RZ, 0x8 ;  /* 0x00000008ff021424 */ /* 0x002fe200078e00ff */
[----:B------:R-:W-:Y:S01]  /*46050*/  @P1 ISETP.NE.AND P2, PT, R5, 0x43, PT ;  /* 0x000000430500180c */ /* 0x000fe20003f45270 */
[----:B------:R-:W-:-:S03]  /*46060*/  @!P1 IMAD.MOV.U32 R35, RZ, RZ, 0x4 ;  /* 0x00000004ff239424 */ /* 0x000fc600078e00ff */
[----:B------:R-:W-:-:S09]  /*46070*/  @P1 SEL R35, R2, 0xc, !P2 ;  /* 0x0000000c02231807 */ /* 0x000fd20005000000 */
.L_x_2261:
[----:B------:R-:W-:Y:S05]  /*46080*/  BSYNC.RECONVERGENT B2 ;  /* 0x0000000000027941 */ /* 0x000fea0003800200 */
.L_x_2260:
[----:B------:R-:W-:Y:S04]  /*46090*/  BSSY.RECONVERGENT B2, `(.L_x_2262) ;  /* 0x0000007000027945 */ /* 0x000fe80003800200 */
[----:B------:R-:W-:Y:S05]  /*460a0*/  @!P0 BRA `(.L_x_2263) ;  /* 0x0000000000148947 */ /* 0x000fea0003800000 */
[----:B------:R-:W-:-:S13]  /*460b0*/  ISETP.NE.AND P1, PT, R4, 0x54, PT ;  /* 0x000000540400780c */ /* 0x000fda0003f25270 */
[----:B-1----:R-:W-:Y:S01]  /*460c0*/  @P1 IMAD.MOV.U32 R2, RZ, RZ, 0x2 ;  /* 0x00000002ff021424 */ /* 0x002fe200078e00ff */
[----:B------:R-:W-:Y:S01]  /*460d0*/  @P1 ISETP.NE.AND P2, PT, R4, 0x43, PT ;  /* 0x000000430400180c */ /* 0x000fe20003f45270 */
[----:B------:R-:W-:-:S03]  /*460e0*/  @!P1 IMAD.MOV.U32 R32, RZ, RZ, 0x1 ;  /* 0x00000001ff209424 */ /* 0x000fc600078e00ff */
[----:B------:R-:W-:-:S09]  /*460f0*/  @P1 SEL R32, R2, 0x3, !P2 ;  /* 0x0000000302201807 */ /* 0x000fd20005000000 */
.L_x_2263:
[----:B------:R-:W-:Y:S05]  /*46100*/  BSYNC.RECONVERGENT B2 ;  /* 0x0000000000027941 */ /* 0x000fea0003800200 */
.L_x_2262:
[----:B-1----:R-:W-:Y:S02]  /*46110*/  IADD3 R2, P1, PT, R35, R32, RZ ;  /* 0x0000002023027210 */ /* 0x002fe40007f3e0ff */
        /* <DEDUP_REMOVED lines=24> */
.L_x_2265:
[----:B------:R-:W-:Y:S05]  /*462a0*/  BSYNC.RECONVERGENT B2 ;  /* 0x0000000000027941 */ /* 0x000fea0003800200 */
.L_x_2264:
[----:B------:R-:W-:Y:S04]  /*462b0*/  BSSY.RECONVERGENT B2, `(.L_x_2266) ;  /* 0x0000007000027945 */ /* 0x000fe80003800200 */
[----:B------:R-:W-:Y:S05]  /*462c0*/  @!P1 BRA `(.L_x_2267) ;  /* 0x0000000000149947 */ /* 0x000fea0003800000 */
[----:B------:R-:W-:-:S13]  /*462d0*/  ISETP.NE.AND P0, PT, R3, 0x54, PT ;  /* 0x000000540300780c */ /* 0x000fda0003f05270 */
[----:B0-----:R-:W-:Y:S01]  /*462e0*/  @P0 IMAD.MOV.U32 R32, RZ, RZ, 0x2 ;  /* 0x00000002ff200424 */ /* 0x001fe200078e00ff */
[----:B------:R-:W-:Y:S01]  /*462f0*/  @P0 ISETP.NE.AND P2, PT, R3, 0x43, PT ;  /* 0x000000430300080c */ /* 0x000fe20003f45270 */
[----:B------:R-:W-:-:S03]  /*46300*/  @!P0 IMAD.MOV.U32 R56, RZ, RZ, 0x1 ;  /* 0x00000001ff388424 */ /* 0x000fc600078e00ff */
[----:B------:R-:W-:-:S09]  /*46310*/  @P0 SEL R56, R32, 0x3, !P2 ;  /* 0x0000000320380807 */ /* 0x000fd20005000000 */
.L_x_2267:
[----:B------:R-:W-:Y:S05]  /*46320*/  BSYNC.RECONVERGENT B2 ;  /* 0x0000000000027941 */ /* 0x000fea0003800200 */
.L_x_2266:
        /* <DEDUP_REMOVED lines=25> */
.L_x_2269:
[----:B------:R-:W-:Y:S05]  /*464c0*/  BSYNC.RECONVERGENT B2 ;  /* 0x0000000000027941 */ /* 0x000fea0003800200 */
.L_x_2268:
[----:B------:R-:W-:Y:S04]  /*464d0*/  BSSY.RECONVERGENT B2, `(.L_x_2270) ;  /* 0x0000007000027945 */ /* 0x000fe80003800200 */
[----:B------:R-:W-:Y:S05]  /*464e0*/  @!P0 BRA `(.L_x_2271) ;  /* 0x0000000000148947 */ /* 0x000fea0003800000 */
[----:B------:R-:W-:-:S13]  /*464f0*/  ISETP.NE.AND P1, PT, R2, 0x54, PT ;  /* 0x000000540200780c */ /* 0x000fda0003f25270 */
[----:B0-----:R-:W-:Y:S01]  /*46500*/  @P1 IMAD.MOV.U32 R32, RZ, RZ, 0x2 ;  /* 0x00000002ff201424 */ /* 0x001fe200078e00ff */
[----:B------:R-:W-:Y:S01]  /*46510*/  @P1 ISETP.NE.AND P2, PT, R2, 0x43, PT ;  /* 0x000000430200180c */ /* 0x000fe20003f45270 */
[----:B------:R-:W-:-:S03]  /*46520*/  @!P1 IMAD.MOV.U32 R56, RZ, RZ, 0x1 ;  /* 0x00000001ff389424 */ /* 0x000fc600078e00ff */
[----:B------:R-:W-:-:S09]  /*46530*/  @P1 SEL R56, R32, 0x3, !P2 ;  /* 0x0000000320381807 */ /* 0x000fd20005000000 */
.L_x_2271:
[----:B------:R-:W-:Y:S05]  /*46540*/  BSYNC.RECONVERGENT B2 ;  /* 0x0000000000027941 */ /* 0x000fea0003800200 */
.L_x_2270:
[----:B------:R-:W-:Y:S02]  /*46550*/  IADD3 R56, P1, PT, R59, R56, RZ ;  /* 0x000000383b387210 */ /* 0x000fe40007f3e0ff */
[----:B------:R-:W-:Y:S01]  /*46560*/  CS2R R58, SRZ ;  /* 0x00000000003a7805 */ /* 0x000fe2000001ff00 */
[----:B0-----:R-:W-:Y:S01]  /*46570*/  IMAD.MOV.U32 R32, RZ, RZ, RZ ;  /* 0x000000ffff207224 */ /* 0x001fe200078e00ff */
[----:B------:R-:W-:Y:S01]  /*46580*/  R2UR UR8, R26 ;  /* 0x000000001a0872ca */ /* 0x000fe200000e0000 */
[----:B-----5:R-:W-:Y:S01]  /*46590*/  FADD R33, RZ, R34 ;  /* 0x00000022ff217221 */ /* 0x020fe20000000000 */
[----:B------:R-:W-:Y:S01]  /*465a0*/  IMAD.SHL.U32 R37, R56, 0x4, RZ ;  /* 0x0000000438257824 */ /* 0x000fe200078e00ff */
[C---:B------:R-:W-:Y:S01]  /*465b0*/  R2UR UR9, R27.reuse ;  /* 0x000000001b0972ca */ /* 0x040fe200000e0000 */
[----:B------:R-:W-:Y:S01]  /*465c0*/  IMAD.X R59, R32, 0x1, R59, P1 ;  /* 0x00000001203b7824 */ /* 0x000fe200008e063b */
[----:B------:R-:W-:Y:S01]  /*465d0*/  R2UR UR10, R26 ;  /* 0x000000001a0a72ca */ /* 0x000fe200000e0000 */
[----:B------:R-:W-:Y:S01]  /*465e0*/  FADD R54, R54, R33 ;  /* 0x0000002136367221 */ /* 0x000fe20000000000 */
        /* <DEDUP_REMOVED lines=8> */
[----:B------:R-:W-:-:S03]  /*46670*/  ISETP.NE.AND P1, PT, R34, 0x41, PT ;  /* 0x000000412200780c */ /* 0x000fc60003f25270 */
[----:B------:R0:W5:Y:S04]  /*46680*/  LDG.E R33, desc[UR8][R32.64] ;  /* 0x0000000820217981 */ /* 0x000168000c1e1900 */
[----:B------:R0:W5:Y:S01]  /*46690*/  LDG.E R56, desc[UR10][R36.64] ;  /* 0x0000000a24387981 */ /* 0x000162000c1e1900 */
[----:B------:R-:W-:Y:S05]  /*466a0*/  @!P0 BRA `(.L_x_2273) ;  /* 0x0000000000148947 */ /* 0x000fea0003800000 */
[----:B------:R-:W-:-:S13]  /*466b0*/  ISETP.NE.AND P0, PT, R2, 0x54, PT ;  /* 0x000000540200780c */ /* 0x000fda0003f05270 */
[----:B0-----:R-:W-:Y:S01]  /*466c0*/  @P0 IMAD.MOV.U32 R32, RZ, RZ, 0x8 ;  /* 0x00000008ff200424 */ /* 0x001fe200078e00ff */
[----:B------:R-:W-:Y:S01]  /*466d0*/  @P0 ISETP.NE.AND P2, PT, R2, 0x43, PT ;  /* 0x000000430200080c */ /* 0x000fe20003f45270 */
[----:B------:R-:W-:-:S03]  /*466e0*/  @!P0 IMAD.MOV.U32 R58, RZ, RZ, 0x4 ;  /* 0x00000004ff3a8424 */ /* 0x000fc600078e00ff */
[----:B------:R-:W-:-:S09]  /*466f0*/  @P0 SEL R58, R32, 0xc, !P2 ;  /* 0x0000000c203a0807 */ /* 0x000fd20005000000 */
.L_x_2273:
[----:B------:R-:W-:Y:S05]  /*46700*/  BSYNC.RECONVERGENT B2 ;  /* 0x0000000000027941 */ /* 0x000fea0003800200 */
.L_x_2272:
        /* <DEDUP_REMOVED lines=8> */
.L_x_2275:
[----:B------:R-:W-:Y:S05]  /*46790*/  BSYNC.RECONVERGENT B2 ;  /* 0x0000000000027941 */ /* 0x000fea0003800200 */
.L_x_2274:
[----:B------:R-:W-:Y:S01]  /*467a0*/  IADD3 R37, P0, PT, R58, R37, RZ ;  /* 0x000000253a257210 */ /* 0x000fe20007f1e0ff */
[----:B------:R-:W-:Y:S02]  /*467b0*/  IMAD.MOV.U32 R45, RZ, RZ, RZ ;  /* 0x000000ffff2d7224 */ /* 0x000fe400078e00ff */
[----:B------:R-:W-:Y:S01]  /*467c0*/  FADD R38, RZ, R38 ;  /* 0x00000026ff267221 */ /* 0x000fe20000000000 */
[----:B------:R-:W-:Y:S01]  /*467d0*/  IMAD.MOV.U32 R32, RZ, RZ, RZ ;  /* 0x000000ffff207224 */ /* 0x000fe200078e00ff */
[C---:B------:R-:W-:Y:S02]  /*467e0*/  R2UR UR10, R26.reuse ;  /* 0x000000001a0a72ca */ /* 0x040fe400000e0000 */
[----:B------:R-:W-:Y:S01]  /*467f0*/  R2UR UR11, R27 ;  /* 0x000000001b0b72ca */ /* 0x000fe200000e0000 */
[----:B------:R-:W-:Y:S01]  /*46800*/  IMAD.X R32, R45, 0x1, R32, P0 ;  /* 0x000000012d207824 */ /* 0x000fe200000e0620 */
[----:B------:R-:W-:Y:S01]  /*46810*/  R2UR UR8, R26 ;  /* 0x000000001a0872ca */ /* 0x000fe200000e0000 */
[----:B------:R-:W-:Y:S01]  /*46820*/  FADD R59, R39, R38 ;  /* 0x00000026273b7221 */ /* 0x000fe20000000000 */
        /* <DEDUP_REMOVED lines=15> */
[----:B------:R-:W-:Y:S01]  /*46920*/  @P1 ISETP.NE.AND P2, PT, R34, 0x43, PT ;  /* 0x000000432200180c */ /* 0x000fe20003f45270 */
[----:B------:R-:W-:Y:S02]  /*46930*/  @P1 IMAD.MOV.U32 R34, RZ, RZ, 0x8 ;  /* 0x00000008ff221424 */ /* 0x000fe400078e00ff */
[----:B------:R-:W-:-:S03]  /*46940*/  @!P1 IMAD.MOV.U32 R58, RZ, RZ, 0x4 ;  /* 0x00000004ff3a9424 */ /* 0x000fc600078e00ff */
[----:B------:R-:W-:-:S07]  /*46950*/  @P1 SEL R58, R34, 0xc, !P2 ;  /* 0x0000000c223a1807 */ /* 0x000fce0005000000 */
.L_x_2277:
[----:B------:R-:W-:Y:S05]  /*46960*/  BSYNC.RECONVERGENT B2 ;  /* 0x0000000000027941 */ /* 0x000fea0003800200 */
.L_x_2276:
        /* <DEDUP_REMOVED lines=8> */
.L_x_2279:
[----:B------:R-:W-:Y:S05]  /*469f0*/  BSYNC.RECONVERGENT B2 ;  /* 0x0000000000027941 */ /* 0x000fea0003800200 */
.L_x_2278:
        /* <DEDUP_REMOVED lines=27> */
.L_x_2281:
[----:B------:R-:W-:Y:S05]  /*46bb0*/  BSYNC.RECONVERGENT B2 ;  /* 0x0000000000027941 */ /* 0x000fea0003800200 */
.L_x_2280:
        /* <DEDUP_REMOVED lines=8> */
.L_x_2283:
[----:B------:R-:W-:Y:S05]  /*46c40*/  BSYNC.RECONVERGENT B2 ;  /* 0x0000000000027941 */ /* 0x000fea0003800200 */
.L_x_2282:
        /* <DEDUP_REMOVED lines=25> */
.L_x_2285:
[----:B------:R-:W-:Y:S05]  /*46de0*/  BSYNC.RECONVERGENT B2 ;  /* 0x0000000000027941 */ /* 0x000fea0003800200 */
.L_x_2284:
        /* <DEDUP_REMOVED lines=8> */
.L_x_2287:
[----:B------:R-:W-:Y:S05]  /*46e70*/  BSYNC.RECONVERGENT B2 ;  /* 0x0000000000027941 */ /* 0x000fea0003800200 */
.L_x_2286:
[----:B------:R-:W-:Y:S02]  /*46e80*/  CS2R R36, SRZ ;  /* 0x0000000000247805 */ /* 0x000fe4000001ff00 */
[----:B------:R-:W-:Y:S01]  /*46e90*/  IADD3 R39, P1, PT, R42, R39, RZ ;  /* 0x000000272a277210 */ /* 0x000fe20007f3e0ff */
[----:B-----5:R-:W-:Y:S01]  /*46ea0*/  FADD R60, R61, R56 ;  /* 0x000000383d3c7221 */ /* 0x020fe20000000000 */
        /* <DEDUP_REMOVED lines=23> */
.L_x_2289:
[----:B------:R-:W-:Y:S05]  /*47020*/  BSYNC.RECONVERGENT B2 ;  /* 0x0000000000027941 */ /* 0x000fea0003800200 */
.L_x_2288:
        /* <DEDUP_REMOVED lines=8> */
.L_x_2291:
[----:B------:R-:W-:Y:S05]  /*470b0*/  BSYNC.RECONVERGENT B2 ;  /* 0x0000000000027941 */ /* 0x000fea0003800200 */
.L_x_2290:
        /* <DEDUP_REMOVED lines=27> */
.L_x_2293:
[----:B------:R-:W-:Y:S05]  /*47270*/  BSYNC.RECONVERGENT B2 ;  /* 0x0000000000027941 */ /* 0x000fea0003800200 */
.L_x_2292:
        /* <DEDUP_REMOVED lines=8> */
.L_x_2295:
[----:B------:R-:W-:Y:S05]  /*47300*/  BSYNC.RECONVERGENT B2 ;  /* 0x0000000000027941 */ /* 0x000fea0003800200 */
.L_x_2294:
        /* <DEDUP_REMOVED lines=27> */
.L_x_2297:
[----:B------:R-:W-:Y:S05]  /*474c0*/  BSYNC.RECONVERGENT B2 ;  /* 0x0000000000027941 */ /* 0x000fea0003800200 */
.L_x_2296:
        /* <DEDUP_REMOVED lines=8> */
.L_x_2299:
[----:B------:R-:W-:Y:S05]  /*47550*/  BSYNC.RECONVERGENT B2 ;  /* 0x0000000000027941 */ /* 0x000fea0003800200 */
.L_x_2298:
[----:B------:R-:W-:Y:S01]  /*47560*/  IADD3 R41, P0, PT, R60, R41, RZ ;  /* 0x000000293c297210 */ /* 0x000fe20007f1e0ff */
[----:B------:R-:W-:Y:S01]  /*47570*/  IMAD.MOV.U32 R21, RZ, RZ, RZ ;  /* 0x000000ffff157224 */ /* 0x000fe200078e00ff */
[C---:B------:R-:W-:Y:S01]  /*47580*/  R2UR UR10, R26.reuse ;  /* 0x000000001a0a72ca */ /* 0x040fe200000e0000 */
[----:B------:R-:W-:Y:S01]  /*47590*/  IMAD.MOV.U32 R40, RZ, RZ, RZ ;  /* 0x000000ffff287224 */ /* 0x000fe200078e00ff */
[----:B------:R-:W-:Y:S02]  /*475a0*/  R2UR UR11, R27 ;  /* 0x000000001b0b72ca */ /* 0x000fe400000e0000 */
[----:B------:R-:W-:Y:S01]  /*475b0*/  R2UR UR8, R26 ;  /* 0x000000001a0872ca */ /* 0x000fe200000e0000 */
[----:B------:R-:W-:Y:S02]  /*475c0*/  IMAD.X R40, R21, 0x1, R40, P0 ;  /* 0x0000000115287824 */ /* 0x000fe400000e0628 */
[----:B------:R-:W-:Y:S01]  /*475d0*/  FADD R21, R59, R44 ;  /* 0x0000002c3b157221 */ /* 0x000fe20000000000 */
[----:B------:R-:W-:-:S02]  /*475e0*/  R2UR UR9, R27 ;  /* 0x000000001b0972ca */ /* 0x000fc400000e0000 */
[----:B------:R-:W-:Y:S02]  /*475f0*/  LOP3.LUT R20, R20, 0xdf, RZ, 0xc0, !PT ;  /* 0x000000df14147812 */ /* 0x000fe400078ec0ff */
        /* <DEDUP_REMOVED lines=17> */
.L_x_2301:
[----:B------:R-:W-:Y:S05]  /*47710*/  BSYNC.RECONVERGENT B2 ;  /* 0x0000000000027941 */ /* 0x000fea0003800200 */
.L_x_2300:
        /* <DEDUP_REMOVED lines=8> */
.L_x_2303:
[----:B------:R-:W-:Y:S05]  /*477a0*/  BSYNC.RECONVERGENT B2 ;  /* 0x0000000000027941 */ /* 0x000fea0003800200 */
.L_x_2302:
        /* <DEDUP_REMOVED lines=14> */
[----:B------:R0:W5:Y:S02]  /*47890*/  LDG.E R58, desc[UR8][R58.64] ;  /* 0x000000083a3a7981 */ /* 0x000164000c1e1900 */
[----:B-----5:R-:W-:Y:S01]  /*478a0*/  FADD R56, R21, R56 ;  /* 0x0000003815387221 */ /* 0x020fe20000000000 */
[----:B------:R-:W-:Y:S01]  /*478b0*/  ISETP.NE.AND P1, PT, R43, 0x41, PT ;  /* 0x000000412b00780c */ /* 0x000fe20003f25270 */
[----:B------:R0:W5:Y:S01]  /*478c0*/  LDG.E R40, desc[UR8][R40.64] ;  /* 0x0000000828287981 */ /* 0x000162000c1e1900 */
[----:B------:R-:W-:Y:S01]  /*478d0*/  IMAD.MOV.U32 R60, RZ, RZ, RZ ;  /* 0x000000ffff3c7224 */ /* 0x000fe200078e00ff */
[----:B------:R-:W-:Y:S10]  /*478e0*/  @!P0 BRA `(.L_x_2305) ;  /* 0x0000000000148947 */ /* 0x000ff40003800000 */
[----:B------:R-:W-:-:S13]  /*478f0*/  ISETP.NE.AND P0, PT, R20, 0x54, PT ;  /* 0x000000541400780c */ /* 0x000fda0003f05270 */
[----:B------:R-:W-:Y:S01]  /*47900*/  @P0 IMAD.MOV.U32 R19, RZ, RZ, 0x8 ;  /* 0x00000008ff130424 */ /* 0x000fe200078e00ff */
[----:B------:R-:W-:Y:S01]  /*47910*/  @P0 ISETP.NE.AND P2, PT, R20, 0x43, PT ;  /* 0x000000431400080c */ /* 0x000fe20003f45270 */
[----:B------:R-:W-:-:S03]  /*47920*/  @!P0 IMAD.MOV.U32 R60, RZ, RZ, 0x4 ;  /* 0x00000004ff3c8424 */ /* 0x000fc600078e00ff */
[----:B------:R-:W-:-:S09]  /*47930*/  @P0 SEL R60, R19, 0xc, !P2 ;  /* 0x0000000c133c0807 */ /* 0x000fd20005000000 */
.L_x_2305:
[----:B------:R-:W-:Y:S05]  /*47940*/  BSYNC.RECONVERGENT B2 ;  /* 0x0000000000027941 */ /* 0x000fea0003800200 */
.L_x_2304:
        /* <DEDUP_REMOVED lines=8> */
.L_x_2307:
[----:B------:R-:W-:Y:S05]  /*479d0*/  BSYNC.RECONVERGENT B2 ;  /* 0x0000000000027941 */ /* 0x000fea0003800200 */
.L_x_2306:
        /* <DEDUP_REMOVED lines=16> */
[----:B------:R-:W-:-:S04]  /*47ae0*/  IMAD.X R21, R56, 0x1, R29, P2 ;  /* 0x0000000138157824 */ /* 0x000fc800010e061d */
[----:B------:R1:W5:Y:S01]  /*47af0*/  LDG.E R19, desc[UR10][R18.64] ;  /* 0x0000000a12137981 */ /* 0x000362000c1e1900 */
[----:B------:R-:W-:-:S03]  /*47b00*/  IMAD.MOV.U32 R56, RZ, RZ, RZ ;  /* 0x000000ffff387224 */ /* 0x000fc600078e00ff */
[----:B0-----:R1:W5:Y:S01]  /*47b10*/  LDG.E R41, desc[UR8][R20.64] ;  /* 0x0000000814297981 */ /* 0x001362000c1e1900 */
[----:B------:R-:W-:Y:S05]  /*47b20*/  @!P1 BRA `(.L_x_2309) ;  /* 0x0000000000149947 */ /* 0x000fea0003800000 */
[----:B------:R-:W-:-:S13]  /*47b30*/  ISETP.NE.AND P1, PT, R43, 0x54, PT ;  /* 0x000000542b00780c */ /* 0x000fda0003f25270 */
[----:B-1----:R-:W-:Y:S01]  /*47b40*/  @P1 IMAD.MOV.U32 R18, RZ, RZ, 0x8 ;  /* 0x00000008ff121424 */ /* 0x002fe200078e00ff */
[----:B------:R-:W-:Y:S01]  /*47b50*/  @P1 ISETP.NE.AND P2, PT, R43, 0x43, PT ;  /* 0x000000432b00180c */ /* 0x000fe20003f45270 */
[----:B------:R-:W-:-:S03]  /*47b60*/  @!P1 IMAD.MOV.U32 R56, RZ, RZ, 0x4 ;  /* 0x00000004ff389424 */ /* 0x000fc600078e00ff */
[----:B------:R-:W-:-:S09]  /*47b70*/  @P1 SEL R56, R18, 0xc, !P2 ;  /* 0x0000000c12381807 */ /* 0x000fd20005000000 */
.L_x_2309:
[----:B------:R-:W-:Y:S05]  /*47b80*/  BSYNC.RECONVERGENT B2 ;  /* 0x0000000000027941 */ /* 0x000fea0003800200 */
.L_x_2308:
        /* <DEDUP_REMOVED lines=8> */
.L_x_2311:
[----:B------:R-:W-:Y:S05]  /*47c10*/  BSYNC.RECONVERGENT B2 ;  /* 0x0000000000027941 */ /* 0x000fea0003800200 */
.L_x_2310:
        /* <DEDUP_REMOVED lines=27> */
.L_x_2313:
[----:B------:R-:W-:Y:S05]  /*47dd0*/  BSYNC.RECONVERGENT B2 ;  /* 0x0000000000027941 */ /* 0x000fea0003800200 */
.L_x_2312:
        /* <DEDUP_REMOVED lines=8> */
.L_x_2315:
[----:B------:R-:W-:Y:S05]  /*47e60*/  BSYNC.RECONVERGENT B2 ;  /* 0x0000000000027941 */ /* 0x000fea0003800200 */
.L_x_2314:
[----:B------:R-:W-:Y:S01]  /*47e70*/  IADD3 R17, P0, PT, R18, R17, RZ ;  /* 0x0000001112117210 */ /* 0x000fe20007f1e0ff */
[----:B0-----:R-:W-:Y:S01]  /*47e80*/  IMAD.MOV.U32 R21, RZ, RZ, RZ ;  /* 0x000000ffff157224 */ /* 0x001fe200078e00ff */
[C---:B------:R-:W-:Y:S01]  /*47e90*/  R2UR UR8, R26.reuse ;  /* 0x000000001a0872ca */ /* 0x040fe200000e0000 */
[----:B------:R-:W-:Y:S01]  /*47ea0*/  IMAD.MOV.U32 R18, RZ, RZ, RZ ;  /* 0x000000ffff127224 */ /* 0x000fe200078e00ff */
[----:B------:R-:W-:Y:S02]  /*47eb0*/  R2UR UR9, R27 ;  /* 0x000000001b0972ca */ /* 0x000fe400000e0000 */
        /* <DEDUP_REMOVED lines=22> */
.L_x_2317:
[----:B------:R-:W-:Y:S05]  /*48020*/  BSYNC.RECONVERGENT B2 ;  /* 0x0000000000027941 */ /* 0x000fea0003800200 */
.L_x_2316:
        /* <DEDUP_REMOVED lines=8> */
.L_x_2319:
[----:B------:R-:W-:Y:S05]  /*480b0*/  BSYNC.RECONVERGENT B2 ;  /* 0x0000000000027941 */ /* 0x000fea0003800200 */
.L_x_2318:
        /* <DEDUP_REMOVED lines=27> */
.L_x_2321:
[----:B------:R-:W-:Y:S05]  /*48270*/  BSYNC.RECONVERGENT B2 ;  /* 0x0000000000027941 */ /* 0x000fea0003800200 */
.L_x_2320:
        /* <DEDUP_REMOVED lines=8> */
.L_x_2323:
[----:B------:R-:W-:Y:S05]  /*48300*/  BSYNC.RECONVERGENT B2 ;  /* 0x0000000000027941 */ /* 0x000fea0003800200 */
.L_x_2322:
[----:B------:R-:W-:Y:S02]  /*48310*/  IADD3 R17, P0, PT, R60, R17, RZ ;  /* 0x000000113c117210 */ /* 0x000fe40007f1e0ff */
[----:B------:R-:W-:Y:S01]  /*48320*/  CS2R R60, SRZ ;  /* 0x00000000003c7805 */ /* 0x000fe2000001ff00 */
[----:B------:R-:W-:Y:S01]  /*48330*/  IMAD.MOV.U32 R21, RZ, RZ, RZ ;  /* 0x000000ffff157224 */ /* 0x000fe200078e00ff */
[----:B------:R-:W-:Y:S02]  /*48340*/  R2UR UR8, R26 ;  /* 0x000000001a0872ca */ /* 0x000fe400000e0000 */
[----:B------:R-:W-:Y:S02]  /*48350*/  R2UR UR9, R27 ;  /* 0x000000001b0972ca */ /* 0x000fe400000e0000 */
[----:B------:R-:W-:-:S05]  /*48360*/  IMAD.X R60, R21, 0x1, R60, P0 ;  /* 0x00000001153c7824 */ /* 0x000fca00000e063c */
[C---:B------:R-:W-:Y:S01]  /*48370*/  SHF.L.U64.HI R60, R17.reuse, 0x2, R60 ;  /* 0x00000002113c7819 */ /* 0x040fe2000001023c */
[----:B------:R-:W-:-:S05]  /*48380*/  IMAD.SHL.U32 R17, R17, 0x4, RZ ;  /* 0x0000000411117824 */ /* 0x000fca00078e00ff */
[----:B------:R-:W-:-:S05]  /*48390*/  IADD3 R20, P0, PT, R17, R30, RZ ;  /* 0x0000001e11147210 */ /* 0x000fca0007f1e0ff */
[----:B------:R-:W-:Y:S01]  /*483a0*/  IMAD.X R21, R60, 0x1, R31, P0 ;  /* 0x000000013c157824 */ /* 0x000fe200000e061f */
[----:B------:R-:W-:Y:S01]  /*483b0*/  IADD3 R16, P0, PT, R17, R28, RZ ;  /* 0x0000001c11107210 */ /* 0x000fe20007f1e0ff */
[----:B-----5:R-:W-:Y:S01]  /*483c0*/  FADD R45, R58, R19 ;  /* 0x000000133a2d7221 */ /* 0x020fe20000000000 */
[----:B------:R-:W-:Y:S01]  /*483d0*/  FADD R54, R54, R57 ;  /* 0x0000003936367221 */ /* 0x000fe20000000000 */
[----:B------:R-:W-:Y:S01]  /*483e0*/  BSSY.RECONVERGENT B2, `(.L_x_2324) ;  /* 0x000000d000027945 */ /* 0x000fe20003800200 */
[----:B------:R0:W5:Y:S01]  /*483f0*/  LDG.E R20, desc[UR8][R20.64] ;  /* 0x0000000814147981 */ /* 0x000162000c1e1900 */
[----:B------:R-:W-:Y:S01]  /*48400*/  IMAD.X R17, R60, 0x1, R29, P0 ;  /* 0x000000013c117824 */ /* 0x000fe200000e061d */
[----:B------:R-:W-:Y:S01]  /*48410*/  LOP3.LUT R19, R14, 0xdf, RZ, 0xc0, !PT ;  /* 0x000000df0e137812 */ /* 0x000fe200078ec0ff */
[----:B------:R-:W-:-:S03]  /*48420*/  FADD R57, R45, R56 ;  /* 0x000000382d397221 */ /* 0x000fc60000000000 */
[----:B------:R0:W5:Y:S01]  /*48430*/  LDG.E R45, desc[UR8][R16.64] ;  /* 0x00000008102d7981 */ /* 0x000162000c1e1900 */
[----:B------:R-:W-:Y:S01]  /*48440*/  ISETP.NE.AND P4, PT, R19, 0x41, PT ;  /* 0x000000411300780c */ /* 0x000fe20003f85270 */
[----:B------:R-:W-:-:S12]  /*48450*/  @!P1 BRA `(.L_x_2325) ;  /* 0x0000000000149947 */ /* 0x000fd80003800000 */
[----:B------:R-:W-:-:S13]  /*48460*/  ISETP.NE.AND P0, PT, R15, 0x54, PT ;  /* 0x000000540f00780c */ /* 0x000fda0003f05270 */
[----:B------:R-:W-:Y:S01]  /*48470*/  @P0 ISETP.NE.AND P1, PT, R15, 0x43, PT ;  /* 0x000000430f00080c */ /* 0x000fe20003f25270 */
[----:B------:R-:W-:Y:S02]  /*48480*/  @P0 IMAD.MOV.U32 R15, RZ, RZ, 0x8 ;  /* 0x00000008ff0f0424 */ /* 0x000fe400078e00ff */
[----:B------:R-:W-:-:S03]  /*48490*/  @!P0 IMAD.MOV.U32 R61, RZ, RZ, 0x4 ;  /* 0x00000004ff3d8424 */ /* 0x000fc600078e00ff */
[----:B------:R-:W-:-:S07]  /*484a0*/  @P0 SEL R61, R15, 0xc, !P1 ;  /* 0x0000000c0f3d0807 */ /* 0x000fce0004800000 */
.L_x_2325:
[----:B------:R-:W-:Y:S05]  /*484b0*/  BSYNC.RECONVERGENT B2 ;  /* 0x0000000000027941 */ /* 0x000fea0003800200 */
.L_x_2324:
        /* <DEDUP_REMOVED lines=8> */
.L_x_2327:
[----:B------:R-:W-:Y:S05]  /*48540*/  BSYNC.RECONVERGENT B2 ;  /* 0x0000000000027941 */ /* 0x000fea0003800200 */
.L_x_2326:
        /* <DEDUP_REMOVED lines=30> */
.L_x_2329:
[----:B------:R-:W-:Y:S05]  /*48730*/  BSYNC.RECONVERGENT B2 ;  /* 0x0000000000027941 */ /* 0x000fea0003800200 */
.L_x_2328:
[----:B------:R-:W-:Y:S04]  /*48740*/  BSSY.RECONVERGENT B2, `(.L_x_2330) ;  /* 0x0000007000027945 */ /* 0x000fe80003800200 */
[----:B------:R-:W-:Y:S05]  /*48750*/  @!P3 BRA `(.L_x_2331) ;  /* 0x000000000014b947 */ /* 0x000fea0003800000 */
[----:B------:R-:W-:-:S13]  /*48760*/  ISETP.NE.AND P0, PT, R18, 0x54, PT ;  /* 0x000000541200780c */ /* 0x000fda0003f05270 */
[----:B0-----:R-:W-:Y:S01]  /*48770*/  @P0 IMAD.MOV.U32 R16, RZ, RZ, 0x2 ;  /* 0x00000002ff100424 */ /* 0x001fe200078e00ff */
[----:B------:R-:W-:Y:S01]  /*48780*/  @P0 ISETP.NE.AND P1, PT, R18, 0x43, PT ;  /* 0x000000431200080c */ /* 0x000fe20003f25270 */
[----:B------:R-:W-:-:S03]  /*48790*/  @!P0 IMAD.MOV.U32 R21, RZ, RZ, 0x1 ;  /* 0x00000001ff158424 */ /* 0x000fc600078e00ff */
[----:B------:R-:W-:-:S09]  /*487a0*/  @P0 SEL R21, R16, 0x3, !P1 ;  /* 0x0000000310150807 */ /* 0x000fd20004800000 */
.L_x_2331:
[----:B------:R-:W-:Y:S05]  /*487b0*/  BSYNC.RECONVERGENT B2 ;  /* 0x0000000000027941 */ /* 0x000fea0003800200 */
.L_x_2330:
        /* <DEDUP_REMOVED lines=9> */
[----:B-----5:R-:W-:Y:S01]  /*48850*/  FADD R58, R15, R20 ;  /* 0x000000140f3a7221 */ /* 0x020fe20000000000 */
        /* <DEDUP_REMOVED lines=14> */
[----:B------:R-:W-:Y:S01]  /*48940*/  @P1 IMAD.MOV.U32 R15, RZ, RZ, 0x8 ;  /* 0x00000008ff0f1424 */ /* 0x000fe200078e00ff */
[----:B------:R-:W-:Y:S01]  /*48950*/  @P1 ISETP.NE.AND P2, PT, R18, 0x43, PT ;  /* 0x000000431200180c */ /* 0x000fe20003f45270 */
[----:B------:R-:W-:-:S03]  /*48960*/  @!P1 IMAD.MOV.U32 R16, RZ, RZ, 0x4 ;  /* 0x00000004ff109424 */ /* 0x000fc600078e00ff */
[----:B------:R-:W-:-:S09]  /*48970*/  @P1 SEL R16, R15, 0xc, !P2 ;  /* 0x0000000c0f101807 */ /* 0x000fd20005000000 */
.L_x_2333:
[----:B------:R-:W-:Y:S05]  /*48980*/  BSYNC.RECONVERGENT B2 ;  /* 0x0000000000027941 */ /* 0x000fea0003800200 */
.L_x_2332:
        /* <DEDUP_REMOVED lines=8> */
.L_x_2335:
[----:B------:R-:W-:Y:S05]  /*48a10*/  BSYNC.RECONVERGENT B2 ;  /* 0x0000000000027941 */ /* 0x000fea0003800200 */
.L_x_2334:
        /* <DEDUP_REMOVED lines=26> */
.L_x_2337:
[----:B------:R-:W-:Y:S05]  /*48bc0*/  BSYNC.RECONVERGENT B2 ;  /* 0x0000000000027941 */ /* 0x000fea0003800200 */
.L_x_2336:
        /* <DEDUP_REMOVED lines=8> */
.L_x_2339:
[----:B------:R-:W-:Y:S05]  /*48c50*/  BSYNC.RECONVERGENT B2 ;  /* 0x0000000000027941 */ /* 0x000fea0003800200 */
.L_x_2338:
        /* <DEDUP_REMOVED lines=24> */
.L_x_2341:
[----:B------:R-:W-:Y:S05]  /*48de0*/  BSYNC.RECONVERGENT B2 ;  /* 0x0000000000027941 */ /* 0x000fea0003800200 */
.L_x_2340:
[----:B------:R-:W-:Y:S01]  /*48df0*/  LOP3.LUT R15, R10, 0xdf, RZ, 0xc0, !PT ;  /* 0x000000df0a0f7812 */ /* 0x000fe200078ec0ff */
[----:B-----5:R-:W-:Y:S01]  /*48e00*/  FADD R56, R59, R56 ;  /* 0x000000383b387221 */ /* 0x020fe20000000000 */
[----:B------:R-:W-:Y:S01]  /*48e10*/  BSSY.RECONVERGENT B2, `(.L_x_2342) ;  /* 0x000000b000027945 */ /* 0x000fe20003800200 */
[----:B------:R-:W-:Y:S01]  /*48e20*/  FADD R34, R61, R34 ;  /* 0x000000223d227221 */ /* 0x000fe20000000000 */
[----:B------:R-:W-:Y:S01]  /*48e30*/  ISETP.NE.AND P2, PT, R15, 0x41, PT ;  /* 0x000000410f00780c */ /* 0x000fe20003f45270 */
[----:B------:R-:W-:Y:S01]  /*48e40*/  FADD R55, R56, R55 ;  /* 0x0000003738377221 */ /* 0x000fe20000000000 */
[----:B0-----:R-:W-:-:S11]  /*48e50*/  IMAD.MOV.U32 R21, RZ, RZ, RZ ;  /* 0x000000ffff157224 */ /* 0x001fd600078e00ff */
[----:B------:R-:W-:Y:S05]  /*48e60*/  @!P2 BRA `(.L_x_2343) ;  /* 0x000000000014a947 */ /* 0x000fea0003800000 */
[----:B------:R-:W-:-:S13]  /*48e70*/  ISETP.NE.AND P5, PT, R15, 0x54, PT ;  /* 0x000000540f00780c */ /* 0x000fda0003fa5270 */
[----:B------:R-:W-:Y:S01]  /*48e80*/  @P5 IMAD.MOV.U32 R20, RZ, RZ, 0x2 ;  /* 0x00000002ff145424 */ /* 0x000fe200078e00ff */
[----:B------:R-:W-:Y:S01]  /*48e90*/  @P5 ISETP.NE.AND P6, PT, R15, 0x43, PT ;  /* 0x000000430f00580c */ /* 0x000fe20003fc5270 */
[----:B------:R-:W-:-:S03]  /*48ea0*/  @!P5 IMAD.MOV.U32 R21, RZ, RZ, 0x1 ;  /* 0x00000001ff15d424 */ /* 0x000fc600078e00ff */
[----:B------:R-:W-:-:S09]  /*48eb0*/  @P5 SEL R21, R20, 0x3, !P6 ;  /* 0x0000000314155807 */ /* 0x000fd20007000000 */
.L_x_2343:
[----:B------:R-:W-:Y:S05]  /*48ec0*/  BSYNC.RECONVERGENT B2 ;  /* 0x0000000000027941 */ /* 0x000fea0003800200 */
.L_x_2342:
[----:B------:R-:W-:Y:S02]  /*48ed0*/  IADD3 R62, P5, PT, R62, R21, RZ ;  /* 0x000000153e3e7210 */ /* 0x000fe40007fbe0ff */
[----:B------:R-:W-:Y:S02]  /*48ee0*/  CS2R R20, SRZ ;  /* 0x0000000000147805 */ /* 0x000fe4000001ff00 */
[----:B------:R-:W-:Y:S02]  /*48ef0*/  R2UR UR8, R26 ;  /* 0x000000001a0872ca */ /* 0x000fe400000e0000 */
[----:B------:R-:W-:Y:S01]  /*48f00*/  R2UR UR9, R27 ;  /* 0x000000001b0972ca */ /* 0x000fe200000e0000 */
[----:B------:R-:W-:Y:S02]  /*48f10*/  IMAD.SHL.U32 R63, R62, 0x4, RZ ;  /* 0x000000043e3f7824 */ /* 0x000fe400078e00ff */
[----:B------:R-:W-:-:S03]  /*48f20*/  IMAD.X R21, R20, 0x1, R21, P5 ;  /* 0x0000000114157824 */ /* 0x000fc600028e0615 */
[----:B------:R-:W-:Y:S02]  /*48f30*/  IADD3 R20, P5, PT, R63, R30, RZ ;  /* 0x0000001e3f147210 */ /* 0x000fe40007fbe0ff */
[----:B------:R-:W-:-:S05]  /*48f40*/  SHF.L.U64.HI R56, R62, 0x2, R21 ;  /* 0x000000023e387819 */ /* 0x000fca0000010215 */
        /* <DEDUP_REMOVED lines=13> */
.L_x_2345:
[----:B------:R-:W-:Y:S05]  /*49020*/  BSYNC.RECONVERGENT B2 ;  /* 0x0000000000027941 */ /* 0x000fea0003800200 */
.L_x_2344:
[----:B------:R-:W-:Y:S01]  /*49030*/  ISETP.NE.AND P2, PT, R8, 0x41, PT ;  /* 0x000000410800780c */ /* 0x000fe20003f45270 */
[----:B------:R-:W-:Y:S01]  /*49040*/  FADD R55, R55, R60 ;  /* 0x0000003c37377221 */ /* 0x000fe20000000000 */
[----:B------:R-:W-:Y:S01]  /*49050*/  BSSY.RECONVERGENT B2, `(.L_x_2346) ;  /* 0x000000a000027945 */ /* 0x000fe20003800200 */
[----:B------:R-:W-:Y:S01]  /*49060*/  FADD R35, R34, R35 ;  /* 0x0000002322237221 */ /* 0x000fe20000000000 */
[----:B------:R-:W-:Y:S02]  /*49070*/  IMAD.MOV.U32 R34, RZ, RZ, RZ ;  /* 0x000000ffff227224 */ /* 0x000fe400078e00ff */
[----:B-----5:R-:W-:-:S07]  /*49080*/  FADD R20, R55, R20 ;  /* 0x0000001437147221 */ /* 0x020fce0000000000 */
[----:B------:R-:W-:Y:S05]  /*49090*/  @!P2 BRA `(.L_x_2347) ;  /* 0x000000000014a947 */ /* 0x000fea0003800000 */
[----:B------:R-:W-:Y:S02]  /*490a0*/  ISETP.NE.AND P2, PT, R8, 0x54, PT ;  /* 0x000000540800780c */ /* 0x000fe40003f45270 */
[----:B------:R-:W-:-:S11]  /*490b0*/  ISETP.NE.AND P5, PT, R0, RZ, PT ;  /* 0x000000ff0000720c */ /* 0x000fd60003fa5270 */
[----:B------:R-:W-:Y:S02]  /*490c0*/  @P2 IMAD.MOV.U32 R0, RZ, RZ, 0x2 ;  /* 0x00000002ff002424 */ /* 0x000fe400078e00ff */
[----:B------:R-:W-:-:S03]  /*490d0*/  @!P2 IMAD.MOV.U32 R34, RZ, RZ, 0x1 ;  /* 0x00000001ff22a424 */ /* 0x000fc600078e00ff */
[----:B------:R-:W-:-:S07]  /*490e0*/  @P2 SEL R34, R0, 0x3, !P5 ;  /* 0x0000000300222807 */ /* 0x000fce0006800000 */
.L_x_2347:
[----:B------:R-:W-:Y:S05]  /*490f0*/  BSYNC.RECONVERGENT B2 ;  /* 0x0000000000027941 */ /* 0x000fea0003800200 */
.L_x_2346:
        /* <DEDUP_REMOVED lines=45> */
[----:B------:R-:W-:Y:S01]  /*493d0*/  FADD R57, R57, R62 ;  /* 0x0000003e39397221 */ /* 0x000fe20000000000 */
[----:B--2---:R-:W-:-:S04]  /*493e0*/  FADD R31, R20, R31 ;  /* 0x0000001f141f7221 */ /* 0x004fc80000000000 */
[----:B------:R-:W0:Y:S01]  /*493f0*/  F2F.F64.F32 R20, R31 ;  /* 0x0000001f00147310 */ /* 0x000e220000201800 */
[----:B---3--:R-:W-:Y:S01]  /*49400*/  FADD R57, R57, R0 ;  /* 0x0000000039397221 */ /* 0x008fe20000000000 */
[----:B0-----:R-:W-:Y:S01]  /*49410*/  DADD R20, -R20, R28 ;  /* 0x0000000014147229 */ /* 0x001fe2000000011c */
[CC--:B------:R-:W-:Y:S02]  /*49420*/  SHF.L.U32 R29, R33.reuse, R30.reuse, RZ ;  /* 0x0000001e211d7219 */ /* 0x0c0fe400000006ff */
[----:B------:R-:W-:-:S03]  /*49430*/  SHF.L.U64.HI R33, R33, R30, RZ ;  /* 0x0000001e21217219 */ /* 0x000fc600000102ff */
[----:B------:R-:W0:Y:S01]  /*49440*/  F2F.F32.F64 R28, R20 ;  /* 0x00000014001c7310 */ /* 0x000e220000301000 */
[----:B------:R-:W-:-:S04]  /*49450*/  LOP3.LUT P5, RZ, R29, 0x80001, RZ, 0xc0, !PT ;  /* 0x000800011dff7812 */ /* 0x000fc800078ac0ff */
[----:B------:R-:W-:-:S03]  /*49460*/  LOP3.LUT P5, RZ, R33, 0x80001, RZ, 0xc0, P5 ;  /* 0x0008000121ff7812 */ /* 0x000fc600028ac0ff */
[----:B------:R-:W-:Y:S01]  /*49470*/  F2F.F64.F32 R32, R57 ;  /* 0x0000003900207310 */ /* 0x000fe20000201800 */
[----:B------:R-:W-:-:S07]  /*49480*/  ISETP.LE.U32.AND P5, PT, R30, 0x33, P5 ;  /* 0x000000331e00780c */ /* 0x000fce0002fa3070 */
[----:B0-----:R-:W0:Y:S06]  /*49490*/  F2F.F64.F32 R28, R28 ;  /* 0x0000001c001c7310 */ /* 0x001e2c0000201800 */
[----:B------:R-:W-:Y:S02]  /*494a0*/  @!P5 IMAD.MOV.U32 R20, RZ, RZ, 0x66666666 ;  /* 0x66666666ff14d424 */ /* 0x000fe400078e00ff */
[----:B------:R-:W-:Y:S02]  /*494b0*/  @!P5 IMAD.MOV.U32 R21, RZ, RZ, 0x40066666 ;  /* 0x40066666ff15d424 */ /* 0x000fe400078e00ff */
[----:B------:R-:W-:-:S02]  /*494c0*/  @!P5 IMAD.MOV.U32 R36, RZ, RZ, -0x66666666 ;  /* 0x9999999aff24d424 */ /* 0x000fc400078e00ff */
        /* <DEDUP_REMOVED lines=41> */
.L_x_2349:
[----:B------:R-:W-:Y:S05]  /*49760*/  BSYNC.RECONVERGENT B2 ;  /* 0x0000000000027941 */ /* 0x000fea0003800200 */
.L_x_2348:
        /* <DEDUP_REMOVED lines=11> */
[----:B------:R-:W-:Y:S01]  /*49820*/  IMAD.MOV.U32 R29, RZ, RZ, RZ ;  /* 0x000000ffff1d7224 */ /* 0x000fe200078e00ff */
        /* <DEDUP_REMOVED lines=8> */
.L_x_2352:
[----:B------:R-:W-:Y:S05]  /*498b0*/  BSYNC.RECONVERGENT B2 ;  /* 0x0000000000027941 */ /* 0x000fea0003800200 */
.L_x_2351:
[----:B------:R-:W-:Y:S04]  /*498c0*/  BSSY.RECONVERGENT B2, `(.L_x_2353) ;  /* 0x0000007000027945 */ /* 0x000fe80003800200 */
[----:B------:R-:W-:Y:S05]  /*498d0*/  @!P3 BRA `(.L_x_2354) ;  /* 0x000000000014b947 */ /* 0x000fea0003800000 */
[----:B------:R-:W-:-:S13]  /*498e0*/  ISETP.NE.AND P3, PT, R18, 0x54, PT ;  /* 0x000000541200780c */ /* 0x000fda0003f65270 */
[----:B------:R-:W-:Y:S01]  /*498f0*/  @P3 IMAD.MOV.U32 R28, RZ, RZ, 0x2 ;  /* 0x00000002ff1c3424 */ /* 0x000fe200078e00ff */
[----:B------:R-:W-:Y:S01]  /*49900*/  @P3 ISETP.NE.AND P4, PT, R18, 0x43, PT ;  /* 0x000000431200380c */ /* 0x000fe20003f85270 */
[----:B------:R-:W-:-:S03]  /*49910*/  @!P3 IMAD.MOV.U32 R0, RZ, RZ, 0x1 ;  /* 0x00000001ff00b424 */ /* 0x000fc600078e00ff */
[----:B------:R-:W-:-:S09]  /*49920*/  @P3 SEL R0, R28, 0x3, !P4 ;  /* 0x000000031c003807 */ /* 0x000fd20006000000 */
.L_x_2354:
[----:B------:R-:W-:Y:S05]  /*49930*/  BSYNC.RECONVERGENT B2 ;  /* 0x0000000000027941 */ /* 0x000fea0003800200 */
.L_x_2353:
[----:B------:R-:W-:Y:S01]  /*49940*/  IADD3 R21, P3, PT, R21, R0, RZ ;  /* 0x0000000015157210 */ /* 0x000fe20007f7e0ff */
[----:B------:R-:W-:Y:S04]  /*49950*/  BSSY.RECONVERGENT B2, `(.L_x_2355) ;  /* 0x000000b000027945 */ /* 0x000fe80003800200 */
[----:B------:R-:W-:Y:S01]  /*49960*/  IMAD.X R20, R29, 0x1, R20, P3 ;  /* 0x000000011d147824 */ /* 0x000fe200018e0614 */
[----:B------:R-:W-:Y:S01]  /*49970*/  CS2R R28, SRZ ;  /* 0x00000000001c7805 */ /* 0x000fe2000001ff00 */
[----:B------:R-:W-:-:S03]  /*49980*/  IMAD.SHL.U32 R0, R21, 0x10, RZ ;  /* 0x0000001015007824 */ /* 0x000fc600078e00ff */
[----:B------:R-:W-:Y:S01]  /*49990*/  SHF.L.U64.HI R21, R21, 0x4, R20 ;  /* 0x0000000415157819 */ /* 0x000fe20000010214 */
[----:B------:R-:W-:Y:S06]  /*499a0*/  @!P0 BRA `(.L_x_2356) ;  /* 0x0000000000148947 */ /* 0x000fec0003800000 */
[----:B------:R-:W-:-:S13]  /*499b0*/  ISETP.NE.AND P0, PT, R17, 0x54, PT ;  /* 0x000000541100780c */ /* 0x000fda0003f05270 */
[----:B------:R-:W-:Y:S01]  /*499c0*/  @P0 IMAD.MOV.U32 R20, RZ, RZ, 0x8 ;  /* 0x00000008ff140424 */ /* 0x000fe200078e00ff */
[----:B------:R-:W-:Y:S01]  /*499d0*/  @P0 ISETP.NE.AND P3, PT, R17, 0x43, PT ;  /* 0x000000431100080c */ /* 0x000fe20003f65270 */
[----:B------:R-:W-:-:S03]  /*499e0*/  @!P0 IMAD.MOV.U32 R29, RZ, RZ, 0x4 ;  /* 0x00000004ff1d8424 */ /* 0x000fc600078e00ff */
[----:B------:R-:W-:-:S09]  /*499f0*/  @P0 SEL R29, R20, 0xc, !P3 ;  /* 0x0000000c141d0807 */ /* 0x000fd20005800000 */
.L_x_2356:
[----:B------:R-:W-:Y:S05]  /*49a00*/  BSYNC.RECONVERGENT B2 ;  /* 0x0000000000027941 */ /* 0x000fea0003800200 */
.L_x_2355:
[----:B------:R-:W-:Y:S01]  /*49a10*/  BSSY.RECONVERGENT B2, `(.L_x_2357) ;  /* 0x000000b000027945 */ /* 0x000fe20003800200 */
[----:B------:R-:W-:Y:S01]  /*49a20*/  LOP3.LUT R29, R0, R29, RZ, 0xfc, !PT ;  /* 0x0000001d001d7212 */ /* 0x000fe200078efcff */
        /* <DEDUP_REMOVED lines=9> */
.L_x_2358:
[----:B------:R-:W-:Y:S05]  /*49ac0*/  BSYNC.RECONVERGENT B2 ;  /* 0x0000000000027941 */ /* 0x000fea0003800200 */
.L_x_2357:
[----:B------:R-:W-:Y:S01]  /*49ad0*/  ISETP.NE.AND P1, PT, R15, 0x41, PT ;  /* 0x000000410f00780c */ /* 0x000fe20003f25270 */
[----:B------:R-:W-:Y:S01]  /*49ae0*/  BSSY.RECONVERGENT B2, `(.L_x_2359) ;  /* 0x000000d000027945 */ /* 0x000fe20003800200 */
[----:B------:R-:W-:Y:S02]  /*49af0*/  IADD3 R0, P0, PT, R0, R29, RZ ;  /* 0x0000001d00007210 */ /* 0x000fe40007f1e0ff */
[----:B------:R-:W-:-:S03]  /*49b00*/  ISETP.NE.AND P3, PT, R8, 0x41, PT ;  /* 0x000000410800780c */ /* 0x000fc60003f65270 */
[----:B------:R-:W-:-:S05]  /*49b10*/  IMAD.X R21, R20, 0x1, R21, P0 ;  /* 0x0000000114157824 */ /* 0x000fca00000e0615 */
        /* <DEDUP_REMOVED lines=9> */
.L_x_2360:
[----:B------:R-:W-:Y:S05]  /*49bb0*/  BSYNC.RECONVERGENT B2 ;  /* 0x0000000000027941 */ /* 0x000fea0003800200 */
.L_x_2359:
        /* <DEDUP_REMOVED lines=10> */
.L_x_2362:
[----:B------:R-:W-:Y:S05]  /*49c60*/  BSYNC.RECONVERGENT B2 ;  /* 0x0000000000027941 */ /* 0x000fea0003800200 */
.L_x_2361:
[----:B------:R-:W-:Y:S01]  /*49c70*/  IADD3 R29, P0, PT, R29, R0, RZ ;  /* 0x000000001d1d7210 */ /* 0x000fe20007f1e0ff */
[----:B------:R-:W-:Y:S01]  /*49c80*/  IMAD.MOV.U32 R0, RZ, RZ, RZ ;  /* 0x000000ffff007224 */ /* 0x000fe200078e00ff */
[----:B------:R-:W-:-:S05]  /*49c90*/  LOP3.LUT R21, R20, R21, RZ, 0xfc, !PT ;  /* 0x0000001514157212 */ /* 0x000fca00078efcff */
[----:B------:R-:W-:Y:S01]  /*49ca0*/  IMAD.X R0, R0, 0x1, R21, P0 ;  /* 0x0000000100007824 */ /* 0x000fe200000e0615 */
[----:B------:R-:W-:Y:S06]  /*49cb0*/  BRA `(.L_x_2363) ;  /* 0x00000004003c7947 */ /* 0x000fec0003800000 */
.L_x_2350:
[----:B------:R-:W-:Y:S01]  /*49cc0*/  ISETP.NE.AND P0, PT, R7, 0x41, PT ;  /* 0x000000410700780c */ /* 0x000fe20003f05270 */
[----:B------:R-:W-:Y:S01]  /*49cd0*/  BSSY.RECONVERGENT B2, `(.L_x_2364) ;  /* 0x000000b000027945 */ /* 0x000fe20003800200 */
[----:B------:R-:W-:Y:S01]  /*49ce0*/  ISETP.NE.AND P3, PT, R6, 0x41, PT ;  /* 0x000000410600780c */ /* 0x000fe20003f65270 */
[----:B------:R-:W-:Y:S01]  /*49cf0*/  IMAD.MOV.U32 R29, RZ, RZ, RZ ;  /* 0x000000ffff1d7224 */ /* 0x000fe200078e00ff */
[----:B------:R-:W-:Y:S01]  /*49d00*/  CS2R R20, SRZ ;  /* 0x0000000000147805 */ /* 0x000fe2000001ff00 */
[----:B------:R-:W-:-:S08]  /*49d10*/  IMAD.MOV.U32 R0, RZ, RZ, RZ ;  /* 0x000000ffff007224 */ /* 0x000fd000078e00ff */
[----:B------:R-:W-:Y:S05]  /*49d20*/  @!P0 BRA `(.L_x_2365) ;  /* 0x0000000000148947 */ /* 0x000fea0003800000 */
[----:B------:R-:W-:-:S13]  /*49d30*/  ISETP.NE.AND P0, PT, R7, 0x54, PT ;  /* 0x000000540700780c */ /* 0x000fda0003f05270 */
[----:B------:R-:W-:Y:S01]  /*49d40*/  @P0 IMAD.MOV.U32 R28, RZ, RZ, 0x8 ;  /* 0x00000008ff1c0424 */ /* 0x000fe200078e00ff */
[----:B------:R-:W-:Y:S01]  /*49d50*/  @P0 ISETP.NE.AND P1, PT, R7, 0x43, PT ;  /* 0x000000430700080c */ /* 0x000fe20003f25270 */
[----:B------:R-:W-:-:S03]  /*49d60*/  @!P0 IMAD.MOV.U32 R21, RZ, RZ, 0x4 ;  /* 0x00000004ff158424 */ /* 0x000fc600078e00ff */
[----:B------:R-:W-:-:S09]  /*49d70*/  @P0 SEL R21, R28, 0xc, !P1 ;  /* 0x0000000c1c150807 */ /* 0x000fd20004800000 */
.L_x_2365:
[----:B------:R-:W-:Y:S05]  /*49d80*/  BSYNC.RECONVERGENT B2 ;  /* 0x0000000000027941 */ /* 0x000fea0003800200 */
.L_x_2364:
[----:B------:R-:W-:Y:S04]  /*49d90*/  BSSY.RECONVERGENT B2, `(.L_x_2366) ;  /* 0x0000007000027945 */ /* 0x000fe80003800200 */
[----:B------:R-:W-:Y:S05]  /*49da0*/  @!P3 BRA `(.L_x_2367) ;  /* 0x000000000014b947 */ /* 0x000fea0003800000 */
[----:B------:R-:W-:-:S13]  /*49db0*/  ISETP.NE.AND P0, PT, R6, 0x54, PT ;  /* 0x000000540600780c */ /* 0x000fda0003f05270 */
[----:B------:R-:W-:Y:S01]  /*49dc0*/  @P0 IMAD.MOV.U32 R28, RZ, RZ, 0x2 ;  /* 0x00000002ff1c0424 */ /* 0x000fe200078e00ff */
[----:B------:R-:W-:Y:S01]  /*49dd0*/  @P0 ISETP.NE.AND P1, PT, R6, 0x43, PT ;  /* 0x000000430600080c */ /* 0x000fe20003f25270 */
[----:B------:R-:W-:-:S03]  /*49de0*/  @!P0 IMAD.MOV.U32 R0, RZ, RZ, 0x1 ;  /* 0x00000001ff008424 */ /* 0x000fc600078e00ff */
[----:B------:R-:W-:-:S09]  /*49df0*/  @P0 SEL R0, R28, 0x3, !P1 ;  /* 0x000000031c000807 */ /* 0x000fd20004800000 */
.L_x_2367:
[----:B------:R-:W-:Y:S05]  /*49e00*/  BSYNC.RECONVERGENT B2 ;  /* 0x0000000000027941 */ /* 0x000fea0003800200 */
.L_x_2366:
        /* <DEDUP_REMOVED lines=15> */
.L_x_2369:
[----:B------:R-:W-:Y:S05]  /*49f00*/  BSYNC.RECONVERGENT B2 ;  /* 0x0000000000027941 */ /* 0x000fea0003800200 */
.L_x_2368:
        /* <DEDUP_REMOVED lines=11> */
.L_x_2371:
[----:B------:R-:W-:Y:S05]  /*49fc0*/  BSYNC.RECONVERGENT B2 ;  /* 0x0000000000027941 */ /* 0x000fea0003800200 */
.L_x_2370:
        /* <DEDUP_REMOVED lines=14> */
.L_x_2373:
[----:B------:R-:W-:Y:S05]  /*4a0b0*/  BSYNC.RECONVERGENT B2 ;  /* 0x0000000000027941 */ /* 0x000fea0003800200 */
.L_x_2372:
        /* <DEDUP_REMOVED lines=10> */
.L_x_2375:
[----:B------:R-:W-:Y:S05]  /*4a160*/  BSYNC.RECONVERGENT B2 ;  /* 0x0000000000027941 */ /* 0x000fea0003800200 */
.L_x_2374:
[----:B------:R-:W-:Y:S01]  /*4a170*/  IADD3 R29, P0, PT, R0, R29, RZ ;  /* 0x0000001d001d7210 */ /* 0x000fe20007f1e0ff */
[----:B------:R-:W-:Y:S01]  /*4a180*/  IMAD.MOV.U32 R0, RZ, RZ, RZ ;  /* 0x000000ffff007224 */ /* 0x000fe200078e00ff */
[----:B------:R-:W-:-:S05]  /*4a190*/  LOP3.LUT R21, R20, R21, RZ, 0xfc, !PT ;  /* 0x0000001514157212 */ /* 0x000fca00078efcff */
[----:B------:R-:W-:-:S07]  /*4a1a0*/  IMAD.X R0, R0, 0x1, R21, P0 ;  /* 0x0000000100007824 */ /* 0x000fce00000e0615 */
.L_x_2363:
        /* <DEDUP_REMOVED lines=22> */
.L_x_2380:
[----:B------:R-:W-:Y:S05]  /*4a310*/  BSYNC.RECONVERGENT B3 ;  /* 0x0000000000037941 */ /* 0x000fea0003800200 */
.L_x_2379:
        /* <DEDUP_REMOVED lines=9> */
.L_x_2382:
[----:B------:R-:W-:Y:S05]  /*4a3b0*/  BSYNC.RECONVERGENT B3 ;  /* 0x0000000000037941 */ /* 0x000fea0003800200 */
.L_x_2381:
        /* <DEDUP_REMOVED lines=15> */
.L_x_2384:
[----:B------:R-:W-:Y:S05]  /*4a4b0*/  BSYNC.RECONVERGENT B3 ;  /* 0x0000000000037941 */ /* 0x000fea0003800200 */
.L_x_2383:
        /* <DEDUP_REMOVED lines=10> */
.L_x_2386:
[----:B------:R-:W-:Y:S05]  /*4a560*/  BSYNC.RECONVERGENT B3 ;  /* 0x0000000000037941 */ /* 0x000fea0003800200 */
.L_x_2385:
        /* <DEDUP_REMOVED lines=14> */
.L_x_2388:
[----:B------:R-:W-:Y:S05]  /*4a650*/  BSYNC.RECONVERGENT B3 ;  /* 0x0000000000037941 */ /* 0x000fea0003800200 */
.L_x_2387:
        /* <DEDUP_REMOVED lines=11> */
.L_x_2390:
[----:B------:R-:W-:Y:S05]  /*4a710*/  BSYNC.RECONVERGENT B3 ;  /* 0x0000000000037941 */ /* 0x000fea0003800200 */
.L_x_2389:
[----:B------:R-:W-:Y:S01]  /*4a720*/  IADD3 R5, P0, PT, R5, R0, RZ ;  /* 0x0000000005057210 */ /* 0x000fe20007f1e0ff */
[----:B------:R-:W-:Y:S01]  /*4a730*/  IMAD.MOV.U32 R0, RZ, RZ, RZ ;  /* 0x000000ffff007224 */ /* 0x000fe200078e00ff */
[----:B------:R-:W-:-:S05]  /*4a740*/  LOP3.LUT R3, R2, R3, RZ, 0xfc, !PT ;  /* 0x0000000302037212 */ /* 0x000fca00078efcff */
[----:B------:R-:W-:Y:S01]  /*4a750*/  IMAD.X R0, R0, 0x1, R3, P0 ;  /* 0x0000000100007824 */ /* 0x000fe200000e0603 */
[----:B------:R-:W-:Y:S06]  /*4a760*/  BRA `(.L_x_2391) ;  /* 0x0000000400407947 */ /* 0x000fec0003800000 */
.L_x_2378:
        /* <DEDUP_REMOVED lines=11> */
.L_x_2393:
[----:B------:R-:W-:Y:S05]  /*4a820*/  BSYNC.RECONVERGENT B3 ;  /* 0x0000000000037941 */ /* 0x000fea0003800200 */
.L_x_2392:
        /* <DEDUP_REMOVED lines=9> */
.L_x_2395:
[----:B------:R-:W-:Y:S05]  /*4a8c0*/  BSYNC.RECONVERGENT B3 ;  /* 0x0000000000037941 */ /* 0x000fea0003800200 */
.L_x_2394:
[----:B------:R-:W-:Y:S01]  /*4a8d0*/  ISETP.NE.AND P1, PT, R5, 0x41, PT ;  /* 0x000000410500780c */ /* 0x000fe20003f25270 */
[----:B------:R-:W-:Y:S01]  /*4a8e0*/  BSSY.RECONVERGENT B3, `(.L_x_2396) ;  /* 0x000000e000037945 */ /* 0x000fe20003800200 */
[----:B------:R-:W-:Y:S01]  /*4a8f0*/  IADD3 R0, P0, PT, R15, R0, RZ ;  /* 0x000000000f007210 */ /* 0x000fe20007f1e0ff */
[----:B------:R-:W-:Y:S01]  /*4a900*/  IMAD.MOV.U32 R15, RZ, RZ, RZ ;  /* 0x000000ffff0f7224 */ /* 0x000fe200078e00ff */
[----:B------:R-:W-:-:S03]  /*4a910*/  ISETP.NE.AND P3, PT, R4, 0x41, PT ;  /* 0x000000410400780c */ /* 0x000fc60003f65270 */
[----:B------:R-:W-:-:S05]  /*4a920*/  IMAD.X R7, R8, 0x1, R7, P0 ;  /* 0x0000000108077824 */ /* 0x000fca00000e0607 */
[C---:B------:R-:W-:Y:S01]  /*4a930*/  SHF.L.U64.HI R6, R0.reuse, 0x4, R7 ;  /* 0x0000000400067819 */ /* 0x040fe20000010207 */
[----:B------:R-:W-:Y:S02]  /*4a940*/  IMAD.SHL.U32 R0, R0, 0x10, RZ ;  /* 0x0000001000007824 */ /* 0x000fe400078e00ff */
[----:B------:R-:W-:Y:S01]  /*4a950*/  IMAD.MOV.U32 R7, RZ, RZ, RZ ;  /* 0x000000ffff077224 */ /* 0x000fe200078e00ff */
[----:B------:R-:W-:Y:S06]  /*4a960*/  @!P1 BRA `(.L_x_2397) ;  /* 0x0000000000149947 */ /* 0x000fec0003800000 */
[----:B------:R-:W-:-:S13]  /*4a970*/  ISETP.NE.AND P0, PT, R5, 0x54, PT ;  /* 0x000000540500780c */ /* 0x000fda0003f05270 */
[----:B------:R-:W-:Y:S01]  /*4a980*/  @P0 ISETP.NE.AND P1, PT, R5, 0x43, PT ;  /* 0x000000430500080c */ /* 0x000fe20003f25270 */
[----:B------:R-:W-:Y:S02]  /*4a990*/  @P0 IMAD.MOV.U32 R5, RZ, RZ, 0x8 ;  /* 0x00000008ff050424 */ /* 0x000fe400078e00ff */
[----:B------:R-:W-:-:S03]  /*4a9a0*/  @!P0 IMAD.MOV.U32 R7, RZ, RZ, 0x4 ;  /* 0x00000004ff078424 */ /* 0x000fc600078e00ff */
[----:B------:R-:W-:-:S07]  /*4a9b0*/  @P0 SEL R7, R5, 0xc, !P1 ;  /* 0x0000000c05070807 */ /* 0x000fce0004800000 */
.L_x_2397:
[----:B------:R-:W-:Y:S05]  /*4a9c0*/  BSYNC.RECONVERGENT B3 ;  /* 0x0000000000037941 */ /* 0x000fea0003800200 */
.L_x_2396:
        /* <DEDUP_REMOVED lines=10> */
.L_x_2399:
[----:B------:R-:W-:Y:S05]  /*4aa70*/  BSYNC.RECONVERGENT B3 ;  /* 0x0000000000037941 */ /* 0x000fea0003800200 */
.L_x_2398:
        /* <DEDUP_REMOVED lines=14> */
.L_x_2401:
[----:B------:R-:W-:Y:S05]  /*4ab60*/  BSYNC.RECONVERGENT B3 ;  /* 0x0000000000037941 */ /* 0x000fea0003800200 */
.L_x_2400:
        /* <DEDUP_REMOVED lines=11> */
.L_x_2403:
[----:B------:R-:W-:Y:S05]  /*4ac20*/  BSYNC.RECONVERGENT B3 ;  /* 0x0000000000037941 */ /* 0x000fea0003800200 */
.L_x_2402:
[----:B------:R-:W-:Y:S01]  /*4ac30*/  IADD3 R5, P0, PT, R0, R5, RZ ;  /* 0x0000000500057210 */ /* 0x000fe20007f1e0ff */
[----:B------:R-:W-:Y:S01]  /*4ac40*/  IMAD.MOV.U32 R0, RZ, RZ, RZ ;  /* 0x000000ffff007224 */ /* 0x000fe200078e00ff */
[----:B------:R-:W-:-:S05]  /*4ac50*/  LOP3.LUT R3, R3, R4, RZ, 0xfc, !PT ;  /* 0x0000000403037212 */ /* 0x000fca00078efcff */
[----:B------:R-:W-:-:S07]  /*4ac60*/  IMAD.X R0, R0, 0x1, R3, P0 ;  /* 0x0000000100007824 */ /* 0x000fce00000e0603 */
.L_x_2391:
        /* <DEDUP_REMOVED lines=10> */
.L_x_2377:
[----:B------:R-:W-:Y:S05]  /*4ad10*/  BSYNC.RECONVERGENT B2 ;  /* 0x0000000000027941 */ /* 0x000fea0003800200 */
.L_x_2376:
        /* <DEDUP_REMOVED lines=26> */
.L_x_2406:
[----:B------:R-:W-:Y:S02]  /*4aec0*/  IMAD.MOV.U32 R0, RZ, RZ, 0x54 ;  /* 0x00000054ff007424 */ /* 0x000fe400078e00ff */
[----:B------:R-:W-:-:S07]  /*4aed0*/  IMAD.MOV.U32 R16, RZ, RZ, 0xc ;  /* 0x0000000cff107424 */ /* 0x000fce00078e00ff */
.L_x_2405:
[----:B------:R-:W-:Y:S05]  /*4aee0*/  BSYNC.RECONVERGENT B2 ;  /* 0x0000000000027941 */ /* 0x000fea0003800200 */
.L_x_2404:
        /* <DEDUP_REMOVED lines=26> */
.L_x_2409:
[----:B------:R-:W-:Y:S02]  /*4b090*/  IMAD.MOV.U32 R2, RZ, RZ, 0x54 ;  /* 0x00000054ff027424 */ /* 0x000fe400078e00ff */
[----:B------:R-:W-:-:S07]  /*4b0a0*/  IMAD.MOV.U32 R18, RZ, RZ, 0x3 ;  /* 0x00000003ff127424 */ /* 0x000fce00078e00ff */
.L_x_2408:
[----:B------:R-:W-:Y:S05]  /*4b0b0*/  BSYNC.RECONVERGENT B2 ;  /* 0x0000000000027941 */ /* 0x000fea0003800200 */
.L_x_2407:
        /* <DEDUP_REMOVED lines=26> */
.L_x_2412:
[----:B------:R-:W-:Y:S02]  /*4b260*/  IMAD.MOV.U32 R3, RZ, RZ, 0x54 ;  /* 0x00000054ff037424 */ /* 0x000fe400078e00ff */
[----:B------:R-:W-:-:S07]  /*4b270*/  IMAD.MOV.U32 R28, RZ, RZ, 0xc ;  /* 0x0000000cff1c7424 */ /* 0x000fce00078e00ff */
.L_x_2411:
[----:B------:R-:W-:Y:S05]  /*4b280*/  BSYNC.RECONVERGENT B2 ;  /* 0x0000000000027941 */ /* 0x000fea0003800200 */
.L_x_2410:
        /* <DEDUP_REMOVED lines=26> */
.L_x_2415:
[----:B------:R-:W-:Y:S02]  /*4b430*/  IMAD.MOV.U32 R4, RZ, RZ, 0x54 ;  /* 0x00000054ff047424 */ /* 0x000fe400078e00ff */
[----:B------:R-:W-:-:S07]  /*4b440*/  IMAD.MOV.U32 R31, RZ, RZ, 0x3 ;  /* 0x00000003ff1f7424 */ /* 0x000fce00078e00ff */
.L_x_2414:
[----:B------:R-:W-:Y:S05]  /*4b450*/  BSYNC.RECONVERGENT B2 ;  /* 0x0000000000027941 */ /* 0x000fea0003800200 */
.L_x_2413:
        /* <DEDUP_REMOVED lines=26> */
.L_x_2418:
[----:B------:R-:W-:Y:S02]  /*4b600*/  IMAD.MOV.U32 R5, RZ, RZ, 0x54 ;  /* 0x00000054ff057424 */ /* 0x000fe400078e00ff */
[----:B------:R-:W-:-:S07]  /*4b610*/  IMAD.MOV.U32 R33, RZ, RZ, 0xc ;  /* 0x0000000cff217424 */ /* 0x000fce00078e00ff */
.L_x_2417:
[----:B------:R-:W-:Y:S05]  /*4b620*/  BSYNC.RECONVERGENT B2 ;  /* 0x0000000000027941 */ /* 0x000fea0003800200 */
.L_x_2416:
        /* <DEDUP_REMOVED lines=26> */
.L_x_2421:
[----:B------:R-:W-:Y:S02]  /*4b7d0*/  IMAD.MOV.U32 R8, RZ, RZ, 0x54 ;  /* 0x00000054ff087424 */ /* 0x000fe400078e00ff */
[----:B------:R-:W-:-:S07]  /*4b7e0*/  IMAD.MOV.U32 R35, RZ, RZ, 0x3 ;  /* 0x00000003ff237424 */ /* 0x000fce00078e00ff */
.L_x_2420:
[----:B------:R-:W-:Y:S05]  /*4b7f0*/  BSYNC.RECONVERGENT B2 ;  /* 0x0000000000027941 */ /* 0x000fea0003800200 */
.L_x_2419:
        /* <DEDUP_REMOVED lines=26> */
.L_x_2424:
[----:B------:R-:W-:Y:S02]  /*4b9a0*/  IMAD.MOV.U32 R9, RZ, RZ, 0x54 ;  /* 0x00000054ff097424 */ /* 0x000fe400078e00ff */
[----:B------:R-:W-:-:S07]  /*4b9b0*/  IMAD.MOV.U32 R38, RZ, RZ, 0xc ;  /* 0x0000000cff267424 */ /* 0x000fce00078e00ff */
.L_x_2423:
[----:B------:R-:W-:Y:S05]  /*4b9c0*/  BSYNC.RECONVERGENT B2 ;  /* 0x0000000000027941 */ /* 0x000fea0003800200 */
.L_x_2422:
        /* <DEDUP_REMOVED lines=26> */
.L_x_2427:
[----:B------:R-:W-:Y:S02]  /*4bb70*/  IMAD.MOV.U32 R10, RZ, RZ, 0x54 ;  /* 0x00000054ff0a7424 */ /* 0x000fe400078e00ff */
[----:B------:R-:W-:-:S07]  /*4bb80*/  IMAD.MOV.U32 R40, RZ, RZ, 0x3 ;  /* 0x00000003ff287424 */ /* 0x000fce00078e00ff */
.L_x_2426:
[----:B------:R-:W-:Y:S05]  /*4bb90*/  BSYNC.RECONVERGENT B2 ;  /* 0x0000000000027941 */ /* 0x000fea0003800200 */
.L_x_2425:
        /* <DEDUP_REMOVED lines=26> */
.L_x_2430:
[----:B------:R-:W-:Y:S02]  /*4bd40*/  IMAD.MOV.U32 R11, RZ, RZ, 0x54 ;  /* 0x00000054ff0b7424 */ /* 0x000fe400078e00ff */
[----:B------:R-:W-:-:S07]  /*4bd50*/  IMAD.MOV.U32 R42, RZ, RZ, 0xc ;  /* 0x0000000cff2a7424 */ /* 0x000fce00078e00ff */
.L_x_2429:
[----:B------:R-:W-:Y:S05]  /*4bd60*/  BSYNC.RECONVERGENT B2 ;  /* 0x0000000000027941 */ /* 0x000fea0003800200 */
.L_x_2428:
        /* <DEDUP_REMOVED lines=26> */
.L_x_2433:
[----:B------:R-:W-:Y:S02]  /*4bf10*/  IMAD.MOV.U32 R12, RZ, RZ, 0x54 ;  /* 0x00000054ff0c7424 */ /* 0x000fe400078e00ff */
[----:B------:R-:W-:-:S07]  /*4bf20*/  IMAD.MOV.U32 R44, RZ, RZ, 0x3 ;  /* 0x00000003ff2c7424 */ /* 0x000fce00078e00ff */
.L_x_2432:
[----:B------:R-:W-:Y:S05]  /*4bf30*/  BSYNC.RECONVERGENT B2 ;  /* 0x0000000000027941 */ /* 0x000fea0003800200 */
.L_x_2431:
        /* <DEDUP_REMOVED lines=26> */
.L_x_2436:
[----:B------:R-:W-:Y:S02]  /*4c0e0*/  IMAD.MOV.U32 R13, RZ, RZ, 0x54 ;  /* 0x00000054ff0d7424 */ /* 0x000fe400078e00ff */
[----:B------:R-:W-:-:S07]  /*4c0f0*/  IMAD.MOV.U32 R46, RZ, RZ, 0xc ;  /* 0x0000000cff2e7424 */ /* 0x000fce00078e00ff */
.L_x_2435:
[----:B------:R-:W-:Y:S05]  /*4c100*/  BSYNC.RECONVERGENT B2 ;  /* 0x0000000000027941 */ /* 0x000fea0003800200 */
.L_x_2434:
        /* <DEDUP_REMOVED lines=26> */
.L_x_2439:
[----:B------:R-:W-:Y:S02]  /*4c2b0*/  IMAD.MOV.U32 R14, RZ, RZ, 0x54 ;  /* 0x00000054ff0e7424 */ /* 0x000fe400078e00ff */
[----:B------:R-:W-:-:S07]  /*4c2c0*/  IMAD.MOV.U32 R48, RZ, RZ, 0x3 ;  /* 0x00000003ff307424 */ /* 0x000fce00078e00ff */
.L_x_2438:
[----:B------:R-:W-:Y:S05]  /*4c2d0*/  BSYNC.RECONVERGENT B2 ;  /* 0x0000000000027941 */ /* 0x000fea0003800200 */
.L_x_2437:
[----:B------:R-:W-:Y:S05]  /*4c2e0*/  @!P2 BRA `(.L_x_2440) ;  /* 0x000000040060a947 */ /* 0x000fea0003800000 */
[----:B------:R-:W-:Y:S01]  /*4c2f0*/  PRMT R6, R9, 0x9910, RZ ;  /* 0x0000991009067816 */ /* 0x000fe200000000ff */
[----:B------:R-:W-:Y:S01]  /*4c300*/  BSSY.RECONVERGENT B2, `(.L_x_2441) ;  /* 0x000000d000027945 */ /* 0x000fe20003800200 */
[----:B------:R-:W-:Y:S02]  /*4c310*/  PRMT R7, R10, 0x9910, RZ ;  /* 0x000099100a077816 */ /* 0x000fe400000000ff */
[----:B------:R-:W-:Y:S02]  /*4c320*/  CS2R R50, SRZ ;  /* 0x0000000000327805 */ /* 0x000fe4000001ff00 */
[----:B------:R-:W-:Y:S02]  /*4c330*/  ISETP.NE.AND P0, PT, R6, 0x41, PT ;  /* 0x000000410600780c */ /* 0x000fe40003f05270 */
[----:B------:R-:W-:Y:S02]  /*4c340*/  PRMT R36, R11, 0x9910, RZ ;  /* 0x000099100b247816 */ /* 0x000fe400000000ff */
[----:B------:R-:W-:-:S02]  /*4c350*/  ISETP.NE.AND P1, PT, R7, 0x41, PT ;  /* 0x000000410700780c */ /* 0x000fc40003f25270 */
[----:B------:R-:W-:-:S07]  /*4c360*/  ISETP.NE.AND P2, PT, R36, 0x41, PT ;  /* 0x000000412400780c */ /* 0x000fce0003f45270 */
[----:B------:R-:W-:Y:S06]  /*4c370*/  @!P0 BRA `(.L_x_2442) ;  /* 0x0000000000148947 */ /* 0x000fec0003800000 */
[----:B------:R-:W-:-:S13]  /*4c380*/  ISETP.NE.AND P0, PT, R6, 0x54, PT ;  /* 0x000000540600780c */ /* 0x000fda0003f05270 */
[----:B------:R-:W-:Y:S02]  /*4c390*/  @!P0 IMAD.MOV.U32 R51, RZ, RZ, 0x4 ;  /* 0x00000004ff338424 */ /* 0x000fe400078e00ff */
[----:B------:R-:W-:Y:S02]  /*4c3a0*/  @!P0 IMAD.MOV.U32 R50, RZ, RZ, RZ ;  /* 0x000000ffff328224 */ /* 0x000fe400078e00ff */
[----:B------:R-:W-:Y:S02]  /*4c3b0*/  @P0 IMAD.MOV.U32 R51, RZ, RZ, R38 ;  /* 0x000000ffff330224 */ /* 0x000fe400078e0026 */
[----:B------:R-:W-:-:S07]  /*4c3c0*/  @P0 IMAD.MOV.U32 R50, RZ, RZ, R37 ;  /* 0x000000ffff320224 */ /* 0x000fce00078e0025 */
.L_x_2442:
[----:B------:R-:W-:Y:S05]  /*4c3d0*/  BSYNC.RECONVERGENT B2 ;  /* 0x0000000000027941 */ /* 0x000fea0003800200 */
.L_x_2441:
        /* <DEDUP_REMOVED lines=9> */
.L_x_2444:
[----:B------:R-:W-:Y:S05]  /*4c470*/  BSYNC.RECONVERGENT B2 ;  /* 0x0000000000027941 */ /* 0x000fea0003800200 */
.L_x_2443:
[----:B------:R-:W-:Y:S01]  /*4c480*/  IADD3 R54, P0, PT, R51, R6, RZ ;  /* 0x0000000633367210 */ /* 0x000fe20007f1e0ff */
[----:B------:R-:W-:Y:S01]  /*4c490*/  BSSY.RECONVERGENT B2, `(.L_x_2445) ;  /* 0x000000c000027945 */ /* 0x000fe20003800200 */
[----:B------:R-:W-:Y:S01]  /*4c4a0*/  PRMT R7, R12, 0x9910, RZ ;  /* 0x000099100c077816 */ /* 0x000fe200000000ff */
[----:B------:R-:W-:Y:S02]  /*4c4b0*/  IMAD.MOV.U32 R51, RZ, RZ, RZ ;  /* 0x000000ffff337224 */ /* 0x000fe400078e00ff */
        /* <DEDUP_REMOVED lines=9> */
.L_x_2446:
[----:B------:R-:W-:Y:S05]  /*4c550*/  BSYNC.RECONVERGENT B2 ;  /* 0x0000000000027941 */ /* 0x000fea0003800200 */
.L_x_2445:
[----:B------:R-:W-:Y:S01]  /*4c560*/  ISETP.NE.AND P0, PT, R7, 0x41, PT ;  /* 0x000000410700780c */ /* 0x000fe20003f05270 */
[----:B------:R-:W-:Y:S01]  /*4c570*/  BSSY.RECONVERGENT B2, `(.L_x_2447) ;  /* 0x0000010000027945 */ /* 0x000fe20003800200 */
[----:B------:R-:W-:Y:S02]  /*4c580*/  SHF.L.U64.HI R36, R54, 0x4, R55 ;  /* 0x0000000436247819 */ /* 0x000fe40000010237 */
[----:B------:R-:W-:Y:S01]  /*4c590*/  LOP3.LUT R54, R6, R49, RZ, 0xfc, !PT ;  /* 0x0000003106367212 */ /* 0x000fe200078efcff */
[----:B------:R-:W-:Y:S01]  /*4c5a0*/  IMAD.MOV.U32 R49, RZ, RZ, RZ ;  /* 0x000000ffff317224 */ /* 0x000fe200078e00ff */
[----:B------:R-:W-:Y:S02]  /*4c5b0*/  PRMT R6, R13, 0x9910, RZ ;  /* 0x000099100d067816 */ /* 0x000fe400000000ff */
[----:B------:R-:W-:Y:S02]  /*4c5c0*/  PRMT R50, R14, 0x9910, RZ ;  /* 0x000099100e327816 */ /* 0x000fe400000000ff */
[----:B------:R-:W-:Y:S01]  /*4c5d0*/  LOP3.LUT R51, R36, R51, RZ, 0xfc, !PT ;  /* 0x0000003324337212 */ /* 0x000fe200078efcff */
[----:B------:R-:W-:-:S02]  /*4c5e0*/  IMAD.MOV.U32 R36, RZ, RZ, R6 ;  /* 0x000000ffff247224 */ /* 0x000fc400078e0006 */
[----:B------:R-:W-:Y:S02]  /*4c5f0*/  IMAD.MOV.U32 R6, RZ, RZ, R50 ;  /* 0x000000ffff067224 */ /* 0x000fe400078e0032 */
[----:B------:R-:W-:Y:S01]  /*4c600*/  IMAD.MOV.U32 R50, RZ, RZ, RZ ;  /* 0x000000ffff327224 */ /* 0x000fe200078e00ff */
[----:B------:R-:W-:Y:S06]  /*4c610*/  @!P0 BRA `(.L_x_2448) ;  /* 0x0000000000148947 */ /* 0x000fec0003800000 */
[----:B------:R-:W-:-:S13]  /*4c620*/  ISETP.NE.AND P0, PT, R7, 0x54, PT ;  /* 0x000000540700780c */ /* 0x000fda0003f05270 */
[----:B------:R-:W-:Y:S02]  /*4c630*/  @!P0 IMAD.MOV.U32 R49, RZ, RZ, 0x1 ;  /* 0x00000001ff318424 */ /* 0x000fe400078e00ff */
[----:B------:R-:W-:Y:S02]  /*4c640*/  @!P0 IMAD.MOV.U32 R50, RZ, RZ, RZ ;  /* 0x000000ffff328224 */ /* 0x000fe400078e00ff */
[----:B------:R-:W-:Y:S02]  /*4c650*/  @P0 IMAD.MOV.U32 R49, RZ, RZ, R44 ;  /* 0x000000ffff310224 */ /* 0x000fe400078e002c */
[----:B------:R-:W-:-:S07]  /*4c660*/  @P0 IMAD.MOV.U32 R50, RZ, RZ, R43 ;  /* 0x000000ffff320224 */ /* 0x000fce00078e002b */
.L_x_2448:
[----:B------:R-:W-:Y:S05]  /*4c670*/  BSYNC.RECONVERGENT B2 ;  /* 0x0000000000027941 */ /* 0x000fea0003800200 */
.L_x_2447:
[----:B------:R-:W-:Y:S01]  /*4c680*/  ISETP.NE.AND P0, PT, R36, 0x41, PT ;  /* 0x000000412400780c */ /* 0x000fe20003f05270 */
[----:B------:R-:W-:Y:S01]  /*4c690*/  BSSY.RECONVERGENT B2, `(.L_x_2449) ;  /* 0x000000d000027945 */ /* 0x000fe20003800200 */
[----:B------:R-:W-:Y:S01]  /*4c6a0*/  IADD3 R49, P2, PT, R49, R54, RZ ;  /* 0x0000003631317210 */ /* 0x000fe20007f5e0ff */
[----:B------:R-:W-:Y:S01]  /*4c6b0*/  IMAD.MOV.U32 R54, RZ, RZ, RZ ;  /* 0x000000ffff367224 */ /* 0x000fe200078e00ff */
[----:B------:R-:W-:-:S03]  /*4c6c0*/  ISETP.NE.AND P1, PT, R6, 0x41, PT ;  /* 0x000000410600780c */ /* 0x000fc60003f25270 */
[----:B------:R-:W-:Y:S02]  /*4c6d0*/  IMAD.X R56, R50, 0x1, R51, P2 ;  /* 0x0000000132387824 */ /* 0x000fe400010e0633 */
[----:B------:R-:W-:Y:S02]  /*4c6e0*/  IMAD.MOV.U32 R50, RZ, RZ, RZ ;  /* 0x000000ffff327224 */ /* 0x000fe400078e00ff */
[----:B------:R-:W-:Y:S02]  /*4c6f0*/  IMAD.SHL.U32 R7, R49, 0x10, RZ ;  /* 0x0000001031077824 */ /* 0x000fe400078e00ff */
[----:B------:R-:W-:Y:S05]  /*4c700*/  @!P0 BRA `(.L_x_2450) ;  /* 0x0000000000148947 */ /* 0x000fea0003800000 */
[----:B------:R-:W-:-:S13]  /*4c710*/  ISETP.NE.AND P0, PT, R36, 0x54, PT ;  /* 0x000000542400780c */ /* 0x000fda0003f05270 */
[----:B------:R-:W-:Y:S02]  /*4c720*/  @!P0 IMAD.MOV.U32 R50, RZ, RZ, 0x4 ;  /* 0x00000004ff328424 */ /* 0x000fe400078e00ff */
[----:B------:R-:W-:Y:S02]  /*4c730*/  @!P0 IMAD.MOV.U32 R54, RZ, RZ, RZ ;  /* 0x000000ffff368224 */ /* 0x000fe400078e00ff */
[----:B------:R-:W-:Y:S02]  /*4c740*/  @P0 IMAD.MOV.U32 R50, RZ, RZ, R46 ;  /* 0x000000ffff320224 */ /* 0x000fe400078e002e */
[----:B------:R-:W-:-:S07]  /*4c750*/  @P0 IMAD.MOV.U32 R54, RZ, RZ, R45 ;  /* 0x000000ffff360224 */ /* 0x000fce00078e002d */
.L_x_2450:
[----:B------:R-:W-:Y:S05]  /*4c760*/  BSYNC.RECONVERGENT B2 ;  /* 0x0000000000027941 */ /* 0x000fea0003800200 */
.L_x_2449:
        /* <DEDUP_REMOVED lines=11> */
.L_x_2452:
[----:B------:R-:W-:Y:S05]  /*4c820*/  BSYNC.RECONVERGENT B2 ;  /* 0x0000000000027941 */ /* 0x000fea0003800200 */
.L_x_2451:
[----:B------:R-:W-:Y:S02]  /*4c830*/  IADD3 R7, P0, PT, R7, R50, RZ ;  /* 0x0000003207077210 */ /* 0x000fe40007f1e0ff */
[----:B------:R-:W-:-:S05]  /*4c840*/  LOP3.LUT R49, R49, R54, RZ, 0xfc, !PT ;  /* 0x0000003631317212 */ /* 0x000fca00078efcff */
[----:B------:R-:W-:Y:S01]  /*4c850*/  IMAD.X R36, R36, 0x1, R49, P0 ;  /* 0x0000000124247824 */ /* 0x000fe200000e0631 */
[----:B------:R-:W-:Y:S06]  /*4c860*/  BRA `(.L_x_2453) ;  /* 0x00000004005c7947 */ /* 0x000fec0003800000 */
.L_x_2440:
        /* <DEDUP_REMOVED lines=14> */
.L_x_2455:
[----:B------:R-:W-:Y:S05]  /*4c950*/  BSYNC.RECONVERGENT B2 ;  /* 0x0000000000027941 */ /* 0x000fea0003800200 */
.L_x_2454:
        /* <DEDUP_REMOVED lines=9> */
.L_x_2457:
[----:B------:R-:W-:Y:S05]  /*4c9f0*/  BSYNC.RECONVERGENT B2 ;  /* 0x0000000000027941 */ /* 0x000fea0003800200 */
.L_x_2456:
        /* <DEDUP_REMOVED lines=13> */
.L_x_2459:
[----:B------:R-:W-:Y:S05]  /*4cad0*/  BSYNC.RECONVERGENT B2 ;  /* 0x0000000000027941 */ /* 0x000fea0003800200 */
.L_x_2458:
        /* <DEDUP_REMOVED lines=17> */
.L_x_2461:
[----:B------:R-:W-:Y:S05]  /*4cbf0*/  BSYNC.RECONVERGENT B2 ;  /* 0x0000000000027941 */ /* 0x000fea0003800200 */
.L_x_2460:
        /* <DEDUP_REMOVED lines=14> */
.L_x_2463:
[----:B------:R-:W-:Y:S05]  /*4cce0*/  BSYNC.RECONVERGENT B2 ;  /* 0x0000000000027941 */ /* 0x000fea0003800200 */
.L_x_2462:
        /* <DEDUP_REMOVED lines=11> */
.L_x_2465:
[----:B------:R-:W-:Y:S05]  /*4cda0*/  BSYNC.RECONVERGENT B2 ;  /* 0x0000000000027941 */ /* 0x000fea0003800200 */
.L_x_2464:
[----:B------:R-:W-:Y:S02]  /*4cdb0*/  IADD3 R7, P0, PT, R7, R50, RZ ;  /* 0x0000003207077210 */ /* 0x000fe40007f1e0ff */
[----:B------:R-:W-:-:S05]  /*4cdc0*/  LOP3.LUT R49, R49, R54, RZ, 0xfc, !PT ;  /* 0x0000003631317212 */ /* 0x000fca00078efcff */
[----:B------:R-:W-:-:S07]  /*4cdd0*/  IMAD.X R36, R36, 0x1, R49, P0 ;  /* 0x0000000124247824 */ /* 0x000fce00000e0631 */
.L_x_2453:
        /* <DEDUP_REMOVED lines=26> */
.L_x_2468:
[----:B------:R-:W-:Y:S05]  /*4cf80*/  BSYNC.RECONVERGENT B2 ;  /* 0x0000000000027941 */ /* 0x000fea0003800200 */
.L_x_2467:
        /* <DEDUP_REMOVED lines=9> */
.L_x_2470:
[----:B------:R-:W-:Y:S05]  /*4d020*/  BSYNC.RECONVERGENT B2 ;  /* 0x0000000000027941 */ /* 0x000fea0003800200 */
.L_x_2469:
        /* <DEDUP_REMOVED lines=11> */
.L_x_2472:
[----:B------:R-:W-:Y:S05]  /*4d0e0*/  BSYNC.RECONVERGENT B2 ;  /* 0x0000000000027941 */ /* 0x000fea0003800200 */
.L_x_2471:
        /* <DEDUP_REMOVED lines=13> */
.L_x_2474:
[----:B------:R-:W-:Y:S05]  /*4d1c0*/  BSYNC.RECONVERGENT B2 ;  /* 0x0000000000027941 */ /* 0x000fea0003800200 */
.L_x_2473:
        /* <DEDUP_REMOVED lines=15> */
.L_x_2476:
[----:B------:R-:W-:Y:S05]  /*4d2c0*/  BSYNC.RECONVERGENT B2 ;  /* 0x0000000000027941 */ /* 0x000fea0003800200 */
.L_x_2475:
        /* <DEDUP_REMOVED lines=11> */
.L_x_2478:
[----:B------:R-:W-:Y:S05]  /*4d380*/  BSYNC.RECONVERGENT B2 ;  /* 0x0000000000027941 */ /* 0x000fea0003800200 */
.L_x_2477:
[----:B------:R-:W-:Y:S02]  /*4d390*/  IADD3 R0, P0, PT, R0, R5, RZ ;  /* 0x0000000500007210 */ /* 0x000fe40007f1e0ff */
[----:B------:R-:W-:-:S05]  /*4d3a0*/  LOP3.LUT R3, R3, R4, RZ, 0xfc, !PT ;  /* 0x0000000403037212 */ /* 0x000fca00078efcff */
[----:B------:R-:W-:Y:S01]  /*4d3b0*/  IMAD.X R2, R2, 0x1, R3, P0 ;  /* 0x0000000102027824 */ /* 0x000fe200000e0603 */
[----:B------:R-:W-:Y:S06]  /*4d3c0*/  BRA `(.L_x_2479) ;  /* 0x0000000400587947 */ /* 0x000fec0003800000 */
.L_x_2466:
        /* <DEDUP_REMOVED lines=18> */
.L_x_2481:
[----:B------:R-:W-:Y:S05]  /*4d4f0*/  BSYNC.RECONVERGENT B2 ;  /* 0x0000000000027941 */ /* 0x000fea0003800200 */
.L_x_2480:
        /* <DEDUP_REMOVED lines=9> */
.L_x_2483:
[----:B------:R-:W-:Y:S05]  /*4d590*/  BSYNC.RECONVERGENT B2 ;  /* 0x0000000000027941 */ /* 0x000fea0003800200 */
.L_x_2482:
        /* <DEDUP_REMOVED lines=12> */
.L_x_2485:
[----:B------:R-:W-:Y:S05]  /*4d660*/  BSYNC.RECONVERGENT B2 ;  /* 0x0000000000027941 */ /* 0x000fea0003800200 */
.L_x_2484:
        /* <DEDUP_REMOVED lines=13> */
.L_x_2487:
[----:B------:R-:W-:Y:S05]  /*4d740*/  BSYNC.RECONVERGENT B2 ;  /* 0x0000000000027941 */ /* 0x000fea0003800200 */
.L_x_2486:
        /* <DEDUP_REMOVED lines=14> */
.L_x_2489:
[----:B------:R-:W-:Y:S05]  /*4d830*/  BSYNC.RECONVERGENT B2 ;  /* 0x0000000000027941 */ /* 0x000fea0003800200 */
.L_x_2488:
        /* <DEDUP_REMOVED lines=11> */
.L_x_2491:
[----:B------:R-:W-:Y:S05]  /*4d8f0*/  BSYNC.RECONVERGENT B2 ;  /* 0x0000000000027941 */ /* 0x000fea0003800200 */
.L_x_2490:
[----:B------:R-:W-:Y:S02]  /*4d900*/  IADD3 R0, P0, PT, R0, R5, RZ ;  /* 0x0000000500007210 */ /* 0x000fe40007f1e0ff */
[----:B------:R-:W-:-:S05]  /*4d910*/  LOP3.LUT R3, R3, R4, RZ, 0xfc, !PT ;  /* 0x0000000403037212 */ /* 0x000fca00078efcff */
[----:B------:R-:W-:-:S07]  /*4d920*/  IMAD.X R2, R2, 0x1, R3, P0 ;  /* 0x0000000102027824 */ /* 0x000fce00000e0603 */
.L_x_2479:
        /* <DEDUP_REMOVED lines=10> */
.L_x_3:
[----:B------:R-:W-:Y:S05]  /*4d9d0*/  BSYNC.RECONVERGENT B0 ;  /* 0x0000000000007941 */ /* 0x000fea0003800200 */
.L_x_2:
[----:B-12---:R-:W1:Y:S01]  /*4d9e0*/  LDC.64 R2, c[0x0][0x388] ;  /* 0x0000e200ff027b82 */ /* 0x006e620000000a00 */
[C---:B------:R-:W-:Y:S02]  /*4d9f0*/  R2UR UR10, R26.reuse ;  /* 0x000000001a0a72ca */ /* 0x040fe400000e0000 */
[C---:B------:R-:W-:Y:S02]  /*4da00*/  R2UR UR11, R27.reuse ;  /* 0x000000001b0b72ca */ /* 0x040fe400000e0000 */
[C---:B------:R-:W-:Y:S02]  /*4da10*/  R2UR UR12, R26.reuse ;  /* 0x000000001a0c72ca */ /* 0x040fe400000e0000 */
[C---:B------:R-:W-:Y:S02]  /*4da20*/  R2UR UR13, R27.reuse ;  /* 0x000000001b0d72ca */ /* 0x040fe400000e0000 */
[----:B------:R-:W-:Y:S02]  /*4da30*/  R2UR UR8, R26 ;  /* 0x000000001a0872ca */ /* 0x000fe400000e0000 */
[----:B------:R-:W-:-:S05]  /*4da40*/  R2UR UR9, R27 ;  /* 0x000000001b0972ca */ /* 0x000fca00000e0000 */
[----:B0-----:R-:W2:Y:S04]  /*4da50*/  LDG.E R5, desc[UR10][R24.64] ;  /* 0x0000000a18057981 */ /* 0x001ea8000c1e1900 */
[----:B------:R-:W2:Y:S01]  /*4da60*/  LDG.E R4, desc[UR12][R22.64] ;  /* 0x0000000c16047981 */ /* 0x000ea2000c1e1900 */
[----:B-1----:R-:W-:-:S05]  /*4da70*/  IMAD.WIDE R2, R53, 0x4, R2 ;  /* 0x0000000435027825 */ /* 0x002fca00078e0202 */
[----:B------:R-:W2:Y:S02]  /*4da80*/  LDG.E R0, desc[UR8][R2.64] ;  /* 0x0000000802007981 */ /* 0x000ea4000c1e1900 */
[----:B--2---:R-:W-:-:S05]  /*4da90*/  IADD3 R5, PT, PT, R0, R4, R5 ;  /* 0x0000000400057210 */ /* 0x004fca0007ffe005 */
[----:B------:R0:W-:Y:S04]  /*4daa0*/  STG.E desc[UR8][R2.64], R5 ;  /* 0x0000000502007986 */ /* 0x0001e8000c101908 */
[----:B------:R-:W2:Y:S04]  /*4dab0*/  LDG.E R0, desc[UR10][R24.64+0x4] ;  /* 0x0000040a18007981 */ /* 0x000ea8000c1e1900 */
[----:B------:R-:W2:Y:S02]  /*4dac0*/  LDG.E R4, desc[UR12][R22.64+0x4] ;  /* 0x0000040c16047981 */ /* 0x000ea4000c1e1900 */
[----:B--2---:R-:W-:-:S05]  /*4dad0*/  IADD3 R7, PT, PT, R5, R4, R0 ;  /* 0x0000000405077210 */ /* 0x004fca0007ffe000 */
[----:B------:R1:W-:Y:S04]  /*4dae0*/  STG.E desc[UR8][R2.64], R7 ;  /* 0x0000000702007986 */ /* 0x0003e8000c101908 */
[----:B------:R-:W0:Y:S04]  /*4daf0*/  LDG.E R0, desc[UR10][R24.64+0x8] ;  /* 0x0000080a18007981 */ /* 0x000e28000c1e1900 */
[----:B------:R-:W0:Y:S02]  /*4db00*/  LDG.E R4, desc[UR12][R22.64+0x8] ;  /* 0x0000080c16047981 */ /* 0x000e24000c1e1900 */
[----:B0-----:R-:W-:-:S05]  /*4db10*/  IADD3 R5, PT, PT, R7, R4, R0 ;  /* 0x0000000407057210 */ /* 0x001fca0007ffe000 */
[----:B------:R0:W-:Y:S04]  /*4db20*/  STG.E desc[UR8][R2.64], R5 ;  /* 0x0000000502007986 */ /* 0x0001e8000c101908 */
[----:B------:R-:W1:Y:S04]  /*4db30*/  LDG.E R0, desc[UR10][R24.64+0xc] ;  /* 0x00000c0a18007981 */ /* 0x000e68000c1e1900 */
[----:B------:R-:W1:Y:S02]  /*4db40*/  LDG.E R4, desc[UR12][R22.64+0xc] ;  /* 0x00000c0c16047981 */ /* 0x000e64000c1e1900 */
[----:B-1----:R-:W-:-:S05]  /*4db50*/  IADD3 R7, PT, PT, R5, R4, R0 ;  /* 0x0000000405077210 */ /* 0x002fca0007ffe000 */
        /* <DEDUP_REMOVED lines=10> */
[----:B------:R-:W0:Y:S01]  /*4dc00*/  LDG.E R4, desc[UR12][R22.64+0x18] ;  /* 0x0000180c16047981 */ /* 0x000e22000c1e1900 */
[----:B------:R-:W-:Y:S01]  /*4dc10*/  IMAD.IADD R53, R52, 0x1, R53 ;  /* 0x0000000134357824 */ /* 0x000fe200078e0235 */
[----:B0-----:R-:W-:-:S05]  /*4dc20*/  IADD3 R5, PT, PT, R7, R4, R0 ;  /* 0x0000000407057210 */ /* 0x001fca0007ffe000 */
[----:B------:R2:W-:Y:S04]  /*4dc30*/  STG.E desc[UR8][R2.64], R5 ;  /* 0x0000000502007986 */ /* 0x0005e8000c101908 */
[----:B------:R-:W1:Y:S04]  /*4dc40*/  LDG.E R0, desc[UR10][R24.64+0x1c] ;  /* 0x00001c0a18007981 */ /* 0x000e68000c1e1900 */
[----:B------:R-:W1:Y:S01]  /*4dc50*/  LDG.E R4, desc[UR12][R22.64+0x1c] ;  /* 0x00001c0c16047981 */ /* 0x000e62000c1e1900 */
[----:B------:R-:W-:Y:S02]  /*4dc60*/  ISETP.GE.AND P0, PT, R53, UR6, PT ;  /* 0x0000000635007c0c */ /* 0x000fe4000bf06270 */
[----:B-1----:R-:W-:-:S05]  /*4dc70*/  IADD3 R7, PT, PT, R5, R4, R0 ;  /* 0x0000000405077210 */ /* 0x002fca0007ffe000 */
[----:B------:R2:W-:Y:S06]  /*4dc80*/  STG.E desc[UR8][R2.64], R7 ;  /* 0x0000000702007986 */ /* 0x0005ec000c101908 */
[----:B------:R-:W-:Y:S05]  /*4dc90*/  @!P0 BRA `(.L_x_2492) ;  /* 0xfffffb2400148947 */ /* 0x000fea000383ffff */
.L_x_1:
[----:B------:R-:W-:Y:S05]  /*4dca0*/  BSYNC.RECONVERGENT B1 ;  /* 0x0000000000017941 */ /* 0x000fea0003800200 */
.L_x_0:
[----:B------:R-:W-:Y:S06]  /*4dcb0*/  BAR.SYNC.DEFER_BLOCKING 0x0 ;  /* 0x0000000000007b1d */ /* 0x000fec0000010000 */
[----:B------:R-:W-:Y:S05]  /*4dcc0*/  EXIT ;  /* 0x000000000000794d */ /* 0x000fea0003800000 */
        .weak           $__internal_0_$__cuda_sm20_div_rn_f64_full
        .type           $__internal_0_$__cuda_sm20_div_rn_f64_full,@function
        .size           $__internal_0_$__cuda_sm20_div_rn_f64_full,(.L_x_2499 - $__internal_0_$__cuda_sm20_div_rn_f64_full)
$__internal_0_$__cuda_sm20_div_rn_f64_full:
[C---:B------:R-:W-:Y:S01]  /*4dcd0*/  FSETP.GEU.AND P5, PT, |R29|.reuse, 1.469367938527859385e-39, PT ;  /* 0x001000001d00780b */ /* 0x040fe20003fae200 */
[----:B------:R-:W-:Y:S01]  /*4dce0*/  IMAD.MOV.U32 R32, RZ, RZ, 0x1 ;  /* 0x00000001ff207424 */ /* 0x000fe200078e00ff */
[----:B------:R-:W-:Y:S01]  /*4dcf0*/  LOP3.LUT R62, R29, 0x800fffff, RZ, 0xc0, !PT ;  /* 0x800fffff1d3e7812 */ /* 0x000fe200078ec0ff */
[----:B------:R-:W-:Y:S01]  /*4dd00*/  IMAD.MOV.U32 R56, RZ, RZ, 0x1ca00000 ;  /* 0x1ca00000ff387424 */ /* 0x000fe200078e00ff */
[C---:B------:R-:W-:Y:S01]  /*4dd10*/  FSETP.GEU.AND P2, PT, |R31|.reuse, 1.469367938527859385e-39, PT ;  /* 0x001000001f00780b */ /* 0x040fe20003f4e200 */
[----:B------:R-:W-:Y:S01]  /*4dd20*/  BSSY.RECONVERGENT B3, `(.L_x_2493) ;  /* 0x0000052000037945 */ /* 0x000fe20003800200 */
[----:B------:R-:W-:Y:S01]  /*4dd30*/  LOP3.LUT R63, R62, 0x3ff00000, RZ, 0xfc, !PT ;  /* 0x3ff000003e3f7812 */ /* 0x000fe200078efcff */
[----:B------:R-:W-:Y:S01]  /*4dd40*/  IMAD.MOV.U32 R62, RZ, RZ, R28 ;  /* 0x000000ffff3e7224 */ /* 0x000fe200078e001c */
[----:B------:R-:W-:Y:S02]  /*4dd50*/  LOP3.LUT R55, R31, 0x7ff00000, RZ, 0xc0, !PT ;  /* 0x7ff000001f377812 */ /* 0x000fe400078ec0ff */
[----:B------:R-:W-:-:S03]  /*4dd60*/  LOP3.LUT R58, R29, 0x7ff00000, RZ, 0xc0, !PT ;  /* 0x7ff000001d3a7812 */ /* 0x000fc600078ec0ff */
[----:B------:R-:W-:Y:S01]  /*4dd70*/  @!P5 DMUL R62, R28, 8.98846567431157953865e+307 ;  /* 0x7fe000001c3ed828 */ /* 0x000fe20000000000 */
[----:B------:R-:W-:-:S03]  /*4dd80*/  IMAD.MOV.U32 R57, RZ, RZ, R55 ;  /* 0x000000ffff397224 */ /* 0x000fc600078e0037 */
[----:B------:R-:W-:Y:S02]  /*4dd90*/  @!P2 LOP3.LUT R34, R29, 0x7ff00000, RZ, 0xc0, !PT ;  /* 0x7ff000001d22a812 */ /* 0x000fe400078ec0ff */
[----:B------:R-:W0:Y:S02]  /*4dda0*/  MUFU.RCP64H R33, R63 ;  /* 0x0000003f00217308 */ /* 0x000e240000001800 */
[----:B------:R-:W-:-:S04]  /*4ddb0*/  @!P2 ISETP.GE.U32.AND P6, PT, R55, R34, PT ;  /* 0x000000223700a20c */ /* 0x000fc80003fc6070 */
[----:B------:R-:W-:Y:S02]  /*4ddc0*/  @!P2 SEL R35, R56, 0x63400000, !P6 ;  /* 0x634000003823a807 */ /* 0x000fe40007000000 */
[----:B------:R-:W-:Y:S02]  /*4ddd0*/  ISETP.GE.U32.AND P6, PT, R55, R58, PT ;  /* 0x0000003a3700720c */ /* 0x000fe40003fc6070 */
[----:B------:R-:W-:Y:S02]  /*4dde0*/  @!P2 LOP3.LUT R35, R35, 0x80000000, R31, 0xf8, !PT ;  /* 0x800000002323a812 */ /* 0x000fe400078ef81f */
[----:B------:R-:W-:Y:S01]  /*4ddf0*/  @!P5 LOP3.LUT R58, R63, 0x7ff00000, RZ, 0xc0, !PT ;  /* 0x7ff000003f3ad812 */ /* 0x000fe200078ec0ff */
[----:B0-----:R-:W-:-:S04]  /*4de00*/  DFMA R36, R32, -R62, 1 ;  /* 0x3ff000002024742b */ /* 0x001fc8000000083e */
[----:B------:R-:W-:-:S04]  /*4de10*/  VIADD R60, R58, 0xffffffff ;  /* 0xffffffff3a3c7836 */ /* 0x000fc80000000000 */
[----:B------:R-:W-:Y:S01]  /*4de20*/  DFMA R38, R36, R36, R36 ;  /* 0x000000242426722b */ /* 0x000fe20000000024 */
[----:B------:R-:W-:Y:S01]  /*4de30*/  SEL R37, R56, 0x63400000, !P6 ;  /* 0x6340000038257807 */ /* 0x000fe20007000000 */
[----:B------:R-:W-:-:S06]  /*4de40*/  @!P2 IMAD.MOV.U32 R36, RZ, RZ, RZ ;  /* 0x000000ffff24a224 */ /* 0x000fcc00078e00ff */
[----:B------:R-:W-:Y:S01]  /*4de50*/  DFMA R38, R32, R38, R32 ;  /* 0x000000262026722b */ /* 0x000fe20000000020 */
[----:B------:R-:W-:Y:S01]  /*4de60*/  LOP3.LUT R33, R37, 0x800fffff, R31, 0xf8, !PT ;  /* 0x800fffff25217812 */ /* 0x000fe200078ef81f */
[----:B------:R-:W-:Y:S01]  /*4de70*/  IMAD.MOV.U32 R32, RZ, RZ, R30 ;  /* 0x000000ffff207224 */ /* 0x000fe200078e001e */
[----:B------:R-:W-:-:S05]  /*4de80*/  @!P2 LOP3.LUT R37, R35, 0x100000, RZ, 0xfc, !PT ;  /* 0x001000002325a812 */ /* 0x000fca00078efcff */
[----:B------:R-:W-:Y:S02]  /*4de90*/  DFMA R34, R38, -R62, 1 ;  /* 0x3ff000002622742b */ /* 0x000fe4000000083e */
[----:B------:R-:W-:-:S06]  /*4dea0*/  @!P2 DFMA R32, R32, 2, -R36 ;  /* 0x400000002020a82b */ /* 0x000fcc0000000824 */
[----:B------:R-:W-:-:S04]  /*4deb0*/  DFMA R34, R38, R34, R38 ;  /* 0x000000222622722b */ /* 0x000fc80000000026 */
[----:B------:R-:W-:-:S04]  /*4dec0*/  @!P2 LOP3.LUT R57, R33, 0x7ff00000, RZ, 0xc0, !PT ;  /* 0x7ff000002139a812 */ /* 0x000fc800078ec0ff */
[----:B------:R-:W-:Y:S01]  /*4ded0*/  DMUL R36, R34, R32 ;  /* 0x0000002022247228 */ /* 0x000fe20000000000 */
[----:B------:R-:W-:-:S05]  /*4dee0*/  VIADD R59, R57, 0xffffffff ;  /* 0xffffffff393b7836 */ /* 0x000fca0000000000 */
[----:B------:R-:W-:Y:S02]  /*4def0*/  ISETP.GT.U32.AND P2, PT, R59, 0x7feffffe, PT ;  /* 0x7feffffe3b00780c */ /* 0x000fe40003f44070 */
[----:B------:R-:W-:Y:S02]  /*4df00*/  DFMA R38, R36, -R62, R32 ;  /* 0x8000003e2426722b */ /* 0x000fe40000000020 */
[----:B------:R-:W-:-:S06]  /*4df10*/  ISETP.GT.U32.OR P2, PT, R60, 0x7feffffe, P2 ;  /* 0x7feffffe3c00780c */ /* 0x000fcc0001744470 */
[----:B------:R-:W-:-:S07]  /*4df20*/  DFMA R38, R34, R38, R36 ;  /* 0x000000262226722b */ /* 0x000fce0000000024 */
[----:B------:R-:W-:Y:S05]  /*4df30*/  @P2 BRA `(.L_x_2494) ;  /* 0x00000000006c2947 */ /* 0x000fea0003800000 */
[----:B------:R-:W-:Y:S01]  /*4df40*/  LOP3.LUT R30, R29, 0x7ff00000, RZ, 0xc0, !PT ;  /* 0x7ff000001d1e7812 */ /* 0x000fe200078ec0ff */
[----:B------:R-:W-:-:S03]  /*4df50*/  IMAD.MOV.U32 R36, RZ, RZ, RZ ;  /* 0x000000ffff247224 */ /* 0x000fc600078e00ff */
[CC--:B------:R-:W-:Y:S02]  /*4df60*/  VIADDMNMX R31, R55.reuse, -R30.reuse, 0xb9600000, !PT ;  /* 0xb9600000371f7446 */ /* 0x0c0fe4000780091e */
[----:B------:R-:W-:Y:S02]  /*4df70*/  ISETP.GE.U32.AND P2, PT, R55, R30, PT ;  /* 0x0000001e3700720c */ /* 0x000fe40003f46070 */
[----:B------:R-:W-:Y:S02]  /*4df80*/  VIMNMX R31, PT, PT, R31, 0x46a00000, PT ;  /* 0x46a000001f1f7848 */ /* 0x000fe40003fe0100 */
[----:B------:R-:W-:-:S05]  /*4df90*/  SEL R56, R56, 0x63400000, !P2 ;  /* 0x6340000038387807 */ /* 0x000fca0005000000 */
[----:B------:R-:W-:-:S04]  /*4dfa0*/  IMAD.IADD R31, R31, 0x1, -R56 ;  /* 0x000000011f1f7824 */ /* 0x000fc800078e0a38 */
[----:B------:R-:W-:-:S06]  /*4dfb0*/  VIADD R37, R31, 0x7fe00000 ;  /* 0x7fe000001f257836 */ /* 0x000fcc0000000000 */
[----:B------:R-:W-:-:S10]  /*4dfc0*/  DMUL R34, R38, R36 ;  /* 0x0000002426227228 */ /* 0x000fd40000000000 */
[----:B------:R-:W-:-:S13]  /*4dfd0*/  FSETP.GTU.AND P2, PT, |R35|, 1.469367938527859385e-39, PT ;  /* 0x001000002300780b */ /* 0x000fda0003f4c200 */
[----:B------:R-:W-:Y:S05]  /*4dfe0*/  @P2 BRA `(.L_x_2495) ;  /* 0x0000000000942947 */ /* 0x000fea0003800000 */
[----:B------:R-:W-:Y:S01]  /*4dff0*/  DFMA R32, R38, -R62, R32 ;  /* 0x8000003e2620722b */ /* 0x000fe20000000020 */
[----:B------:R-:W-:-:S09]  /*4e000*/  IMAD.MOV.U32 R36, RZ, RZ, RZ ;  /* 0x000000ffff247224 */ /* 0x000fd200078e00ff */
[C---:B------:R-:W-:Y:S02]  /*4e010*/  FSETP.NEU.AND P2, PT, R33.reuse, RZ, PT ;  /* 0x000000ff2100720b */ /* 0x040fe40003f4d000 */
[----:B------:R-:W-:-:S04]  /*4e020*/  LOP3.LUT R28, R33, 0x80000000, R29, 0x48, !PT ;  /* 0x80000000211c7812 */ /* 0x000fc800078e481d */
[----:B------:R-:W-:-:S07]  /*4e030*/  LOP3.LUT R37, R28, R37, RZ, 0xfc, !PT ;  /* 0x000000251c257212 */ /* 0x000fce00078efcff */
[----:B------:R-:W-:Y:S05]  /*4e040*/  @!P2 BRA `(.L_x_2495) ;  /* 0x00000000007ca947 */ /* 0x000fea0003800000 */
[----:B------:R-:W-:Y:S01]  /*4e050*/  IMAD.MOV R33, RZ, RZ, -R31 ;  /* 0x000000ffff217224 */ /* 0x000fe200078e0a1f */
[----:B------:R-:W-:Y:S01]  /*4e060*/  IADD3 R31, PT, PT, -R31, -0x43300000, RZ ;  /* 0xbcd000001f1f7810 */ /* 0x000fe20007ffe1ff */
[----:B------:R-:W-:-:S06]  /*4e070*/  IMAD.MOV.U32 R32, RZ, RZ, RZ ;  /* 0x000000ffff207224 */ /* 0x000fcc00078e00ff */
[----:B------:R-:W-:Y:S02]  /*4e080*/  DFMA R32, R34, -R32, R38 ;  /* 0x800000202220722b */ /* 0x000fe40000000026 */
[----:B------:R-:W-:-:S08]  /*4e090*/  DMUL.RP R38, R38, R36 ;  /* 0x0000002426267228 */ /* 0x000fd00000008000 */
[----:B------:R-:W-:Y:S02]  /*4e0a0*/  FSETP.NEU.AND P2, PT, |R33|, R31, PT ;  /* 0x0000001f2100720b */ /* 0x000fe40003f4d200 */
[----:B------:R-:W-:Y:S02]  /*4e0b0*/  LOP3.LUT R28, R39, R28, RZ, 0x3c, !PT ;  /* 0x0000001c271c7212 */ /* 0x000fe400078e3cff */
[----:B------:R-:W-:Y:S02]  /*4e0c0*/  FSEL R34, R38, R34, !P2 ;  /* 0x0000002226227208 */ /* 0x000fe40005000000 */
[----:B------:R-:W-:Y:S01]  /*4e0d0*/  FSEL R35, R28, R35, !P2 ;  /* 0x000000231c237208 */ /* 0x000fe20005000000 */
[----:B------:R-:W-:Y:S06]  /*4e0e0*/  BRA `(.L_x_2495) ;  /* 0x0000000000547947 */ /* 0x000fec0003800000 */
.L_x_2494:
[----:B------:R-:W-:-:S14]  /*4e0f0*/  DSETP.NAN.AND P2, PT, R30, R30, PT ;  /* 0x0000001e1e00722a */ /* 0x000fdc0003f48000 */
[----:B------:R-:W-:Y:S05]  /*4e100*/  @P2 BRA `(.L_x_2496) ;  /* 0x0000000000442947 */ /* 0x000fea0003800000 */
[----:B------:R-:W-:-:S14]  /*4e110*/  DSETP.NAN.AND P2, PT, R28, R28, PT ;  /* 0x0000001c1c00722a */ /* 0x000fdc0003f48000 */
[----:B------:R-:W-:Y:S05]  /*4e120*/  @P2 BRA `(.L_x_2497) ;  /* 0x0000000000302947 */ /* 0x000fea0003800000 */
[----:B------:R-:W-:Y:S01]  /*4e130*/  ISETP.NE.AND P2, PT, R57, R58, PT ;  /* 0x0000003a3900720c */ /* 0x000fe20003f45270 */
[----:B------:R-:W-:Y:S02]  /*4e140*/  IMAD.MOV.U32 R34, RZ, RZ, 0x0 ;  /* 0x00000000ff227424 */ /* 0x000fe400078e00ff */
[----:B------:R-:W-:-:S10]  /*4e150*/  IMAD.MOV.U32 R35, RZ, RZ, -0x80000 ;  /* 0xfff80000ff237424 */ /* 0x000fd400078e00ff */
[----:B------:R-:W-:Y:S05]  /*4e160*/  @!P2 BRA `(.L_x_2495) ;  /* 0x000000000034a947 */ /* 0x000fea0003800000 */
[----:B------:R-:W-:Y:S02]  /*4e170*/  ISETP.NE.AND P2, PT, R57, 0x7ff00000, PT ;  /* 0x7ff000003900780c */ /* 0x000fe40003f45270 */
[----:B------:R-:W-:Y:S02]  /*4e180*/  LOP3.LUT R35, R31, 0x80000000, R29, 0x48, !PT ;  /* 0x800000001f237812 */ /* 0x000fe400078e481d */
[----:B------:R-:W-:-:S13]  /*4e190*/  ISETP.EQ.OR P2, PT, R58, RZ, !P2 ;  /* 0x000000ff3a00720c */ /* 0x000fda0005742670 */
[----:B------:R-:W-:Y:S01]  /*4e1a0*/  @P2 LOP3.LUT R28, R35, 0x7ff00000, RZ, 0xfc, !PT ;  /* 0x7ff00000231c2812 */ /* 0x000fe200078efcff */
[----:B------:R-:W-:Y:S02]  /*4e1b0*/  @!P2 IMAD.MOV.U32 R34, RZ, RZ, RZ ;  /* 0x000000ffff22a224 */ /* 0x000fe400078e00ff */
[----:B------:R-:W-:Y:S02]  /*4e1c0*/  @P2 IMAD.MOV.U32 R34, RZ, RZ, RZ ;  /* 0x000000ffff222224 */ /* 0x000fe400078e00ff */
[----:B------:R-:W-:Y:S01]  /*4e1d0*/  @P2 IMAD.MOV.U32 R35, RZ, RZ, R28 ;  /* 0x000000ffff232224 */ /* 0x000fe200078e001c */
[----:B------:R-:W-:Y:S06]  /*4e1e0*/  BRA `(.L_x_2495) ;  /* 0x0000000000147947 */ /* 0x000fec0003800000 */
.L_x_2497:
[----:B------:R-:W-:Y:S01]  /*4e1f0*/  LOP3.LUT R35, R29, 0x80000, RZ, 0xfc, !PT ;  /* 0x000800001d237812 */ /* 0x000fe200078efcff */
[----:B------:R-:W-:Y:S01]  /*4e200*/  IMAD.MOV.U32 R34, RZ, RZ, R28 ;  /* 0x000000ffff227224 */ /* 0x000fe200078e001c */
[----:B------:R-:W-:Y:S06]  /*4e210*/  BRA `(.L_x_2495) ;  /* 0x0000000000087947 */ /* 0x000fec0003800000 */
.L_x_2496:
[----:B------:R-:W-:Y:S01]  /*4e220*/  LOP3.LUT R35, R31, 0x80000, RZ, 0xfc, !PT ;  /* 0x000800001f237812 */ /* 0x000fe200078efcff */
[----:B------:R-:W-:-:S07]  /*4e230*/  IMAD.MOV.U32 R34, RZ, RZ, R30 ;  /* 0x000000ffff227224 */ /* 0x000fce00078e001e */
.L_x_2495:
[----:B------:R-:W-:Y:S05]  /*4e240*/  BSYNC.RECONVERGENT B3 ;  /* 0x0000000000037941 */ /* 0x000fea0003800200 */
.L_x_2493:
[----:B------:R-:W-:-:S04]  /*4e250*/  IMAD.MOV.U32 R55, RZ, RZ, 0x0 ;  /* 0x00000000ff377424 */ /* 0x000fc800078e00ff */
[----:B------:R-:W-:Y:S05]  /*4e260*/  RET.REL.NODEC R54 `(_Z16candidate_primerPcPiS0_S0_PfS1_S1_iffi) ;  /* 0xfffffb1c36647950 */ /* 0x000fea0003c3ffff */
.L_x_2498:
[----:B------:R-:W-:-:S00]  /*4e270*/  BRA `(.L_x_2498) ;  /* 0xfffffffc00fc7947 */ /* 0x000fc0000383ffff */
[----:B------:R-:W-:-:S00]  /*4e280*/  NOP ;  /* 0x0000000000007918 */ /* 0x000fc00000000000 */
[----:B------:R-:W-:-:S00]  /*4e290*/  NOP ;  /* 0x0000000000007918 */ /* 0x000fc00000000000 */
[----:B------:R-:W-:-:S00]  /*4e2a0*/  NOP ;  /* 0x0000000000007918 */ /* 0x000fc00000000000 */
[----:B------:R-:W-:-:S00]  /*4e2b0*/  NOP ;  /* 0x0000000000007918 */ /* 0x000fc00000000000 */
[----:B------:R-:W-:-:S00]  /*4e2c0*/  NOP ;  /* 0x0000000000007918 */ /* 0x000fc00000000000 */
[----:B------:R-:W-:-:S00]  /*4e2d0*/  NOP ;  /* 0x0000000000007918 */ /* 0x000fc00000000000 */
[----:B------:R-:W-:-:S00]  /*4e2e0*/  NOP ;  /* 0x0000000000007918 */ /* 0x000fc00000000000 */
[----:B------:R-:W-:-:S00]  /*4e2f0*/  NOP ;  /* 0x0000000000007918 */ /* 0x000fc00000000000 */
.L_x_2499:


//--------------------- .nv.shared.reserved.0     --------------------------
	.section	.nv.shared.reserved.0,"aw",@nobits
	.weak		__nv_reservedSMEM_offset_0_alias
	.size		__nv_reservedSMEM_offset_0_alias, 0, 64
	.other		__nv_reservedSMEM_offset_0_alias,@"STO_CUDA_RESERVED_SHARED STV_DEFAULT"
__nv_reservedSMEM_offset_0_alias:
	.zero		0
	.zero		64


//--------------------- .nv.constant0._Z16candidate_primerPcPiS0_S0_PfS1_S1_iffi --------------------------
	.section	.nv.constant0._Z16candidate_primerPcPiS0_S0_PfS1_S1_iffi,"a",@progbits
	.sectionflags	@""
	.align	4
.nv.constant0._Z16candidate_primerPcPiS0_S0_PfS1_S1_iffi:
	.zero		968


//--------------------- SYMBOLS --------------------------

	.type		.nv.reservedSmem.offset0,@object
	.size		.nv.reservedSmem.offset0,0x4
